//
// Generated by NVIDIA NVVM Compiler
//
// Compiler Build ID: CL-36424714
// Cuda compilation tools, release 13.0, V13.0.88
// Based on NVVM 20.0.0
//

.version 9.0
.target sm_100
.address_size 64

	// .globl	_Z19forwardPassV2KerneliiPfS_S_iiS_
.extern .shared .align 16 .b8 sdata[];

.visible .entry _Z19forwardPassV2KerneliiPfS_S_iiS_(
	.param .u32 _Z19forwardPassV2KerneliiPfS_S_iiS__param_0,
	.param .u32 _Z19forwardPassV2KerneliiPfS_S_iiS__param_1,
	.param .u64 .ptr .align 1 _Z19forwardPassV2KerneliiPfS_S_iiS__param_2,
	.param .u64 .ptr .align 1 _Z19forwardPassV2KerneliiPfS_S_iiS__param_3,
	.param .u64 .ptr .align 1 _Z19forwardPassV2KerneliiPfS_S_iiS__param_4,
	.param .u32 _Z19forwardPassV2KerneliiPfS_S_iiS__param_5,
	.param .u32 _Z19forwardPassV2KerneliiPfS_S_iiS__param_6,
	.param .u64 .ptr .align 1 _Z19forwardPassV2KerneliiPfS_S_iiS__param_7
)
{
	.reg .pred 	%p<3>;
	.reg .b32 	%r<21>;
	.reg .b32 	%f<7>;
	.reg .b64 	%rd<19>;

	ld.param.u32 	%r3, [_Z19forwardPassV2KerneliiPfS_S_iiS__param_0];
	ld.param.u32 	%r4, [_Z19forwardPassV2KerneliiPfS_S_iiS__param_1];
	ld.param.u64 	%rd3, [_Z19forwardPassV2KerneliiPfS_S_iiS__param_2];
	ld.param.u64 	%rd4, [_Z19forwardPassV2KerneliiPfS_S_iiS__param_3];
	ld.param.u64 	%rd5, [_Z19forwardPassV2KerneliiPfS_S_iiS__param_4];
	ld.param.u32 	%r5, [_Z19forwardPassV2KerneliiPfS_S_iiS__param_5];
	ld.param.u32 	%r6, [_Z19forwardPassV2KerneliiPfS_S_iiS__param_6];
	ld.param.u64 	%rd6, [_Z19forwardPassV2KerneliiPfS_S_iiS__param_7];
	cvta.to.global.u64 	%rd1, %rd6;
	cvta.to.global.u64 	%rd2, %rd5;
	mov.u32 	%r7, %ctaid.y;
	mov.u32 	%r8, %ntid.y;
	mov.u32 	%r9, %tid.y;
	mad.lo.s32 	%r1, %r7, %r8, %r9;
	mov.u32 	%r10, %ctaid.x;
	mov.u32 	%r11, %ntid.x;
	mov.u32 	%r12, %tid.x;
	mad.lo.s32 	%r2, %r10, %r11, %r12;
	max.s32 	%r13, %r1, %r2;
	setp.ge.s32 	%p1, %r13, %r5;
	@%p1 bra 	$L__BB0_4;
	setp.ge.s32 	%p2, %r2, %r6;
	@%p2 bra 	$L__BB0_3;
	add.s32 	%r17, %r3, -1;
	add.s32 	%r18, %r4, %r2;
	mad.lo.s32 	%r19, %r6, %r17, %r18;
	cvta.to.global.u64 	%rd13, %rd4;
	mul.wide.s32 	%rd14, %r19, 4;
	add.s64 	%rd15, %rd13, %rd14;
	ld.global.f32 	%f4, [%rd15];
	mad.lo.s32 	%r20, %r5, %r2, %r1;
	mul.wide.s32 	%rd16, %r20, 4;
	add.s64 	%rd17, %rd2, %rd16;
	ld.global.f32 	%f5, [%rd17];
	mul.f32 	%f6, %f4, %f5;
	add.s64 	%rd18, %rd1, %rd16;
	st.global.f32 	[%rd18], %f6;
	bra.uni 	$L__BB0_4;
$L__BB0_3:
	add.s32 	%r14, %r3, -1;
	mad.lo.s32 	%r15, %r5, %r14, %r2;
	cvta.to.global.u64 	%rd7, %rd3;
	mul.wide.s32 	%rd8, %r15, 4;
	add.s64 	%rd9, %rd7, %rd8;
	ld.global.f32 	%f1, [%rd9];
	mad.lo.s32 	%r16, %r5, %r2, %r1;
	mul.wide.s32 	%rd10, %r16, 4;
	add.s64 	%rd11, %rd2, %rd10;
	ld.global.f32 	%f2, [%rd11];
	mul.f32 	%f3, %f1, %f2;
	add.s64 	%rd12, %rd1, %rd10;
	st.global.f32 	[%rd12], %f3;
$L__BB0_4:
	ret;

}
	// .globl	_Z20forwardPassV21KerneliiPfS_S_S_S_S_S_Piii
.visible .entry _Z20forwardPassV21KerneliiPfS_S_S_S_S_S_Piii(
	.param .u32 _Z20forwardPassV21KerneliiPfS_S_S_S_S_S_Piii_param_0,
	.param .u32 _Z20forwardPassV21KerneliiPfS_S_S_S_S_S_Piii_param_1,
	.param .u64 .ptr .align 1 _Z20forwardPassV21KerneliiPfS_S_S_S_S_S_Piii_param_2,
	.param .u64 .ptr .align 1 _Z20forwardPassV21KerneliiPfS_S_S_S_S_S_Piii_param_3,
	.param .u64 .ptr .align 1 _Z20forwardPassV21KerneliiPfS_S_S_S_S_S_Piii_param_4,
	.param .u64 .ptr .align 1 _Z20forwardPassV21KerneliiPfS_S_S_S_S_S_Piii_param_5,
	.param .u64 .ptr .align 1 _Z20forwardPassV21KerneliiPfS_S_S_S_S_S_Piii_param_6,
	.param .u64 .ptr .align 1 _Z20forwardPassV21KerneliiPfS_S_S_S_S_S_Piii_param_7,
	.param .u64 .ptr .align 1 _Z20forwardPassV21KerneliiPfS_S_S_S_S_S_Piii_param_8,
	.param .u64 .ptr .align 1 _Z20forwardPassV21KerneliiPfS_S_S_S_S_S_Piii_param_9,
	.param .u32 _Z20forwardPassV21KerneliiPfS_S_S_S_S_S_Piii_param_10,
	.param .u32 _Z20forwardPassV21KerneliiPfS_S_S_S_S_S_Piii_param_11
)
{
	.reg .pred 	%p<7>;
	.reg .b32 	%r<24>;
	.reg .b32 	%f<22>;
	.reg .b64 	%rd<31>;

	ld.param.u32 	%r8, [_Z20forwardPassV21KerneliiPfS_S_S_S_S_S_Piii_param_0];
	ld.param.u32 	%r9, [_Z20forwardPassV21KerneliiPfS_S_S_S_S_S_Piii_param_1];
	ld.param.u64 	%rd1, [_Z20forwardPassV21KerneliiPfS_S_S_S_S_S_Piii_param_2];
	ld.param.u64 	%rd2, [_Z20forwardPassV21KerneliiPfS_S_S_S_S_S_Piii_param_3];
	ld.param.u64 	%rd3, [_Z20forwardPassV21KerneliiPfS_S_S_S_S_S_Piii_param_4];
	ld.param.u64 	%rd4, [_Z20forwardPassV21KerneliiPfS_S_S_S_S_S_Piii_param_5];
	ld.param.u64 	%rd5, [_Z20forwardPassV21KerneliiPfS_S_S_S_S_S_Piii_param_6];
	ld.param.u64 	%rd6, [_Z20forwardPassV21KerneliiPfS_S_S_S_S_S_Piii_param_7];
	ld.param.u64 	%rd7, [_Z20forwardPassV21KerneliiPfS_S_S_S_S_S_Piii_param_8];
	ld.param.u64 	%rd8, [_Z20forwardPassV21KerneliiPfS_S_S_S_S_S_Piii_param_9];
	ld.param.u32 	%r10, [_Z20forwardPassV21KerneliiPfS_S_S_S_S_S_Piii_param_10];
	ld.param.u32 	%r11, [_Z20forwardPassV21KerneliiPfS_S_S_S_S_S_Piii_param_11];
	mov.u32 	%r1, %tid.x;
	shl.b32 	%r12, %r1, 2;
	mov.u32 	%r13, sdata;
	add.s32 	%r2, %r13, %r12;
	mov.b32 	%r14, 0;
	st.shared.u32 	[%r2], %r14;
	setp.ge.s32 	%p1, %r1, %r10;
	@%p1 bra 	$L__BB1_8;
	cvta.to.global.u64 	%rd9, %rd3;
	mov.u32 	%r23, %ntid.x;
	mov.u32 	%r4, %ctaid.x;
	mad.lo.s32 	%r15, %r10, %r1, %r4;
	mul.wide.u32 	%rd10, %r15, 4;
	add.s64 	%rd11, %rd9, %rd10;
	ld.global.f32 	%f2, [%rd11];
	st.shared.f32 	[%r2], %f2;
	bar.sync 	0;
	setp.lt.u32 	%p2, %r23, 2;
	@%p2 bra 	$L__BB1_5;
$L__BB1_2:
	shr.u32 	%r6, %r23, 1;
	setp.ge.u32 	%p3, %r1, %r6;
	@%p3 bra 	$L__BB1_4;
	shl.b32 	%r16, %r6, 2;
	add.s32 	%r17, %r2, %r16;
	ld.shared.f32 	%f3, [%r17];
	ld.shared.f32 	%f4, [%r2];
	add.f32 	%f5, %f3, %f4;
	st.shared.f32 	[%r2], %f5;
	bar.sync 	0;
$L__BB1_4:
	setp.gt.u32 	%p4, %r23, 3;
	mov.u32 	%r23, %r6;
	@%p4 bra 	$L__BB1_2;
$L__BB1_5:
	setp.ne.s32 	%p5, %r1, 0;
	@%p5 bra 	$L__BB1_8;
	ld.shared.f32 	%f6, [sdata];
	cvta.to.global.u64 	%rd12, %rd4;
	mul.wide.u32 	%rd13, %r4, 4;
	add.s64 	%rd14, %rd12, %rd13;
	st.global.f32 	[%rd14], %f6;
	mad.lo.s32 	%r18, %r10, %r10, %r4;
	cvta.to.global.u64 	%rd15, %rd5;
	mul.wide.u32 	%rd16, %r18, 4;
	add.s64 	%rd17, %rd15, %rd16;
	ld.global.f32 	%f7, [%rd17];
	add.f32 	%f8, %f6, %f7;
	st.global.f32 	[%rd14], %f8;
	cvta.to.global.u64 	%rd18, %rd8;
	add.s64 	%rd19, %rd18, %rd13;
	ld.global.u32 	%r19, [%rd19];
	cvt.rn.f32.s32 	%f9, %r19;
	rcp.rn.f32 	%f10, %f9;
	mov.f32 	%f11, 0f3F800000;
	sub.f32 	%f12, %f11, %f10;
	cvta.to.global.u64 	%rd20, %rd6;
	add.s64 	%rd21, %rd20, %rd13;
	ld.global.f32 	%f13, [%rd21];
	mul.f32 	%f14, %f8, %f10;
	fma.rn.f32 	%f15, %f13, %f12, %f14;
	st.global.f32 	[%rd14], %f15;
	st.global.f32 	[%rd21], %f15;
	ld.global.f32 	%f16, [%rd14];
	mul.f32 	%f17, %f16, 0fBFB8AA3B;
	ex2.approx.f32 	%f18, %f17;
	add.f32 	%f19, %f18, 0f3F800000;
	rcp.rn.f32 	%f1, %f19;
	mad.lo.s32 	%r7, %r10, %r8, %r4;
	cvta.to.global.u64 	%rd22, %rd1;
	mul.wide.u32 	%rd23, %r7, 4;
	add.s64 	%rd24, %rd22, %rd23;
	st.global.f32 	[%rd24], %f1;
	setp.ge.u32 	%p6, %r4, %r11;
	@%p6 bra 	$L__BB1_8;
	mad.lo.s32 	%r20, %r11, %r8, %r11;
	add.s32 	%r21, %r9, %r4;
	add.s32 	%r22, %r21, %r20;
	cvta.to.global.u64 	%rd25, %rd2;
	mul.wide.u32 	%rd26, %r22, 4;
	add.s64 	%rd27, %rd25, %rd26;
	ld.global.f32 	%f20, [%rd27];
	sub.f32 	%f21, %f1, %f20;
	cvta.to.global.u64 	%rd28, %rd7;
	add.s64 	%rd30, %rd28, %rd23;
	st.global.f32 	[%rd30], %f21;
$L__BB1_8:
	ret;

}
	// .globl	_Z19forwardPassV1KerneliiPfS_S_S_S_S_Piii
.visible .entry _Z19forwardPassV1KerneliiPfS_S_S_S_S_Piii(
	.param .u32 _Z19forwardPassV1KerneliiPfS_S_S_S_S_Piii_param_0,
	.param .u32 _Z19forwardPassV1KerneliiPfS_S_S_S_S_Piii_param_1,
	.param .u64 .ptr .align 1 _Z19forwardPassV1KerneliiPfS_S_S_S_S_Piii_param_2,
	.param .u64 .ptr .align 1 _Z19forwardPassV1KerneliiPfS_S_S_S_S_Piii_param_3,
	.param .u64 .ptr .align 1 _Z19forwardPassV1KerneliiPfS_S_S_S_S_Piii_param_4,
	.param .u64 .ptr .align 1 _Z19forwardPassV1KerneliiPfS_S_S_S_S_Piii_param_5,
	.param .u64 .ptr .align 1 _Z19forwardPassV1KerneliiPfS_S_S_S_S_Piii_param_6,
	.param .u64 .ptr .align 1 _Z19forwardPassV1KerneliiPfS_S_S_S_S_Piii_param_7,
	.param .u64 .ptr .align 1 _Z19forwardPassV1KerneliiPfS_S_S_S_S_Piii_param_8,
	.param .u32 _Z19forwardPassV1KerneliiPfS_S_S_S_S_Piii_param_9,
	.param .u32 _Z19forwardPassV1KerneliiPfS_S_S_S_S_Piii_param_10
)
{
	.reg .pred 	%p<17>;
	.reg .b32 	%r<73>;
	.reg .b32 	%f<97>;
	.reg .b64 	%rd<93>;

	ld.param.u32 	%r33, [_Z19forwardPassV1KerneliiPfS_S_S_S_S_Piii_param_0];
	ld.param.u64 	%rd15, [_Z19forwardPassV1KerneliiPfS_S_S_S_S_Piii_param_2];
	ld.param.u64 	%rd16, [_Z19forwardPassV1KerneliiPfS_S_S_S_S_Piii_param_3];
	ld.param.u64 	%rd17, [_Z19forwardPassV1KerneliiPfS_S_S_S_S_Piii_param_4];
	ld.param.u64 	%rd13, [_Z19forwardPassV1KerneliiPfS_S_S_S_S_Piii_param_7];
	ld.param.u32 	%r35, [_Z19forwardPassV1KerneliiPfS_S_S_S_S_Piii_param_9];
	ld.param.u32 	%r36, [_Z19forwardPassV1KerneliiPfS_S_S_S_S_Piii_param_10];
	cvta.to.global.u64 	%rd1, %rd16;
	cvta.to.global.u64 	%rd2, %rd15;
	cvta.to.global.u64 	%rd3, %rd17;
	mov.u32 	%r37, %ctaid.x;
	mov.u32 	%r38, %ntid.x;
	mul.lo.s32 	%r1, %r37, %r38;
	mov.u32 	%r2, %tid.x;
	add.s32 	%r3, %r1, %r2;
	setp.ge.s32 	%p1, %r3, %r35;
	@%p1 bra 	$L__BB2_33;
	cvta.to.global.u64 	%rd18, %rd13;
	mul.wide.s32 	%rd19, %r3, 4;
	add.s64 	%rd4, %rd18, %rd19;
	mov.b32 	%r39, 0;
	st.global.u32 	[%rd4], %r39;
	setp.lt.s32 	%p2, %r35, 1;
	mov.f32 	%f96, 0f00000000;
	@%p2 bra 	$L__BB2_31;
	ld.param.u32 	%r62, [_Z19forwardPassV1KerneliiPfS_S_S_S_S_Piii_param_1];
	add.s32 	%r41, %r33, -1;
	mul.lo.s32 	%r4, %r35, %r41;
	mad.lo.s32 	%r5, %r36, %r41, %r62;
	and.b32  	%r6, %r35, 3;
	setp.lt.u32 	%p3, %r35, 4;
	mov.f32 	%f96, 0f00000000;
	mov.b32 	%r72, 0;
	@%p3 bra 	$L__BB2_17;
	mad.lo.s32 	%r69, %r35, 3, %r3;
	shl.b32 	%r43, %r35, 1;
	add.s32 	%r68, %r3, %r43;
	mul.wide.s32 	%rd20, %r4, 4;
	add.s64 	%rd21, %rd20, %rd2;
	add.s64 	%rd92, %rd21, 12;
	mul.wide.s32 	%rd22, %r5, 4;
	add.s64 	%rd23, %rd22, %rd1;
	add.s64 	%rd91, %rd23, 8;
	add.s32 	%r44, %r2, %r35;
	add.s32 	%r64, %r44, %r1;
	mov.f32 	%f96, 0f00000000;
	mov.b32 	%r70, 0;
	mov.u32 	%r65, %r3;
	mov.u32 	%r66, %r5;
	mov.u32 	%r67, %r4;
$L__BB2_4:
	.pragma "nounroll";
	setp.ge.s32 	%p4, %r70, %r36;
	@%p4 bra 	$L__BB2_6;
	mul.wide.s32 	%rd28, %r66, 4;
	add.s64 	%rd29, %rd1, %rd28;
	ld.global.f32 	%f42, [%rd29];
	mul.wide.s32 	%rd30, %r65, 4;
	add.s64 	%rd31, %rd3, %rd30;
	ld.global.f32 	%f43, [%rd31];
	mul.f32 	%f85, %f42, %f43;
	bra.uni 	$L__BB2_7;
$L__BB2_6:
	mul.wide.s32 	%rd24, %r67, 4;
	add.s64 	%rd25, %rd2, %rd24;
	ld.global.f32 	%f40, [%rd25];
	mul.wide.s32 	%rd26, %r65, 4;
	add.s64 	%rd27, %rd3, %rd26;
	ld.global.f32 	%f41, [%rd27];
	mul.f32 	%f85, %f40, %f41;
$L__BB2_7:
	add.f32 	%f5, %f96, %f85;
	add.s32 	%r17, %r70, 1;
	setp.lt.s32 	%p5, %r17, %r36;
	@%p5 bra 	$L__BB2_9;
	ld.global.f32 	%f44, [%rd92+-8];
	mul.wide.s32 	%rd32, %r64, 4;
	add.s64 	%rd33, %rd3, %rd32;
	ld.global.f32 	%f45, [%rd33];
	mul.f32 	%f86, %f44, %f45;
	bra.uni 	$L__BB2_10;
$L__BB2_9:
	ld.global.f32 	%f46, [%rd91+-4];
	mul.wide.s32 	%rd34, %r64, 4;
	add.s64 	%rd35, %rd3, %rd34;
	ld.global.f32 	%f47, [%rd35];
	mul.f32 	%f86, %f46, %f47;
$L__BB2_10:
	add.f32 	%f9, %f5, %f86;
	add.s32 	%r18, %r17, 1;
	setp.lt.s32 	%p6, %r18, %r36;
	@%p6 bra 	$L__BB2_12;
	ld.global.f32 	%f48, [%rd92+-4];
	mul.wide.s32 	%rd36, %r68, 4;
	add.s64 	%rd37, %rd3, %rd36;
	ld.global.f32 	%f49, [%rd37];
	mul.f32 	%f87, %f48, %f49;
	bra.uni 	$L__BB2_13;
$L__BB2_12:
	ld.global.f32 	%f50, [%rd91];
	mul.wide.s32 	%rd38, %r68, 4;
	add.s64 	%rd39, %rd3, %rd38;
	ld.global.f32 	%f51, [%rd39];
	mul.f32 	%f87, %f50, %f51;
$L__BB2_13:
	add.f32 	%f13, %f9, %f87;
	add.s32 	%r19, %r18, 1;
	setp.lt.s32 	%p7, %r19, %r36;
	@%p7 bra 	$L__BB2_15;
	ld.global.f32 	%f52, [%rd92];
	mul.wide.s32 	%rd40, %r69, 4;
	add.s64 	%rd41, %rd3, %rd40;
	ld.global.f32 	%f53, [%rd41];
	mul.f32 	%f88, %f52, %f53;
	bra.uni 	$L__BB2_16;
$L__BB2_15:
	ld.global.f32 	%f54, [%rd91+4];
	mul.wide.s32 	%rd42, %r69, 4;
	add.s64 	%rd43, %rd3, %rd42;
	ld.global.f32 	%f55, [%rd43];
	mul.f32 	%f88, %f54, %f55;
$L__BB2_16:
	add.f32 	%f96, %f13, %f88;
	shl.b32 	%r45, %r35, 2;
	add.s32 	%r69, %r69, %r45;
	add.s32 	%r68, %r68, %r45;
	add.s32 	%r67, %r67, 4;
	add.s64 	%rd92, %rd92, 16;
	add.s32 	%r66, %r66, 4;
	add.s32 	%r65, %r65, %r45;
	add.s64 	%rd91, %rd91, 16;
	add.s32 	%r64, %r64, %r45;
	add.s32 	%r70, %r19, 1;
	and.b32  	%r72, %r35, 2147483644;
	setp.ne.s32 	%p8, %r70, %r72;
	@%p8 bra 	$L__BB2_4;
$L__BB2_17:
	setp.eq.s32 	%p9, %r6, 0;
	@%p9 bra 	$L__BB2_31;
	setp.eq.s32 	%p10, %r6, 1;
	@%p10 bra 	$L__BB2_26;
	setp.lt.s32 	%p11, %r72, %r36;
	@%p11 bra 	$L__BB2_21;
	add.s32 	%r46, %r72, %r4;
	mul.wide.s32 	%rd44, %r46, 4;
	add.s64 	%rd45, %rd2, %rd44;
	ld.global.f32 	%f57, [%rd45];
	mad.lo.s32 	%r47, %r72, %r35, %r3;
	mul.wide.s32 	%rd46, %r47, 4;
	add.s64 	%rd47, %rd3, %rd46;
	ld.global.f32 	%f58, [%rd47];
	mul.f32 	%f91, %f57, %f58;
	bra.uni 	$L__BB2_22;
$L__BB2_21:
	add.s32 	%r48, %r5, %r72;
	mul.wide.s32 	%rd48, %r48, 4;
	add.s64 	%rd49, %rd1, %rd48;
	ld.global.f32 	%f59, [%rd49];
	mad.lo.s32 	%r49, %r72, %r35, %r3;
	mul.wide.s32 	%rd50, %r49, 4;
	add.s64 	%rd51, %rd3, %rd50;
	ld.global.f32 	%f60, [%rd51];
	mul.f32 	%f91, %f59, %f60;
$L__BB2_22:
	add.f32 	%f23, %f96, %f91;
	add.s32 	%r29, %r72, 1;
	setp.lt.s32 	%p12, %r29, %r36;
	@%p12 bra 	$L__BB2_24;
	cvt.s64.s32 	%rd52, %r4;
	cvt.u64.u32 	%rd53, %r72;
	add.s64 	%rd54, %rd53, %rd52;
	shl.b64 	%rd55, %rd54, 2;
	add.s64 	%rd56, %rd2, %rd55;
	ld.global.f32 	%f61, [%rd56+4];
	mad.lo.s32 	%r50, %r29, %r35, %r3;
	mul.wide.s32 	%rd57, %r50, 4;
	add.s64 	%rd58, %rd3, %rd57;
	ld.global.f32 	%f62, [%rd58];
	mul.f32 	%f92, %f61, %f62;
	bra.uni 	$L__BB2_25;
$L__BB2_24:
	cvt.s64.s32 	%rd59, %r5;
	cvt.u64.u32 	%rd60, %r72;
	add.s64 	%rd61, %rd59, %rd60;
	shl.b64 	%rd62, %rd61, 2;
	add.s64 	%rd63, %rd1, %rd62;
	ld.global.f32 	%f63, [%rd63+4];
	mad.lo.s32 	%r51, %r29, %r35, %r3;
	mul.wide.s32 	%rd64, %r51, 4;
	add.s64 	%rd65, %rd3, %rd64;
	ld.global.f32 	%f64, [%rd65];
	mul.f32 	%f92, %f63, %f64;
$L__BB2_25:
	add.f32 	%f96, %f23, %f92;
	add.s32 	%r72, %r72, 2;
$L__BB2_26:
	and.b32  	%r52, %r35, 1;
	setp.eq.b32 	%p13, %r52, 1;
	not.pred 	%p14, %p13;
	@%p14 bra 	$L__BB2_31;
	setp.lt.s32 	%p15, %r72, %r36;
	@%p15 bra 	$L__BB2_29;
	add.s32 	%r53, %r72, %r4;
	mul.wide.s32 	%rd66, %r53, 4;
	add.s64 	%rd67, %rd2, %rd66;
	ld.global.f32 	%f65, [%rd67];
	mad.lo.s32 	%r54, %r72, %r35, %r3;
	mul.wide.s32 	%rd68, %r54, 4;
	add.s64 	%rd69, %rd3, %rd68;
	ld.global.f32 	%f66, [%rd69];
	mul.f32 	%f95, %f65, %f66;
	bra.uni 	$L__BB2_30;
$L__BB2_29:
	add.s32 	%r55, %r5, %r72;
	mul.wide.s32 	%rd70, %r55, 4;
	add.s64 	%rd71, %rd1, %rd70;
	ld.global.f32 	%f67, [%rd71];
	mad.lo.s32 	%r56, %r72, %r35, %r3;
	mul.wide.s32 	%rd72, %r56, 4;
	add.s64 	%rd73, %rd3, %rd72;
	ld.global.f32 	%f68, [%rd73];
	mul.f32 	%f95, %f67, %f68;
$L__BB2_30:
	add.f32 	%f96, %f96, %f95;
$L__BB2_31:
	ld.param.u64 	%rd90, [_Z19forwardPassV1KerneliiPfS_S_S_S_S_Piii_param_8];
	ld.param.u64 	%rd88, [_Z19forwardPassV1KerneliiPfS_S_S_S_S_Piii_param_5];
	mad.lo.s32 	%r57, %r35, %r35, %r3;
	mul.wide.s32 	%rd74, %r57, 4;
	add.s64 	%rd75, %rd3, %rd74;
	ld.global.f32 	%f69, [%rd75];
	add.f32 	%f70, %f96, %f69;
	cvta.to.global.u64 	%rd76, %rd90;
	mul.wide.s32 	%rd77, %r3, 4;
	add.s64 	%rd78, %rd76, %rd77;
	ld.global.u32 	%r58, [%rd78];
	cvt.rn.f32.s32 	%f71, %r58;
	rcp.rn.f32 	%f72, %f71;
	mov.f32 	%f73, 0f3F800000;
	sub.f32 	%f74, %f73, %f72;
	cvta.to.global.u64 	%rd79, %rd88;
	add.s64 	%rd80, %rd79, %rd77;
	ld.global.f32 	%f75, [%rd80];
	mul.f32 	%f76, %f70, %f72;
	fma.rn.f32 	%f77, %f75, %f74, %f76;
	st.global.f32 	[%rd4], %f77;
	st.global.f32 	[%rd80], %f77;
	ld.global.f32 	%f78, [%rd4];
	mul.f32 	%f79, %f78, 0fBFB8AA3B;
	ex2.approx.f32 	%f80, %f79;
	add.f32 	%f81, %f80, 0f3F800000;
	rcp.rn.f32 	%f35, %f81;
	mad.lo.s32 	%r32, %r35, %r33, %r3;
	mul.wide.s32 	%rd81, %r32, 4;
	add.s64 	%rd82, %rd2, %rd81;
	st.global.f32 	[%rd82], %f35;
	setp.ge.s32 	%p16, %r3, %r36;
	@%p16 bra 	$L__BB2_33;
	ld.param.u64 	%rd89, [_Z19forwardPassV1KerneliiPfS_S_S_S_S_Piii_param_6];
	ld.param.u32 	%r63, [_Z19forwardPassV1KerneliiPfS_S_S_S_S_Piii_param_1];
	mad.lo.s32 	%r59, %r36, %r33, %r36;
	add.s32 	%r60, %r63, %r3;
	add.s32 	%r61, %r60, %r59;
	mul.wide.s32 	%rd83, %r61, 4;
	add.s64 	%rd84, %rd1, %rd83;
	ld.global.f32 	%f82, [%rd84];
	sub.f32 	%f83, %f35, %f82;
	cvta.to.global.u64 	%rd85, %rd89;
	add.s64 	%rd87, %rd85, %rd81;
	st.global.f32 	[%rd87], %f83;
$L__BB2_33:
	ret;

}
	// .globl	_Z20backwardPassV1KerneliiiiPfS_S_S_S_S_S_PiS_
.visible .entry _Z20backwardPassV1KerneliiiiPfS_S_S_S_S_S_PiS_(
	.param .u32 _Z20backwardPassV1KerneliiiiPfS_S_S_S_S_S_PiS__param_0,
	.param .u32 _Z20backwardPassV1KerneliiiiPfS_S_S_S_S_S_PiS__param_1,
	.param .u32 _Z20backwardPassV1KerneliiiiPfS_S_S_S_S_S_PiS__param_2,
	.param .u32 _Z20backwardPassV1KerneliiiiPfS_S_S_S_S_S_PiS__param_3,
	.param .u64 .ptr .align 1 _Z20backwardPassV1KerneliiiiPfS_S_S_S_S_S_PiS__param_4,
	.param .u64 .ptr .align 1 _Z20backwardPassV1KerneliiiiPfS_S_S_S_S_S_PiS__param_5,
	.param .u64 .ptr .align 1 _Z20backwardPassV1KerneliiiiPfS_S_S_S_S_S_PiS__param_6,
	.param .u64 .ptr .align 1 _Z20backwardPassV1KerneliiiiPfS_S_S_S_S_S_PiS__param_7,
	.param .u64 .ptr .align 1 _Z20backwardPassV1KerneliiiiPfS_S_S_S_S_S_PiS__param_8,
	.param .u64 .ptr .align 1 _Z20backwardPassV1KerneliiiiPfS_S_S_S_S_S_PiS__param_9,
	.param .u64 .ptr .align 1 _Z20backwardPassV1KerneliiiiPfS_S_S_S_S_S_PiS__param_10,
	.param .u64 .ptr .align 1 _Z20backwardPassV1KerneliiiiPfS_S_S_S_S_S_PiS__param_11,
	.param .u64 .ptr .align 1 _Z20backwardPassV1KerneliiiiPfS_S_S_S_S_S_PiS__param_12
)
{
	.reg .pred 	%p<6>;
	.reg .b32 	%r<24>;
	.reg .b32 	%f<21>;
	.reg .b64 	%rd<37>;

	ld.param.u32 	%r5, [_Z20backwardPassV1KerneliiiiPfS_S_S_S_S_S_PiS__param_0];
	ld.param.u32 	%r6, [_Z20backwardPassV1KerneliiiiPfS_S_S_S_S_S_PiS__param_1];
	ld.param.u32 	%r7, [_Z20backwardPassV1KerneliiiiPfS_S_S_S_S_S_PiS__param_2];
	ld.param.u32 	%r8, [_Z20backwardPassV1KerneliiiiPfS_S_S_S_S_S_PiS__param_3];
	ld.param.u64 	%rd3, [_Z20backwardPassV1KerneliiiiPfS_S_S_S_S_S_PiS__param_4];
	ld.param.u64 	%rd11, [_Z20backwardPassV1KerneliiiiPfS_S_S_S_S_S_PiS__param_5];
	ld.param.u64 	%rd4, [_Z20backwardPassV1KerneliiiiPfS_S_S_S_S_S_PiS__param_6];
	ld.param.u64 	%rd5, [_Z20backwardPassV1KerneliiiiPfS_S_S_S_S_S_PiS__param_7];
	ld.param.u64 	%rd6, [_Z20backwardPassV1KerneliiiiPfS_S_S_S_S_S_PiS__param_8];
	ld.param.u64 	%rd7, [_Z20backwardPassV1KerneliiiiPfS_S_S_S_S_S_PiS__param_9];
	ld.param.u64 	%rd8, [_Z20backwardPassV1KerneliiiiPfS_S_S_S_S_S_PiS__param_10];
	ld.param.u64 	%rd9, [_Z20backwardPassV1KerneliiiiPfS_S_S_S_S_S_PiS__param_11];
	ld.param.u64 	%rd10, [_Z20backwardPassV1KerneliiiiPfS_S_S_S_S_S_PiS__param_12];
	cvta.to.global.u64 	%rd1, %rd11;
	mov.u32 	%r9, %ctaid.y;
	mov.u32 	%r10, %ntid.y;
	mov.u32 	%r11, %tid.y;
	mad.lo.s32 	%r1, %r9, %r10, %r11;
	mov.u32 	%r12, %ctaid.x;
	mov.u32 	%r13, %ntid.x;
	mov.u32 	%r14, %tid.x;
	mad.lo.s32 	%r2, %r12, %r13, %r14;
	setp.ge.s32 	%p1, %r1, %r8;
	setp.ge.s32 	%p2, %r2, %r7;
	or.pred  	%p3, %p2, %p1;
	@%p3 bra 	$L__BB3_5;
	setp.ne.s32 	%p4, %r2, 0;
	@%p4 bra 	$L__BB3_3;
	mad.lo.s32 	%r15, %r8, %r5, %r8;
	add.s32 	%r16, %r6, %r1;
	add.s32 	%r17, %r16, %r15;
	cvta.to.global.u64 	%rd12, %rd3;
	mul.wide.s32 	%rd13, %r17, 4;
	add.s64 	%rd14, %rd12, %rd13;
	ld.global.f32 	%f2, [%rd14];
	mad.lo.s32 	%r18, %r7, %r5, %r1;
	mul.wide.s32 	%rd15, %r18, 4;
	add.s64 	%rd16, %rd1, %rd15;
	ld.global.f32 	%f3, [%rd16];
	sub.f32 	%f4, %f2, %f3;
	mul.f32 	%f5, %f4, %f4;
	cvta.to.global.u64 	%rd17, %rd8;
	mul.wide.u32 	%rd18, %r1, 4;
	add.s64 	%rd19, %rd17, %rd18;
	ld.global.f32 	%f6, [%rd19];
	fma.rn.f32 	%f7, %f5, 0f3F000000, %f6;
	st.global.f32 	[%rd19], %f7;
$L__BB3_3:
	mul.lo.s32 	%r3, %r7, %r5;
	add.s32 	%r19, %r3, %r1;
	cvta.to.global.u64 	%rd20, %rd7;
	mul.wide.s32 	%rd21, %r19, 4;
	add.s64 	%rd22, %rd20, %rd21;
	ld.global.f32 	%f8, [%rd22];
	cvta.to.global.u64 	%rd23, %rd9;
	mul.wide.u32 	%rd24, %r1, 4;
	add.s64 	%rd2, %rd23, %rd24;
	ld.global.u32 	%r20, [%rd2];
	cvt.rn.f32.s32 	%f9, %r20;
	rcp.rn.f32 	%f10, %f9;
	mov.f32 	%f11, 0f3F800000;
	sub.f32 	%f12, %f11, %f10;
	cvta.to.global.u64 	%rd25, %rd6;
	add.s64 	%rd26, %rd25, %rd24;
	ld.global.f32 	%f13, [%rd26];
	fma.rn.f32 	%f1, %f13, %f12, %f8;
	cvta.to.global.u64 	%rd27, %rd4;
	add.s64 	%rd28, %rd27, %rd24;
	st.global.f32 	[%rd28], %f1;
	mad.lo.s32 	%r4, %r7, %r2, %r1;
	cvta.to.global.u64 	%rd29, %rd10;
	mul.wide.s32 	%rd30, %r4, 4;
	add.s64 	%rd31, %rd29, %rd30;
	ld.global.f32 	%f14, [%rd31];
	setp.eq.f32 	%p5, %f14, 0f00000000;
	@%p5 bra 	$L__BB3_5;
	ld.global.u32 	%r21, [%rd2];
	cvt.rn.f32.s32 	%f15, %r21;
	rcp.rn.f32 	%f16, %f15;
	mul.f32 	%f17, %f1, %f16;
	sub.s32 	%r22, %r3, %r7;
	add.s32 	%r23, %r22, %r2;
	mul.wide.s32 	%rd32, %r23, 4;
	add.s64 	%rd33, %rd1, %rd32;
	ld.global.f32 	%f18, [%rd33];
	cvta.to.global.u64 	%rd34, %rd5;
	add.s64 	%rd36, %rd34, %rd30;
	ld.global.f32 	%f19, [%rd36];
	fma.rn.f32 	%f20, %f18, %f17, %f19;
	st.global.f32 	[%rd36], %f20;
$L__BB3_5:
	ret;

}
	// .globl	_Z21backwardPassV11KerneliiiPfS_S_PiS_
.visible .entry _Z21backwardPassV11KerneliiiPfS_S_PiS_(
	.param .u32 _Z21backwardPassV11KerneliiiPfS_S_PiS__param_0,
	.param .u32 _Z21backwardPassV11KerneliiiPfS_S_PiS__param_1,
	.param .u32 _Z21backwardPassV11KerneliiiPfS_S_PiS__param_2,
	.param .u64 .ptr .align 1 _Z21backwardPassV11KerneliiiPfS_S_PiS__param_3,
	.param .u64 .ptr .align 1 _Z21backwardPassV11KerneliiiPfS_S_PiS__param_4,
	.param .u64 .ptr .align 1 _Z21backwardPassV11KerneliiiPfS_S_PiS__param_5,
	.param .u64 .ptr .align 1 _Z21backwardPassV11KerneliiiPfS_S_PiS__param_6,
	.param .u64 .ptr .align 1 _Z21backwardPassV11KerneliiiPfS_S_PiS__param_7
)
{
	.reg .pred 	%p<25>;
	.reg .b32 	%r<48>;
	.reg .b32 	%f<140>;
	.reg .b64 	%rd<66>;

	ld.param.u32 	%r10, [_Z21backwardPassV11KerneliiiPfS_S_PiS__param_0];
	ld.param.u32 	%r11, [_Z21backwardPassV11KerneliiiPfS_S_PiS__param_1];
	ld.param.u32 	%r12, [_Z21backwardPassV11KerneliiiPfS_S_PiS__param_2];
	ld.param.u64 	%rd13, [_Z21backwardPassV11KerneliiiPfS_S_PiS__param_3];
	ld.param.u64 	%rd14, [_Z21backwardPassV11KerneliiiPfS_S_PiS__param_4];
	ld.param.u64 	%rd15, [_Z21backwardPassV11KerneliiiPfS_S_PiS__param_5];
	ld.param.u64 	%rd16, [_Z21backwardPassV11KerneliiiPfS_S_PiS__param_6];
	ld.param.u64 	%rd17, [_Z21backwardPassV11KerneliiiPfS_S_PiS__param_7];
	cvta.to.global.u64 	%rd1, %rd16;
	cvta.to.global.u64 	%rd2, %rd15;
	cvta.to.global.u64 	%rd3, %rd17;
	mov.u32 	%r13, %ctaid.x;
	mov.u32 	%r14, %ntid.x;
	mov.u32 	%r15, %tid.x;
	mad.lo.s32 	%r1, %r13, %r14, %r15;
	setp.ge.s32 	%p1, %r1, %r11;
	setp.lt.s32 	%p2, %r1, %r12;
	or.pred  	%p3, %p1, %p2;
	@%p3 bra 	$L__BB4_23;
	cvta.to.global.u64 	%rd18, %rd14;
	mul.wide.s32 	%rd19, %r1, 4;
	add.s64 	%rd4, %rd18, %rd19;
	mov.b32 	%r16, 0;
	st.global.u32 	[%rd4], %r16;
	setp.lt.s32 	%p4, %r11, 1;
	@%p4 bra 	$L__BB4_23;
	add.s64 	%rd5, %rd1, %rd19;
	mul.lo.s32 	%r2, %r11, %r1;
	mad.lo.s32 	%r18, %r11, %r10, %r1;
	cvta.to.global.u64 	%rd21, %rd13;
	mul.wide.s32 	%rd22, %r18, 4;
	add.s64 	%rd6, %rd21, %rd22;
	and.b32  	%r3, %r11, 3;
	setp.lt.u32 	%p5, %r11, 4;
	mov.b32 	%r47, 0;
	mov.f32 	%f132, 0f00000000;
	@%p5 bra 	$L__BB4_13;
	and.b32  	%r47, %r11, 2147483644;
	mov.b32 	%r45, 0;
	mov.f32 	%f132, 0f00000000;
	mul.wide.u32 	%rd8, %r11, 4;
$L__BB4_4:
	.pragma "nounroll";
	mad.lo.s32 	%r20, %r45, %r11, %r1;
	mul.wide.s32 	%rd23, %r20, 4;
	add.s64 	%rd7, %rd3, %rd23;
	ld.global.f32 	%f18, [%rd7];
	setp.eq.f32 	%p6, %f18, 0f00000000;
	@%p6 bra 	$L__BB4_6;
	setp.eq.s32 	%p7, %r45, %r1;
	mul.wide.u32 	%rd24, %r45, 4;
	add.s64 	%rd25, %rd2, %rd24;
	ld.global.f32 	%f19, [%rd25];
	selp.f32 	%f20, 0f3F800000, 0f00000000, %p7;
	ld.global.u32 	%r21, [%rd5];
	cvt.rn.f32.s32 	%f21, %r21;
	rcp.rn.f32 	%f22, %f21;
	mov.f32 	%f23, 0f3F800000;
	sub.f32 	%f24, %f23, %f22;
	add.s64 	%rd26, %rd1, %rd24;
	ld.global.u32 	%r22, [%rd26];
	cvt.rn.f32.s32 	%f25, %r22;
	rcp.rn.f32 	%f26, %f25;
	add.s32 	%r23, %r45, %r2;
	mul.wide.s32 	%rd27, %r23, 4;
	add.s64 	%rd28, %rd3, %rd27;
	ld.global.f32 	%f27, [%rd28];
	mul.f32 	%f28, %f27, %f26;
	ld.global.f32 	%f29, [%rd6];
	sub.f32 	%f30, %f23, %f29;
	mul.f32 	%f31, %f29, %f30;
	mul.f32 	%f32, %f28, %f31;
	fma.rn.f32 	%f33, %f24, %f20, %f32;
	fma.rn.f32 	%f132, %f19, %f33, %f132;
	st.global.f32 	[%rd4], %f132;
$L__BB4_6:
	add.s64 	%rd9, %rd7, %rd8;
	ld.global.f32 	%f34, [%rd9];
	setp.eq.f32 	%p8, %f34, 0f00000000;
	cvt.s64.s32 	%rd29, %r2;
	cvt.s64.s32 	%rd30, %r45;
	add.s64 	%rd31, %rd30, %rd29;
	shl.b64 	%rd32, %rd31, 2;
	add.s64 	%rd10, %rd3, %rd32;
	@%p8 bra 	$L__BB4_8;
	add.s32 	%r24, %r45, 1;
	setp.eq.s32 	%p9, %r24, %r1;
	mul.wide.u32 	%rd33, %r45, 4;
	add.s64 	%rd34, %rd2, %rd33;
	ld.global.f32 	%f35, [%rd34+4];
	selp.f32 	%f36, 0f3F800000, 0f00000000, %p9;
	ld.global.u32 	%r25, [%rd5];
	cvt.rn.f32.s32 	%f37, %r25;
	rcp.rn.f32 	%f38, %f37;
	mov.f32 	%f39, 0f3F800000;
	sub.f32 	%f40, %f39, %f38;
	add.s64 	%rd35, %rd1, %rd33;
	ld.global.u32 	%r26, [%rd35+4];
	cvt.rn.f32.s32 	%f41, %r26;
	rcp.rn.f32 	%f42, %f41;
	ld.global.f32 	%f43, [%rd10+4];
	mul.f32 	%f44, %f43, %f42;
	ld.global.f32 	%f45, [%rd6];
	sub.f32 	%f46, %f39, %f45;
	mul.f32 	%f47, %f45, %f46;
	mul.f32 	%f48, %f44, %f47;
	fma.rn.f32 	%f49, %f40, %f36, %f48;
	fma.rn.f32 	%f132, %f35, %f49, %f132;
	st.global.f32 	[%rd4], %f132;
$L__BB4_8:
	add.s64 	%rd11, %rd9, %rd8;
	ld.global.f32 	%f50, [%rd11];
	setp.eq.f32 	%p10, %f50, 0f00000000;
	@%p10 bra 	$L__BB4_10;
	add.s32 	%r27, %r45, 2;
	setp.eq.s32 	%p11, %r27, %r1;
	mul.wide.u32 	%rd36, %r45, 4;
	add.s64 	%rd37, %rd2, %rd36;
	ld.global.f32 	%f51, [%rd37+8];
	selp.f32 	%f52, 0f3F800000, 0f00000000, %p11;
	ld.global.u32 	%r28, [%rd5];
	cvt.rn.f32.s32 	%f53, %r28;
	rcp.rn.f32 	%f54, %f53;
	mov.f32 	%f55, 0f3F800000;
	sub.f32 	%f56, %f55, %f54;
	add.s64 	%rd38, %rd1, %rd36;
	ld.global.u32 	%r29, [%rd38+8];
	cvt.rn.f32.s32 	%f57, %r29;
	rcp.rn.f32 	%f58, %f57;
	ld.global.f32 	%f59, [%rd10+8];
	mul.f32 	%f60, %f59, %f58;
	ld.global.f32 	%f61, [%rd6];
	sub.f32 	%f62, %f55, %f61;
	mul.f32 	%f63, %f61, %f62;
	mul.f32 	%f64, %f60, %f63;
	fma.rn.f32 	%f65, %f56, %f52, %f64;
	fma.rn.f32 	%f132, %f51, %f65, %f132;
	st.global.f32 	[%rd4], %f132;
$L__BB4_10:
	add.s64 	%rd39, %rd11, %rd8;
	ld.global.f32 	%f66, [%rd39];
	setp.eq.f32 	%p12, %f66, 0f00000000;
	@%p12 bra 	$L__BB4_12;
	add.s32 	%r30, %r45, 3;
	setp.eq.s32 	%p13, %r30, %r1;
	mul.wide.u32 	%rd40, %r45, 4;
	add.s64 	%rd41, %rd2, %rd40;
	ld.global.f32 	%f67, [%rd41+12];
	selp.f32 	%f68, 0f3F800000, 0f00000000, %p13;
	ld.global.u32 	%r31, [%rd5];
	cvt.rn.f32.s32 	%f69, %r31;
	rcp.rn.f32 	%f70, %f69;
	mov.f32 	%f71, 0f3F800000;
	sub.f32 	%f72, %f71, %f70;
	add.s64 	%rd42, %rd1, %rd40;
	ld.global.u32 	%r32, [%rd42+12];
	cvt.rn.f32.s32 	%f73, %r32;
	rcp.rn.f32 	%f74, %f73;
	ld.global.f32 	%f75, [%rd10+12];
	mul.f32 	%f76, %f75, %f74;
	ld.global.f32 	%f77, [%rd6];
	sub.f32 	%f78, %f71, %f77;
	mul.f32 	%f79, %f77, %f78;
	mul.f32 	%f80, %f76, %f79;
	fma.rn.f32 	%f81, %f72, %f68, %f80;
	fma.rn.f32 	%f132, %f67, %f81, %f132;
	st.global.f32 	[%rd4], %f132;
$L__BB4_12:
	add.s32 	%r45, %r45, 4;
	setp.ne.s32 	%p14, %r45, %r47;
	@%p14 bra 	$L__BB4_4;
$L__BB4_13:
	setp.eq.s32 	%p15, %r3, 0;
	@%p15 bra 	$L__BB4_23;
	setp.eq.s32 	%p16, %r3, 1;
	@%p16 bra 	$L__BB4_20;
	mad.lo.s32 	%r33, %r47, %r11, %r1;
	mul.wide.s32 	%rd43, %r33, 4;
	add.s64 	%rd12, %rd3, %rd43;
	ld.global.f32 	%f82, [%rd12];
	setp.eq.f32 	%p17, %f82, 0f00000000;
	@%p17 bra 	$L__BB4_17;
	setp.eq.s32 	%p18, %r1, %r47;
	mul.wide.u32 	%rd44, %r47, 4;
	add.s64 	%rd45, %rd2, %rd44;
	ld.global.f32 	%f83, [%rd45];
	selp.f32 	%f84, 0f3F800000, 0f00000000, %p18;
	ld.global.u32 	%r34, [%rd5];
	cvt.rn.f32.s32 	%f85, %r34;
	rcp.rn.f32 	%f86, %f85;
	mov.f32 	%f87, 0f3F800000;
	sub.f32 	%f88, %f87, %f86;
	add.s64 	%rd46, %rd1, %rd44;
	ld.global.u32 	%r35, [%rd46];
	cvt.rn.f32.s32 	%f89, %r35;
	rcp.rn.f32 	%f90, %f89;
	add.s32 	%r36, %r47, %r2;
	mul.wide.s32 	%rd47, %r36, 4;
	add.s64 	%rd48, %rd3, %rd47;
	ld.global.f32 	%f91, [%rd48];
	mul.f32 	%f92, %f91, %f90;
	ld.global.f32 	%f93, [%rd6];
	sub.f32 	%f94, %f87, %f93;
	mul.f32 	%f95, %f93, %f94;
	mul.f32 	%f96, %f92, %f95;
	fma.rn.f32 	%f97, %f88, %f84, %f96;
	fma.rn.f32 	%f132, %f83, %f97, %f132;
	st.global.f32 	[%rd4], %f132;
$L__BB4_17:
	mul.wide.u32 	%rd49, %r11, 4;
	add.s64 	%rd50, %rd12, %rd49;
	ld.global.f32 	%f98, [%rd50];
	setp.eq.f32 	%p19, %f98, 0f00000000;
	@%p19 bra 	$L__BB4_19;
	add.s32 	%r37, %r47, 1;
	setp.eq.s32 	%p20, %r1, %r37;
	cvt.u64.u32 	%rd51, %r47;
	mul.wide.u32 	%rd52, %r47, 4;
	add.s64 	%rd53, %rd2, %rd52;
	ld.global.f32 	%f99, [%rd53+4];
	selp.f32 	%f100, 0f3F800000, 0f00000000, %p20;
	ld.global.u32 	%r38, [%rd5];
	cvt.rn.f32.s32 	%f101, %r38;
	rcp.rn.f32 	%f102, %f101;
	mov.f32 	%f103, 0f3F800000;
	sub.f32 	%f104, %f103, %f102;
	add.s64 	%rd54, %rd1, %rd52;
	ld.global.u32 	%r39, [%rd54+4];
	cvt.rn.f32.s32 	%f105, %r39;
	rcp.rn.f32 	%f106, %f105;
	cvt.s64.s32 	%rd55, %r2;
	add.s64 	%rd56, %rd51, %rd55;
	shl.b64 	%rd57, %rd56, 2;
	add.s64 	%rd58, %rd3, %rd57;
	ld.global.f32 	%f107, [%rd58+4];
	mul.f32 	%f108, %f107, %f106;
	ld.global.f32 	%f109, [%rd6];
	sub.f32 	%f110, %f103, %f109;
	mul.f32 	%f111, %f109, %f110;
	mul.f32 	%f112, %f108, %f111;
	fma.rn.f32 	%f113, %f104, %f100, %f112;
	fma.rn.f32 	%f132, %f99, %f113, %f132;
	st.global.f32 	[%rd4], %f132;
$L__BB4_19:
	add.s32 	%r47, %r47, 2;
$L__BB4_20:
	and.b32  	%r40, %r11, 1;
	setp.eq.b32 	%p21, %r40, 1;
	not.pred 	%p22, %p21;
	@%p22 bra 	$L__BB4_23;
	mad.lo.s32 	%r41, %r47, %r11, %r1;
	mul.wide.s32 	%rd59, %r41, 4;
	add.s64 	%rd60, %rd3, %rd59;
	ld.global.f32 	%f114, [%rd60];
	setp.eq.f32 	%p23, %f114, 0f00000000;
	@%p23 bra 	$L__BB4_23;
	setp.eq.s32 	%p24, %r1, %r47;
	mul.wide.u32 	%rd61, %r47, 4;
	add.s64 	%rd62, %rd2, %rd61;
	ld.global.f32 	%f115, [%rd62];
	selp.f32 	%f116, 0f3F800000, 0f00000000, %p24;
	ld.global.u32 	%r42, [%rd5];
	cvt.rn.f32.s32 	%f117, %r42;
	rcp.rn.f32 	%f118, %f117;
	mov.f32 	%f119, 0f3F800000;
	sub.f32 	%f120, %f119, %f118;
	add.s64 	%rd63, %rd1, %rd61;
	ld.global.u32 	%r43, [%rd63];
	cvt.rn.f32.s32 	%f121, %r43;
	rcp.rn.f32 	%f122, %f121;
	add.s32 	%r44, %r47, %r2;
	mul.wide.s32 	%rd64, %r44, 4;
	add.s64 	%rd65, %rd3, %rd64;
	ld.global.f32 	%f123, [%rd65];
	mul.f32 	%f124, %f123, %f122;
	ld.global.f32 	%f125, [%rd6];
	sub.f32 	%f126, %f119, %f125;
	mul.f32 	%f127, %f125, %f126;
	mul.f32 	%f128, %f124, %f127;
	fma.rn.f32 	%f129, %f120, %f116, %f128;
	fma.rn.f32 	%f130, %f115, %f129, %f132;
	st.global.f32 	[%rd4], %f130;
$L__BB4_23:
	ret;

}
	// .globl	_Z20backwardPassV2KerneliiiiPfS_S_S_S_S_S_PiS_S_
.visible .entry _Z20backwardPassV2KerneliiiiPfS_S_S_S_S_S_PiS_S_(
	.param .u32 _Z20backwardPassV2KerneliiiiPfS_S_S_S_S_S_PiS_S__param_0,
	.param .u32 _Z20backwardPassV2KerneliiiiPfS_S_S_S_S_S_PiS_S__param_1,
	.param .u32 _Z20backwardPassV2KerneliiiiPfS_S_S_S_S_S_PiS_S__param_2,
	.param .u32 _Z20backwardPassV2KerneliiiiPfS_S_S_S_S_S_PiS_S__param_3,
	.param .u64 .ptr .align 1 _Z20backwardPassV2KerneliiiiPfS_S_S_S_S_S_PiS_S__param_4,
	.param .u64 .ptr .align 1 _Z20backwardPassV2KerneliiiiPfS_S_S_S_S_S_PiS_S__param_5,
	.param .u64 .ptr .align 1 _Z20backwardPassV2KerneliiiiPfS_S_S_S_S_S_PiS_S__param_6,
	.param .u64 .ptr .align 1 _Z20backwardPassV2KerneliiiiPfS_S_S_S_S_S_PiS_S__param_7,
	.param .u64 .ptr .align 1 _Z20backwardPassV2KerneliiiiPfS_S_S_S_S_S_PiS_S__param_8,
	.param .u64 .ptr .align 1 _Z20backwardPassV2KerneliiiiPfS_S_S_S_S_S_PiS_S__param_9,
	.param .u64 .ptr .align 1 _Z20backwardPassV2KerneliiiiPfS_S_S_S_S_S_PiS_S__param_10,
	.param .u64 .ptr .align 1 _Z20backwardPassV2KerneliiiiPfS_S_S_S_S_S_PiS_S__param_11,
	.param .u64 .ptr .align 1 _Z20backwardPassV2KerneliiiiPfS_S_S_S_S_S_PiS_S__param_12,
	.param .u64 .ptr .align 1 _Z20backwardPassV2KerneliiiiPfS_S_S_S_S_S_PiS_S__param_13
)
{
	.reg .pred 	%p<7>;
	.reg .b32 	%r<31>;
	.reg .b32 	%f<38>;
	.reg .b64 	%rd<53>;

	ld.param.u32 	%r5, [_Z20backwardPassV2KerneliiiiPfS_S_S_S_S_S_PiS_S__param_0];
	ld.param.u32 	%r6, [_Z20backwardPassV2KerneliiiiPfS_S_S_S_S_S_PiS_S__param_1];
	ld.param.u32 	%r7, [_Z20backwardPassV2KerneliiiiPfS_S_S_S_S_S_PiS_S__param_2];
	ld.param.u32 	%r8, [_Z20backwardPassV2KerneliiiiPfS_S_S_S_S_S_PiS_S__param_3];
	ld.param.u64 	%rd13, [_Z20backwardPassV2KerneliiiiPfS_S_S_S_S_S_PiS_S__param_5];
	ld.param.u64 	%rd9, [_Z20backwardPassV2KerneliiiiPfS_S_S_S_S_S_PiS_S__param_7];
	ld.param.u64 	%rd14, [_Z20backwardPassV2KerneliiiiPfS_S_S_S_S_S_PiS_S__param_8];
	ld.param.u64 	%rd10, [_Z20backwardPassV2KerneliiiiPfS_S_S_S_S_S_PiS_S__param_9];
	ld.param.u64 	%rd11, [_Z20backwardPassV2KerneliiiiPfS_S_S_S_S_S_PiS_S__param_10];
	ld.param.u64 	%rd15, [_Z20backwardPassV2KerneliiiiPfS_S_S_S_S_S_PiS_S__param_11];
	ld.param.u64 	%rd16, [_Z20backwardPassV2KerneliiiiPfS_S_S_S_S_S_PiS_S__param_12];
	ld.param.u64 	%rd12, [_Z20backwardPassV2KerneliiiiPfS_S_S_S_S_S_PiS_S__param_13];
	cvta.to.global.u64 	%rd1, %rd13;
	cvta.to.global.u64 	%rd2, %rd15;
	cvta.to.global.u64 	%rd3, %rd14;
	cvta.to.global.u64 	%rd4, %rd16;
	mov.u32 	%r9, %ctaid.y;
	mov.u32 	%r10, %ntid.y;
	mov.u32 	%r11, %tid.y;
	mad.lo.s32 	%r1, %r9, %r10, %r11;
	mov.u32 	%r12, %ctaid.x;
	mov.u32 	%r13, %ntid.x;
	mov.u32 	%r14, %tid.x;
	mad.lo.s32 	%r2, %r12, %r13, %r14;
	max.s32 	%r15, %r1, %r2;
	setp.ge.s32 	%p1, %r15, %r7;
	@%p1 bra 	$L__BB5_8;
	setp.ge.s32 	%p2, %r1, %r8;
	@%p2 bra 	$L__BB5_6;
	setp.ne.s32 	%p5, %r2, 0;
	@%p5 bra 	$L__BB5_4;
	ld.param.u64 	%rd51, [_Z20backwardPassV2KerneliiiiPfS_S_S_S_S_S_PiS_S__param_4];
	mad.lo.s32 	%r22, %r8, %r5, %r8;
	add.s32 	%r23, %r6, %r1;
	add.s32 	%r24, %r23, %r22;
	cvta.to.global.u64 	%rd29, %rd51;
	mul.wide.s32 	%rd30, %r24, 4;
	add.s64 	%rd31, %rd29, %rd30;
	ld.global.f32 	%f19, [%rd31];
	mad.lo.s32 	%r25, %r7, %r5, %r1;
	mul.wide.s32 	%rd32, %r25, 4;
	add.s64 	%rd33, %rd1, %rd32;
	ld.global.f32 	%f20, [%rd33];
	sub.f32 	%f21, %f19, %f20;
	mul.f32 	%f22, %f21, %f21;
	cvta.to.global.u64 	%rd34, %rd11;
	mul.wide.u32 	%rd35, %r1, 4;
	add.s64 	%rd36, %rd34, %rd35;
	ld.global.f32 	%f23, [%rd36];
	fma.rn.f32 	%f24, %f22, 0f3F000000, %f23;
	st.global.f32 	[%rd36], %f24;
$L__BB5_4:
	ld.param.u64 	%rd52, [_Z20backwardPassV2KerneliiiiPfS_S_S_S_S_S_PiS_S__param_6];
	mul.lo.s32 	%r3, %r7, %r5;
	add.s32 	%r26, %r3, %r1;
	cvta.to.global.u64 	%rd37, %rd10;
	mul.wide.s32 	%rd38, %r26, 4;
	add.s64 	%rd39, %rd37, %rd38;
	ld.global.f32 	%f25, [%rd39];
	mul.wide.u32 	%rd40, %r1, 4;
	add.s64 	%rd5, %rd2, %rd40;
	ld.global.u32 	%r27, [%rd5];
	cvt.rn.f32.s32 	%f26, %r27;
	rcp.rn.f32 	%f27, %f26;
	mov.f32 	%f28, 0f3F800000;
	sub.f32 	%f29, %f28, %f27;
	add.s64 	%rd41, %rd3, %rd40;
	ld.global.f32 	%f30, [%rd41];
	fma.rn.f32 	%f1, %f30, %f29, %f25;
	cvta.to.global.u64 	%rd42, %rd52;
	add.s64 	%rd43, %rd42, %rd40;
	st.global.f32 	[%rd43], %f1;
	mad.lo.s32 	%r4, %r7, %r2, %r1;
	mul.wide.s32 	%rd44, %r4, 4;
	add.s64 	%rd45, %rd4, %rd44;
	ld.global.f32 	%f31, [%rd45];
	setp.eq.f32 	%p6, %f31, 0f00000000;
	@%p6 bra 	$L__BB5_8;
	ld.global.u32 	%r28, [%rd5];
	cvt.rn.f32.s32 	%f32, %r28;
	rcp.rn.f32 	%f33, %f32;
	mul.f32 	%f34, %f1, %f33;
	sub.s32 	%r29, %r3, %r7;
	add.s32 	%r30, %r29, %r2;
	mul.wide.s32 	%rd46, %r30, 4;
	add.s64 	%rd47, %rd1, %rd46;
	ld.global.f32 	%f35, [%rd47];
	cvta.to.global.u64 	%rd48, %rd9;
	add.s64 	%rd50, %rd48, %rd44;
	ld.global.f32 	%f36, [%rd50];
	fma.rn.f32 	%f37, %f35, %f34, %f36;
	st.global.f32 	[%rd50], %f37;
	bra.uni 	$L__BB5_8;
$L__BB5_6:
	mad.lo.s32 	%r16, %r7, %r2, %r1;
	cvta.to.global.u64 	%rd17, %rd12;
	mul.wide.s32 	%rd18, %r16, 4;
	add.s64 	%rd6, %rd17, %rd18;
	mov.b32 	%r17, 0;
	st.global.u32 	[%rd6], %r17;
	add.s64 	%rd19, %rd4, %rd18;
	ld.global.f32 	%f2, [%rd19];
	setp.eq.f32 	%p3, %f2, 0f00000000;
	@%p3 bra 	$L__BB5_8;
	setp.eq.s32 	%p4, %r1, %r2;
	mul.wide.s32 	%rd20, %r2, 4;
	add.s64 	%rd21, %rd3, %rd20;
	ld.global.f32 	%f3, [%rd21];
	selp.f32 	%f4, 0f3F800000, 0f00000000, %p4;
	mul.wide.u32 	%rd22, %r1, 4;
	add.s64 	%rd23, %rd2, %rd22;
	ld.global.u32 	%r18, [%rd23];
	cvt.rn.f32.s32 	%f5, %r18;
	rcp.rn.f32 	%f6, %f5;
	mov.f32 	%f7, 0f3F800000;
	sub.f32 	%f8, %f7, %f6;
	add.s64 	%rd24, %rd2, %rd20;
	ld.global.u32 	%r19, [%rd24];
	cvt.rn.f32.s32 	%f9, %r19;
	rcp.rn.f32 	%f10, %f9;
	mad.lo.s32 	%r20, %r7, %r1, %r2;
	mul.wide.s32 	%rd25, %r20, 4;
	add.s64 	%rd26, %rd4, %rd25;
	ld.global.f32 	%f11, [%rd26];
	mul.f32 	%f12, %f11, %f10;
	mad.lo.s32 	%r21, %r7, %r5, %r1;
	mul.wide.s32 	%rd27, %r21, 4;
	add.s64 	%rd28, %rd1, %rd27;
	ld.global.f32 	%f13, [%rd28];
	sub.f32 	%f14, %f7, %f13;
	mul.f32 	%f15, %f13, %f14;
	mul.f32 	%f16, %f12, %f15;
	fma.rn.f32 	%f17, %f8, %f4, %f16;
	mul.f32 	%f18, %f3, %f17;
	st.global.f32 	[%rd6], %f18;
$L__BB5_8:
	ret;

}
	// .globl	_Z21backwardPassV21KernelPfS_ii
.visible .entry _Z21backwardPassV21KernelPfS_ii(
	.param .u64 .ptr .align 1 _Z21backwardPassV21KernelPfS_ii_param_0,
	.param .u64 .ptr .align 1 _Z21backwardPassV21KernelPfS_ii_param_1,
	.param .u32 _Z21backwardPassV21KernelPfS_ii_param_2,
	.param .u32 _Z21backwardPassV21KernelPfS_ii_param_3
)
{
	.reg .pred 	%p<6>;
	.reg .b32 	%r<17>;
	.reg .b32 	%f<6>;
	.reg .b64 	%rd<9>;

	ld.param.u64 	%rd1, [_Z21backwardPassV21KernelPfS_ii_param_0];
	ld.param.u64 	%rd2, [_Z21backwardPassV21KernelPfS_ii_param_1];
	ld.param.u32 	%r7, [_Z21backwardPassV21KernelPfS_ii_param_2];
	ld.param.u32 	%r8, [_Z21backwardPassV21KernelPfS_ii_param_3];
	mov.u32 	%r1, %tid.x;
	shl.b32 	%r9, %r1, 2;
	mov.u32 	%r10, sdata;
	add.s32 	%r2, %r10, %r9;
	mov.b32 	%r11, 0;
	st.shared.u32 	[%r2], %r11;
	setp.ge.s32 	%p1, %r1, %r7;
	@%p1 bra 	$L__BB6_7;
	cvta.to.global.u64 	%rd3, %rd1;
	mov.u32 	%r16, %ntid.x;
	mov.u32 	%r12, %ctaid.x;
	add.s32 	%r4, %r8, %r12;
	mad.lo.s32 	%r13, %r7, %r1, %r4;
	mul.wide.u32 	%rd4, %r13, 4;
	add.s64 	%rd5, %rd3, %rd4;
	ld.global.f32 	%f1, [%rd5];
	st.shared.f32 	[%r2], %f1;
	bar.sync 	0;
	setp.lt.u32 	%p2, %r16, 2;
	@%p2 bra 	$L__BB6_5;
$L__BB6_2:
	shr.u32 	%r6, %r16, 1;
	setp.ge.u32 	%p3, %r1, %r6;
	@%p3 bra 	$L__BB6_4;
	shl.b32 	%r14, %r6, 2;
	add.s32 	%r15, %r2, %r14;
	ld.shared.f32 	%f2, [%r15];
	ld.shared.f32 	%f3, [%r2];
	add.f32 	%f4, %f2, %f3;
	st.shared.f32 	[%r2], %f4;
	bar.sync 	0;
$L__BB6_4:
	setp.gt.u32 	%p4, %r16, 3;
	mov.u32 	%r16, %r6;
	@%p4 bra 	$L__BB6_2;
$L__BB6_5:
	setp.ne.s32 	%p5, %r1, 0;
	@%p5 bra 	$L__BB6_7;
	ld.shared.f32 	%f5, [sdata];
	cvta.to.global.u64 	%rd6, %rd2;
	mul.wide.u32 	%rd7, %r4, 4;
	add.s64 	%rd8, %rd6, %rd7;
	st.global.f32 	[%rd8], %f5;
$L__BB6_7:
	ret;

}
	// .globl	_Z20backwardPassV3KerneliiiPfS_S_S_PiS_
.visible .entry _Z20backwardPassV3KerneliiiPfS_S_S_PiS_(
	.param .u32 _Z20backwardPassV3KerneliiiPfS_S_S_PiS__param_0,
	.param .u32 _Z20backwardPassV3KerneliiiPfS_S_S_PiS__param_1,
	.param .u32 _Z20backwardPassV3KerneliiiPfS_S_S_PiS__param_2,
	.param .u64 .ptr .align 1 _Z20backwardPassV3KerneliiiPfS_S_S_PiS__param_3,
	.param .u64 .ptr .align 1 _Z20backwardPassV3KerneliiiPfS_S_S_PiS__param_4,
	.param .u64 .ptr .align 1 _Z20backwardPassV3KerneliiiPfS_S_S_PiS__param_5,
	.param .u64 .ptr .align 1 _Z20backwardPassV3KerneliiiPfS_S_S_PiS__param_6,
	.param .u64 .ptr .align 1 _Z20backwardPassV3KerneliiiPfS_S_S_PiS__param_7,
	.param .u64 .ptr .align 1 _Z20backwardPassV3KerneliiiPfS_S_S_PiS__param_8
)
{
	.reg .pred 	%p<5>;
	.reg .b32 	%r<21>;
	.reg .b32 	%f<15>;
	.reg .b64 	%rd<28>;

	ld.param.u32 	%r4, [_Z20backwardPassV3KerneliiiPfS_S_S_PiS__param_0];
	ld.param.u32 	%r7, [_Z20backwardPassV3KerneliiiPfS_S_S_PiS__param_1];
	ld.param.u32 	%r6, [_Z20backwardPassV3KerneliiiPfS_S_S_PiS__param_2];
	ld.param.u64 	%rd4, [_Z20backwardPassV3KerneliiiPfS_S_S_PiS__param_3];
	ld.param.u64 	%rd7, [_Z20backwardPassV3KerneliiiPfS_S_S_PiS__param_4];
	ld.param.u64 	%rd5, [_Z20backwardPassV3KerneliiiPfS_S_S_PiS__param_5];
	ld.param.u64 	%rd8, [_Z20backwardPassV3KerneliiiPfS_S_S_PiS__param_6];
	ld.param.u64 	%rd9, [_Z20backwardPassV3KerneliiiPfS_S_S_PiS__param_7];
	ld.param.u64 	%rd6, [_Z20backwardPassV3KerneliiiPfS_S_S_PiS__param_8];
	cvta.to.global.u64 	%rd1, %rd8;
	cvta.to.global.u64 	%rd2, %rd7;
	cvta.to.global.u64 	%rd3, %rd9;
	mov.u32 	%r8, %ctaid.y;
	mov.u32 	%r9, %ntid.y;
	mov.u32 	%r10, %tid.y;
	mad.lo.s32 	%r11, %r8, %r9, %r10;
	mov.u32 	%r12, %ctaid.x;
	mov.u32 	%r13, %ntid.x;
	mov.u32 	%r14, %tid.x;
	mad.lo.s32 	%r2, %r12, %r13, %r14;
	max.s32 	%r15, %r2, %r11;
	setp.ge.s32 	%p1, %r15, %r7;
	@%p1 bra 	$L__BB7_6;
	setp.lt.s32 	%p2, %r11, %r6;
	@%p2 bra 	$L__BB7_4;
	mad.lo.s32 	%r3, %r7, %r2, %r11;
	cvta.to.global.u64 	%rd10, %rd6;
	mul.wide.s32 	%rd11, %r3, 4;
	add.s64 	%rd12, %rd10, %rd11;
	ld.global.f32 	%f1, [%rd12];
	setp.eq.f32 	%p3, %f1, 0f00000000;
	@%p3 bra 	$L__BB7_4;
	mul.wide.u32 	%rd13, %r11, 4;
	add.s64 	%rd14, %rd3, %rd13;
	ld.global.u32 	%r16, [%rd14];
	cvt.rn.f32.s32 	%f2, %r16;
	rcp.rn.f32 	%f3, %f2;
	add.s64 	%rd15, %rd2, %rd13;
	ld.global.f32 	%f4, [%rd15];
	mul.f32 	%f5, %f4, %f3;
	add.s32 	%r17, %r4, -1;
	mad.lo.s32 	%r18, %r7, %r17, %r2;
	cvta.to.global.u64 	%rd16, %rd4;
	mul.wide.s32 	%rd17, %r18, 4;
	add.s64 	%rd18, %rd16, %rd17;
	ld.global.f32 	%f6, [%rd18];
	add.s64 	%rd20, %rd1, %rd11;
	ld.global.f32 	%f7, [%rd20];
	fma.rn.f32 	%f8, %f6, %f5, %f7;
	st.global.f32 	[%rd20], %f8;
$L__BB7_4:
	setp.ne.s32 	%p4, %r2, 0;
	@%p4 bra 	$L__BB7_6;
	mul.wide.u32 	%rd21, %r11, 4;
	add.s64 	%rd22, %rd3, %rd21;
	ld.global.u32 	%r19, [%rd22];
	cvt.rn.f32.s32 	%f9, %r19;
	rcp.rn.f32 	%f10, %f9;
	add.s64 	%rd23, %rd2, %rd21;
	ld.global.f32 	%f11, [%rd23];
	mad.lo.s32 	%r20, %r7, %r7, %r11;
	mul.wide.u32 	%rd24, %r20, 4;
	add.s64 	%rd25, %rd1, %rd24;
	ld.global.f32 	%f12, [%rd25];
	fma.rn.f32 	%f13, %f11, %f10, %f12;
	st.global.f32 	[%rd25], %f13;
	ld.global.f32 	%f14, [%rd23];
	cvta.to.global.u64 	%rd26, %rd5;
	add.s64 	%rd27, %rd26, %rd21;
	st.global.f32 	[%rd27], %f14;
$L__BB7_6:
	ret;

}
	// .globl	_Z19updateWeightsKernelffPfS_S_i
.visible .entry _Z19updateWeightsKernelffPfS_S_i(
	.param .f32 _Z19updateWeightsKernelffPfS_S_i_param_0,
	.param .f32 _Z19updateWeightsKernelffPfS_S_i_param_1,
	.param .u64 .ptr .align 1 _Z19updateWeightsKernelffPfS_S_i_param_2,
	.param .u64 .ptr .align 1 _Z19updateWeightsKernelffPfS_S_i_param_3,
	.param .u64 .ptr .align 1 _Z19updateWeightsKernelffPfS_S_i_param_4,
	.param .u32 _Z19updateWeightsKernelffPfS_S_i_param_5
)
{
	.reg .pred 	%p<2>;
	.reg .b32 	%r<9>;
	.reg .b32 	%f<10>;
	.reg .b64 	%rd<11>;

	ld.param.f32 	%f1, [_Z19updateWeightsKernelffPfS_S_i_param_0];
	ld.param.f32 	%f2, [_Z19updateWeightsKernelffPfS_S_i_param_1];
	ld.param.u64 	%rd1, [_Z19updateWeightsKernelffPfS_S_i_param_2];
	ld.param.u64 	%rd2, [_Z19updateWeightsKernelffPfS_S_i_param_3];
	ld.param.u64 	%rd3, [_Z19updateWeightsKernelffPfS_S_i_param_4];
	ld.param.u32 	%r2, [_Z19updateWeightsKernelffPfS_S_i_param_5];
	mov.u32 	%r3, %ctaid.y;
	mov.u32 	%r4, %nctaid.x;
	mov.u32 	%r5, %ctaid.x;
	mad.lo.s32 	%r6, %r3, %r4, %r5;
	mov.u32 	%r7, %ntid.x;
	mov.u32 	%r8, %tid.x;
	mad.lo.s32 	%r1, %r6, %r7, %r8;
	setp.ge.s32 	%p1, %r1, %r2;
	@%p1 bra 	$L__BB8_2;
	cvta.to.global.u64 	%rd4, %rd2;
	cvta.to.global.u64 	%rd5, %rd3;
	cvta.to.global.u64 	%rd6, %rd1;
	mul.wide.s32 	%rd7, %r1, 4;
	add.s64 	%rd8, %rd4, %rd7;
	ld.global.f32 	%f3, [%rd8];
	add.s64 	%rd9, %rd5, %rd7;
	ld.global.f32 	%f4, [%rd9];
	mul.f32 	%f5, %f2, %f4;
	fma.rn.f32 	%f6, %f1, %f3, %f5;
	add.s64 	%rd10, %rd6, %rd7;
	ld.global.f32 	%f7, [%rd10];
	sub.f32 	%f8, %f7, %f6;
	st.global.f32 	[%rd10], %f8;
	ld.global.f32 	%f9, [%rd8];
	st.global.f32 	[%rd9], %f9;
$L__BB8_2:
	ret;

}
	// .globl	_Z24sumDeltaWeightsP2PKerneliPfS_
.visible .entry _Z24sumDeltaWeightsP2PKerneliPfS_(
	.param .u32 _Z24sumDeltaWeightsP2PKerneliPfS__param_0,
	.param .u64 .ptr .align 1 _Z24sumDeltaWeightsP2PKerneliPfS__param_1,
	.param .u64 .ptr .align 1 _Z24sumDeltaWeightsP2PKerneliPfS__param_2
)
{
	.reg .pred 	%p<2>;
	.reg .b32 	%r<9>;
	.reg .b32 	%f<4>;
	.reg .b64 	%rd<8>;

	ld.param.u32 	%r2, [_Z24sumDeltaWeightsP2PKerneliPfS__param_0];
	ld.param.u64 	%rd1, [_Z24sumDeltaWeightsP2PKerneliPfS__param_1];
	ld.param.u64 	%rd2, [_Z24sumDeltaWeightsP2PKerneliPfS__param_2];
	mov.u32 	%r3, %ctaid.y;
	mov.u32 	%r4, %nctaid.x;
	mov.u32 	%r5, %ctaid.x;
	mad.lo.s32 	%r6, %r3, %r4, %r5;
	mov.u32 	%r7, %ntid.x;
	mov.u32 	%r8, %tid.x;
	mad.lo.s32 	%r1, %r6, %r7, %r8;
	setp.ge.s32 	%p1, %r1, %r2;
	@%p1 bra 	$L__BB9_2;
	cvta.to.global.u64 	%rd3, %rd2;
	cvta.to.global.u64 	%rd4, %rd1;
	mul.wide.s32 	%rd5, %r1, 4;
	add.s64 	%rd6, %rd3, %rd5;
	ld.global.f32 	%f1, [%rd6];
	add.s64 	%rd7, %rd4, %rd5;
	ld.global.f32 	%f2, [%rd7];
	add.f32 	%f3, %f1, %f2;
	st.global.f32 	[%rd7], %f3;
$L__BB9_2:
	ret;

}
	// .globl	_Z22updateWeightsP2PKerneliffPfS_S_S_
.visible .entry _Z22updateWeightsP2PKerneliffPfS_S_S_(
	.param .u32 _Z22updateWeightsP2PKerneliffPfS_S_S__param_0,
	.param .f32 _Z22updateWeightsP2PKerneliffPfS_S_S__param_1,
	.param .f32 _Z22updateWeightsP2PKerneliffPfS_S_S__param_2,
	.param .u64 .ptr .align 1 _Z22updateWeightsP2PKerneliffPfS_S_S__param_3,
	.param .u64 .ptr .align 1 _Z22updateWeightsP2PKerneliffPfS_S_S__param_4,
	.param .u64 .ptr .align 1 _Z22updateWeightsP2PKerneliffPfS_S_S__param_5,
	.param .u64 .ptr .align 1 _Z22updateWeightsP2PKerneliffPfS_S_S__param_6
)
{
	.reg .pred 	%p<2>;
	.reg .b32 	%r<9>;
	.reg .b32 	%f<10>;
	.reg .b64 	%rd<14>;

	ld.param.u32 	%r2, [_Z22updateWeightsP2PKerneliffPfS_S_S__param_0];
	ld.param.f32 	%f1, [_Z22updateWeightsP2PKerneliffPfS_S_S__param_1];
	ld.param.f32 	%f2, [_Z22updateWeightsP2PKerneliffPfS_S_S__param_2];
	ld.param.u64 	%rd1, [_Z22updateWeightsP2PKerneliffPfS_S_S__param_3];
	ld.param.u64 	%rd2, [_Z22updateWeightsP2PKerneliffPfS_S_S__param_4];
	ld.param.u64 	%rd3, [_Z22updateWeightsP2PKerneliffPfS_S_S__param_5];
	ld.param.u64 	%rd4, [_Z22updateWeightsP2PKerneliffPfS_S_S__param_6];
	mov.u32 	%r3, %ctaid.y;
	mov.u32 	%r4, %nctaid.x;
	mov.u32 	%r5, %ctaid.x;
	mad.lo.s32 	%r6, %r3, %r4, %r5;
	mov.u32 	%r7, %ntid.x;
	mov.u32 	%r8, %tid.x;
	mad.lo.s32 	%r1, %r6, %r7, %r8;
	setp.ge.s32 	%p1, %r1, %r2;
	@%p1 bra 	$L__BB10_2;
	cvta.to.global.u64 	%rd5, %rd3;
	cvta.to.global.u64 	%rd6, %rd4;
	cvta.to.global.u64 	%rd7, %rd1;
	cvta.to.global.u64 	%rd8, %rd2;
	mul.wide.s32 	%rd9, %r1, 4;
	add.s64 	%rd10, %rd5, %rd9;
	ld.global.f32 	%f3, [%rd10];
	add.s64 	%rd11, %rd6, %rd9;
	ld.global.f32 	%f4, [%rd11];
	mul.f32 	%f5, %f2, %f4;
	fma.rn.f32 	%f6, %f1, %f3, %f5;
	add.s64 	%rd12, %rd7, %rd9;
	ld.global.f32 	%f7, [%rd12];
	sub.f32 	%f8, %f7, %f6;
	st.global.f32 	[%rd12], %f8;
	add.s64 	%rd13, %rd8, %rd9;
	st.global.f32 	[%rd13], %f8;
	ld.global.f32 	%f9, [%rd10];
	st.global.f32 	[%rd11], %f9;
$L__BB10_2:
	ret;

}
	// .globl	_Z17sumErrorP2PKernelPfS_
.visible .entry _Z17sumErrorP2PKernelPfS_(
	.param .u64 .ptr .align 1 _Z17sumErrorP2PKernelPfS__param_0,
	.param .u64 .ptr .align 1 _Z17sumErrorP2PKernelPfS__param_1
)
{
	.reg .pred 	%p<2>;
	.reg .b32 	%r<2>;
	.reg .b32 	%f<4>;
	.reg .b64 	%rd<5>;

	ld.param.u64 	%rd1, [_Z17sumErrorP2PKernelPfS__param_0];
	ld.param.u64 	%rd2, [_Z17sumErrorP2PKernelPfS__param_1];
	mov.u32 	%r1, %tid.x;
	setp.ne.s32 	%p1, %r1, 0;
	@%p1 bra 	$L__BB11_2;
	cvta.to.global.u64 	%rd3, %rd2;
	cvta.to.global.u64 	%rd4, %rd1;
	ld.global.f32 	%f1, [%rd3];
	ld.global.f32 	%f2, [%rd4];
	add.f32 	%f3, %f1, %f2;
	st.global.f32 	[%rd4], %f3;
$L__BB11_2:
	ret;

}
	// .globl	_Z19setInitStatesKernelfPfiii
.visible .entry _Z19setInitStatesKernelfPfiii(
	.param .f32 _Z19setInitStatesKernelfPfiii_param_0,
	.param .u64 .ptr .align 1 _Z19setInitStatesKernelfPfiii_param_1,
	.param .u32 _Z19setInitStatesKernelfPfiii_param_2,
	.param .u32 _Z19setInitStatesKernelfPfiii_param_3,
	.param .u32 _Z19setInitStatesKernelfPfiii_param_4
)
{
	.reg .pred 	%p<5>;
	.reg .b32 	%r<11>;
	.reg .b32 	%f<2>;
	.reg .b64 	%rd<7>;

	ld.param.f32 	%f1, [_Z19setInitStatesKernelfPfiii_param_0];
	ld.param.u64 	%rd2, [_Z19setInitStatesKernelfPfiii_param_1];
	ld.param.u32 	%r4, [_Z19setInitStatesKernelfPfiii_param_2];
	ld.param.u32 	%r2, [_Z19setInitStatesKernelfPfiii_param_3];
	ld.param.u32 	%r3, [_Z19setInitStatesKernelfPfiii_param_4];
	cvta.to.global.u64 	%rd1, %rd2;
	mov.u32 	%r5, %ctaid.x;
	mov.u32 	%r6, %ntid.x;
	mov.u32 	%r7, %tid.x;
	mad.lo.s32 	%r1, %r5, %r6, %r7;
	setp.ge.s32 	%p1, %r1, %r4;
	@%p1 bra 	$L__BB12_4;
	add.s32 	%r8, %r3, %r2;
	setp.lt.s32 	%p2, %r1, %r8;
	add.s32 	%r9, %r8, 5;
	setp.ge.s32 	%p3, %r1, %r9;
	or.pred  	%p4, %p2, %p3;
	@%p4 bra 	$L__BB12_3;
	mul.wide.s32 	%rd5, %r1, 4;
	add.s64 	%rd6, %rd1, %rd5;
	st.global.f32 	[%rd6], %f1;
	bra.uni 	$L__BB12_4;
$L__BB12_3:
	mul.wide.s32 	%rd3, %r1, 4;
	add.s64 	%rd4, %rd1, %rd3;
	mov.b32 	%r10, 0;
	st.global.u32 	[%rd4], %r10;
$L__BB12_4:
	ret;

}
	// .globl	_Z21resetParametersKerneliiPfS_S_S_S_
.visible .entry _Z21resetParametersKerneliiPfS_S_S_S_(
	.param .u32 _Z21resetParametersKerneliiPfS_S_S_S__param_0,
	.param .u32 _Z21resetParametersKerneliiPfS_S_S_S__param_1,
	.param .u64 .ptr .align 1 _Z21resetParametersKerneliiPfS_S_S_S__param_2,
	.param .u64 .ptr .align 1 _Z21resetParametersKerneliiPfS_S_S_S__param_3,
	.param .u64 .ptr .align 1 _Z21resetParametersKerneliiPfS_S_S_S__param_4,
	.param .u64 .ptr .align 1 _Z21resetParametersKerneliiPfS_S_S_S__param_5,
	.param .u64 .ptr .align 1 _Z21resetParametersKerneliiPfS_S_S_S__param_6
)
{
	.reg .pred 	%p<3>;
	.reg .b32 	%r<10>;
	.reg .b64 	%rd<18>;

	ld.param.u32 	%r2, [_Z21resetParametersKerneliiPfS_S_S_S__param_0];
	ld.param.u32 	%r3, [_Z21resetParametersKerneliiPfS_S_S_S__param_1];
	ld.param.u64 	%rd1, [_Z21resetParametersKerneliiPfS_S_S_S__param_2];
	ld.param.u64 	%rd2, [_Z21resetParametersKerneliiPfS_S_S_S__param_3];
	ld.param.u64 	%rd3, [_Z21resetParametersKerneliiPfS_S_S_S__param_4];
	ld.param.u64 	%rd4, [_Z21resetParametersKerneliiPfS_S_S_S__param_5];
	ld.param.u64 	%rd5, [_Z21resetParametersKerneliiPfS_S_S_S__param_6];
	mov.u32 	%r4, %ctaid.x;
	mov.u32 	%r5, %ntid.x;
	mov.u32 	%r6, %tid.x;
	mad.lo.s32 	%r1, %r4, %r5, %r6;
	mul.lo.s32 	%r7, %r3, %r2;
	setp.ge.s32 	%p1, %r1, %r7;
	@%p1 bra 	$L__BB13_4;
	setp.ge.s32 	%p2, %r1, %r2;
	@%p2 bra 	$L__BB13_3;
	cvta.to.global.u64 	%rd6, %rd1;
	mul.wide.s32 	%rd7, %r1, 4;
	add.s64 	%rd8, %rd6, %rd7;
	mov.b32 	%r8, 0;
	st.global.u32 	[%rd8], %r8;
	cvta.to.global.u64 	%rd9, %rd2;
	add.s64 	%rd10, %rd9, %rd7;
	st.global.u32 	[%rd10], %r8;
	cvta.to.global.u64 	%rd11, %rd3;
	add.s64 	%rd12, %rd11, %rd7;
	st.global.u32 	[%rd12], %r8;
	cvta.to.global.u64 	%rd13, %rd4;
	add.s64 	%rd14, %rd13, %rd7;
	st.global.u32 	[%rd14], %r8;
$L__BB13_3:
	cvta.to.global.u64 	%rd15, %rd5;
	mul.wide.s32 	%rd16, %r1, 4;
	add.s64 	%rd17, %rd15, %rd16;
	mov.b32 	%r9, 0;
	st.global.u32 	[%rd17], %r9;
$L__BB13_4:
	ret;

}
	// .globl	_Z23resetDeltaWeightsKerneliiPfS_
.visible .entry _Z23resetDeltaWeightsKerneliiPfS_(
	.param .u32 _Z23resetDeltaWeightsKerneliiPfS__param_0,
	.param .u32 _Z23resetDeltaWeightsKerneliiPfS__param_1,
	.param .u64 .ptr .align 1 _Z23resetDeltaWeightsKerneliiPfS__param_2,
	.param .u64 .ptr .align 1 _Z23resetDeltaWeightsKerneliiPfS__param_3
)
{
	.reg .pred 	%p<3>;
	.reg .b32 	%r<12>;
	.reg .b64 	%rd<9>;

	ld.param.u32 	%r3, [_Z23resetDeltaWeightsKerneliiPfS__param_0];
	ld.param.u32 	%r2, [_Z23resetDeltaWeightsKerneliiPfS__param_1];
	ld.param.u64 	%rd1, [_Z23resetDeltaWeightsKerneliiPfS__param_2];
	ld.param.u64 	%rd2, [_Z23resetDeltaWeightsKerneliiPfS__param_3];
	mov.u32 	%r4, %ctaid.y;
	mov.u32 	%r5, %nctaid.x;
	mov.u32 	%r6, %ctaid.x;
	mad.lo.s32 	%r7, %r4, %r5, %r6;
	mov.u32 	%r8, %ntid.x;
	mov.u32 	%r9, %tid.x;
	mad.lo.s32 	%r1, %r7, %r8, %r9;
	setp.ge.s32 	%p1, %r1, %r3;
	@%p1 bra 	$L__BB14_3;
	cvta.to.global.u64 	%rd3, %rd1;
	mul.wide.s32 	%rd4, %r1, 4;
	add.s64 	%rd5, %rd3, %rd4;
	mov.b32 	%r10, 0;
	st.global.u32 	[%rd5], %r10;
	setp.ge.s32 	%p2, %r1, %r2;
	@%p2 bra 	$L__BB14_3;
	cvta.to.global.u64 	%rd6, %rd2;
	add.s64 	%rd8, %rd6, %rd4;
	mov.b32 	%r11, 0;
	st.global.u32 	[%rd8], %r11;
$L__BB14_3:
	ret;

}
	// .globl	_Z12reduceKernelILj512EEvPfS0_jb
.visible .entry _Z12reduceKernelILj512EEvPfS0_jb(
	.param .u64 .ptr .align 1 _Z12reduceKernelILj512EEvPfS0_jb_param_0,
	.param .u64 .ptr .align 1 _Z12reduceKernelILj512EEvPfS0_jb_param_1,
	.param .u32 _Z12reduceKernelILj512EEvPfS0_jb_param_2,
	.param .u8 _Z12reduceKernelILj512EEvPfS0_jb_param_3
)
{
	.reg .pred 	%p<11>;
	.reg .b16 	%rs<2>;
	.reg .b32 	%r<15>;
	.reg .b32 	%f<38>;
	.reg .b64 	%rd<11>;

	ld.param.u64 	%rd3, [_Z12reduceKernelILj512EEvPfS0_jb_param_0];
	ld.param.u64 	%rd2, [_Z12reduceKernelILj512EEvPfS0_jb_param_1];
	ld.param.u32 	%r9, [_Z12reduceKernelILj512EEvPfS0_jb_param_2];
	ld.param.s8 	%rs1, [_Z12reduceKernelILj512EEvPfS0_jb_param_3];
	cvta.to.global.u64 	%rd1, %rd3;
	mov.u32 	%r1, %tid.x;
	mov.u32 	%r2, %ctaid.x;
	shl.b32 	%r10, %r2, 10;
	or.b32  	%r14, %r10, %r1;
	setp.ge.u32 	%p1, %r14, %r9;
	mov.f32 	%f32, 0f00000000;
	@%p1 bra 	$L__BB15_5;
	mov.u32 	%r11, %nctaid.x;
	shl.b32 	%r4, %r11, 10;
	mov.f32 	%f32, 0f00000000;
$L__BB15_2:
	setp.eq.s16 	%p2, %rs1, 0;
	mul.wide.u32 	%rd4, %r14, 4;
	add.s64 	%rd5, %rd1, %rd4;
	ld.global.f32 	%f14, [%rd5];
	add.f32 	%f32, %f32, %f14;
	add.s32 	%r6, %r14, 512;
	setp.ge.u32 	%p3, %r6, %r9;
	and.pred  	%p4, %p2, %p3;
	@%p4 bra 	$L__BB15_4;
	mul.wide.u32 	%rd6, %r6, 4;
	add.s64 	%rd7, %rd1, %rd6;
	ld.global.f32 	%f15, [%rd7];
	add.f32 	%f32, %f32, %f15;
$L__BB15_4:
	add.s32 	%r14, %r14, %r4;
	setp.lt.u32 	%p5, %r14, %r9;
	@%p5 bra 	$L__BB15_2;
$L__BB15_5:
	shl.b32 	%r12, %r1, 2;
	mov.u32 	%r13, sdata;
	add.s32 	%r8, %r13, %r12;
	st.shared.f32 	[%r8], %f32;
	bar.sync 	0;
	setp.gt.u32 	%p6, %r1, 255;
	@%p6 bra 	$L__BB15_7;
	ld.shared.f32 	%f16, [%r8+1024];
	add.f32 	%f32, %f32, %f16;
	st.shared.f32 	[%r8], %f32;
$L__BB15_7:
	bar.sync 	0;
	setp.gt.u32 	%p7, %r1, 127;
	@%p7 bra 	$L__BB15_9;
	ld.shared.f32 	%f17, [%r8+512];
	add.f32 	%f32, %f32, %f17;
	st.shared.f32 	[%r8], %f32;
$L__BB15_9:
	bar.sync 	0;
	setp.gt.u32 	%p8, %r1, 63;
	@%p8 bra 	$L__BB15_11;
	ld.shared.f32 	%f18, [%r8+256];
	add.f32 	%f32, %f32, %f18;
	st.shared.f32 	[%r8], %f32;
$L__BB15_11:
	bar.sync 	0;
	setp.gt.u32 	%p9, %r1, 31;
	@%p9 bra 	$L__BB15_14;
	ld.volatile.shared.f32 	%f19, [%r8+128];
	add.f32 	%f20, %f32, %f19;
	st.volatile.shared.f32 	[%r8], %f20;
	ld.volatile.shared.f32 	%f21, [%r8+64];
	add.f32 	%f22, %f20, %f21;
	st.volatile.shared.f32 	[%r8], %f22;
	ld.volatile.shared.f32 	%f23, [%r8+32];
	add.f32 	%f24, %f22, %f23;
	st.volatile.shared.f32 	[%r8], %f24;
	ld.volatile.shared.f32 	%f25, [%r8+16];
	add.f32 	%f26, %f24, %f25;
	st.volatile.shared.f32 	[%r8], %f26;
	ld.volatile.shared.f32 	%f27, [%r8+8];
	add.f32 	%f28, %f26, %f27;
	st.volatile.shared.f32 	[%r8], %f28;
	ld.volatile.shared.f32 	%f29, [%r8+4];
	add.f32 	%f30, %f28, %f29;
	st.volatile.shared.f32 	[%r8], %f30;
	setp.ne.s32 	%p10, %r1, 0;
	@%p10 bra 	$L__BB15_14;
	ld.shared.f32 	%f31, [sdata];
	cvta.to.global.u64 	%rd8, %rd2;
	mul.wide.u32 	%rd9, %r2, 4;
	add.s64 	%rd10, %rd8, %rd9;
	st.global.f32 	[%rd10], %f31;
$L__BB15_14:
	ret;

}
	// .globl	_Z12reduceKernelILj256EEvPfS0_jb
.visible .entry _Z12reduceKernelILj256EEvPfS0_jb(
	.param .u64 .ptr .align 1 _Z12reduceKernelILj256EEvPfS0_jb_param_0,
	.param .u64 .ptr .align 1 _Z12reduceKernelILj256EEvPfS0_jb_param_1,
	.param .u32 _Z12reduceKernelILj256EEvPfS0_jb_param_2,
	.param .u8 _Z12reduceKernelILj256EEvPfS0_jb_param_3
)
{
	.reg .pred 	%p<10>;
	.reg .b16 	%rs<2>;
	.reg .b32 	%r<15>;
	.reg .b32 	%f<34>;
	.reg .b64 	%rd<11>;

	ld.param.u64 	%rd3, [_Z12reduceKernelILj256EEvPfS0_jb_param_0];
	ld.param.u64 	%rd2, [_Z12reduceKernelILj256EEvPfS0_jb_param_1];
	ld.param.u32 	%r9, [_Z12reduceKernelILj256EEvPfS0_jb_param_2];
	ld.param.s8 	%rs1, [_Z12reduceKernelILj256EEvPfS0_jb_param_3];
	cvta.to.global.u64 	%rd1, %rd3;
	mov.u32 	%r1, %tid.x;
	mov.u32 	%r2, %ctaid.x;
	shl.b32 	%r10, %r2, 9;
	add.s32 	%r14, %r10, %r1;
	setp.ge.u32 	%p1, %r14, %r9;
	mov.f32 	%f29, 0f00000000;
	@%p1 bra 	$L__BB16_5;
	mov.u32 	%r11, %nctaid.x;
	shl.b32 	%r4, %r11, 9;
	mov.f32 	%f29, 0f00000000;
$L__BB16_2:
	setp.eq.s16 	%p2, %rs1, 0;
	mul.wide.u32 	%rd4, %r14, 4;
	add.s64 	%rd5, %rd1, %rd4;
	ld.global.f32 	%f12, [%rd5];
	add.f32 	%f29, %f29, %f12;
	add.s32 	%r6, %r14, 256;
	setp.ge.u32 	%p3, %r6, %r9;
	and.pred  	%p4, %p2, %p3;
	@%p4 bra 	$L__BB16_4;
	mul.wide.u32 	%rd6, %r6, 4;
	add.s64 	%rd7, %rd1, %rd6;
	ld.global.f32 	%f13, [%rd7];
	add.f32 	%f29, %f29, %f13;
$L__BB16_4:
	add.s32 	%r14, %r14, %r4;
	setp.lt.u32 	%p5, %r14, %r9;
	@%p5 bra 	$L__BB16_2;
$L__BB16_5:
	shl.b32 	%r12, %r1, 2;
	mov.u32 	%r13, sdata;
	add.s32 	%r8, %r13, %r12;
	st.shared.f32 	[%r8], %f29;
	bar.sync 	0;
	setp.gt.u32 	%p6, %r1, 127;
	@%p6 bra 	$L__BB16_7;
	ld.shared.f32 	%f14, [%r8+512];
	add.f32 	%f29, %f29, %f14;
	st.shared.f32 	[%r8], %f29;
$L__BB16_7:
	bar.sync 	0;
	setp.gt.u32 	%p7, %r1, 63;
	@%p7 bra 	$L__BB16_9;
	ld.shared.f32 	%f15, [%r8+256];
	add.f32 	%f29, %f29, %f15;
	st.shared.f32 	[%r8], %f29;
$L__BB16_9:
	bar.sync 	0;
	setp.gt.u32 	%p8, %r1, 31;
	@%p8 bra 	$L__BB16_12;
	ld.volatile.shared.f32 	%f16, [%r8+128];
	add.f32 	%f17, %f29, %f16;
	st.volatile.shared.f32 	[%r8], %f17;
	ld.volatile.shared.f32 	%f18, [%r8+64];
	add.f32 	%f19, %f17, %f18;
	st.volatile.shared.f32 	[%r8], %f19;
	ld.volatile.shared.f32 	%f20, [%r8+32];
	add.f32 	%f21, %f19, %f20;
	st.volatile.shared.f32 	[%r8], %f21;
	ld.volatile.shared.f32 	%f22, [%r8+16];
	add.f32 	%f23, %f21, %f22;
	st.volatile.shared.f32 	[%r8], %f23;
	ld.volatile.shared.f32 	%f24, [%r8+8];
	add.f32 	%f25, %f23, %f24;
	st.volatile.shared.f32 	[%r8], %f25;
	ld.volatile.shared.f32 	%f26, [%r8+4];
	add.f32 	%f27, %f25, %f26;
	st.volatile.shared.f32 	[%r8], %f27;
	setp.ne.s32 	%p9, %r1, 0;
	@%p9 bra 	$L__BB16_12;
	ld.shared.f32 	%f28, [sdata];
	cvta.to.global.u64 	%rd8, %rd2;
	mul.wide.u32 	%rd9, %r2, 4;
	add.s64 	%rd10, %rd8, %rd9;
	st.global.f32 	[%rd10], %f28;
$L__BB16_12:
	ret;

}
	// .globl	_Z12reduceKernelILj128EEvPfS0_jb
.visible .entry _Z12reduceKernelILj128EEvPfS0_jb(
	.param .u64 .ptr .align 1 _Z12reduceKernelILj128EEvPfS0_jb_param_0,
	.param .u64 .ptr .align 1 _Z12reduceKernelILj128EEvPfS0_jb_param_1,
	.param .u32 _Z12reduceKernelILj128EEvPfS0_jb_param_2,
	.param .u8 _Z12reduceKernelILj128EEvPfS0_jb_param_3
)
{
	.reg .pred 	%p<9>;
	.reg .b16 	%rs<2>;
	.reg .b32 	%r<15>;
	.reg .b32 	%f<30>;
	.reg .b64 	%rd<11>;

	ld.param.u64 	%rd3, [_Z12reduceKernelILj128EEvPfS0_jb_param_0];
	ld.param.u64 	%rd2, [_Z12reduceKernelILj128EEvPfS0_jb_param_1];
	ld.param.u32 	%r9, [_Z12reduceKernelILj128EEvPfS0_jb_param_2];
	ld.param.s8 	%rs1, [_Z12reduceKernelILj128EEvPfS0_jb_param_3];
	cvta.to.global.u64 	%rd1, %rd3;
	mov.u32 	%r1, %tid.x;
	mov.u32 	%r2, %ctaid.x;
	shl.b32 	%r10, %r2, 8;
	add.s32 	%r14, %r10, %r1;
	setp.ge.u32 	%p1, %r14, %r9;
	mov.f32 	%f26, 0f00000000;
	@%p1 bra 	$L__BB17_5;
	mov.u32 	%r11, %nctaid.x;
	shl.b32 	%r4, %r11, 8;
	mov.f32 	%f26, 0f00000000;
$L__BB17_2:
	setp.eq.s16 	%p2, %rs1, 0;
	mul.wide.u32 	%rd4, %r14, 4;
	add.s64 	%rd5, %rd1, %rd4;
	ld.global.f32 	%f10, [%rd5];
	add.f32 	%f26, %f26, %f10;
	add.s32 	%r6, %r14, 128;
	setp.ge.u32 	%p3, %r6, %r9;
	and.pred  	%p4, %p2, %p3;
	@%p4 bra 	$L__BB17_4;
	mul.wide.u32 	%rd6, %r6, 4;
	add.s64 	%rd7, %rd1, %rd6;
	ld.global.f32 	%f11, [%rd7];
	add.f32 	%f26, %f26, %f11;
$L__BB17_4:
	add.s32 	%r14, %r14, %r4;
	setp.lt.u32 	%p5, %r14, %r9;
	@%p5 bra 	$L__BB17_2;
$L__BB17_5:
	shl.b32 	%r12, %r1, 2;
	mov.u32 	%r13, sdata;
	add.s32 	%r8, %r13, %r12;
	st.shared.f32 	[%r8], %f26;
	bar.sync 	0;
	setp.gt.u32 	%p6, %r1, 63;
	@%p6 bra 	$L__BB17_7;
	ld.shared.f32 	%f12, [%r8+256];
	add.f32 	%f26, %f26, %f12;
	st.shared.f32 	[%r8], %f26;
$L__BB17_7:
	bar.sync 	0;
	setp.gt.u32 	%p7, %r1, 31;
	@%p7 bra 	$L__BB17_10;
	ld.volatile.shared.f32 	%f13, [%r8+128];
	add.f32 	%f14, %f26, %f13;
	st.volatile.shared.f32 	[%r8], %f14;
	ld.volatile.shared.f32 	%f15, [%r8+64];
	add.f32 	%f16, %f14, %f15;
	st.volatile.shared.f32 	[%r8], %f16;
	ld.volatile.shared.f32 	%f17, [%r8+32];
	add.f32 	%f18, %f16, %f17;
	st.volatile.shared.f32 	[%r8], %f18;
	ld.volatile.shared.f32 	%f19, [%r8+16];
	add.f32 	%f20, %f18, %f19;
	st.volatile.shared.f32 	[%r8], %f20;
	ld.volatile.shared.f32 	%f21, [%r8+8];
	add.f32 	%f22, %f20, %f21;
	st.volatile.shared.f32 	[%r8], %f22;
	ld.volatile.shared.f32 	%f23, [%r8+4];
	add.f32 	%f24, %f22, %f23;
	st.volatile.shared.f32 	[%r8], %f24;
	setp.ne.s32 	%p8, %r1, 0;
	@%p8 bra 	$L__BB17_10;
	ld.shared.f32 	%f25, [sdata];
	cvta.to.global.u64 	%rd8, %rd2;
	mul.wide.u32 	%rd9, %r2, 4;
	add.s64 	%rd10, %rd8, %rd9;
	st.global.f32 	[%rd10], %f25;
$L__BB17_10:
	ret;

}
	// .globl	_Z12reduceKernelILj64EEvPfS0_jb
.visible .entry _Z12reduceKernelILj64EEvPfS0_jb(
	.param .u64 .ptr .align 1 _Z12reduceKernelILj64EEvPfS0_jb_param_0,
	.param .u64 .ptr .align 1 _Z12reduceKernelILj64EEvPfS0_jb_param_1,
	.param .u32 _Z12reduceKernelILj64EEvPfS0_jb_param_2,
	.param .u8 _Z12reduceKernelILj64EEvPfS0_jb_param_3
)
{
	.reg .pred 	%p<8>;
	.reg .b16 	%rs<2>;
	.reg .b32 	%r<15>;
	.reg .b32 	%f<26>;
	.reg .b64 	%rd<11>;

	ld.param.u64 	%rd3, [_Z12reduceKernelILj64EEvPfS0_jb_param_0];
	ld.param.u64 	%rd2, [_Z12reduceKernelILj64EEvPfS0_jb_param_1];
	ld.param.u32 	%r9, [_Z12reduceKernelILj64EEvPfS0_jb_param_2];
	ld.param.s8 	%rs1, [_Z12reduceKernelILj64EEvPfS0_jb_param_3];
	cvta.to.global.u64 	%rd1, %rd3;
	mov.u32 	%r1, %tid.x;
	mov.u32 	%r2, %ctaid.x;
	shl.b32 	%r10, %r2, 7;
	add.s32 	%r14, %r10, %r1;
	setp.ge.u32 	%p1, %r14, %r9;
	mov.f32 	%f23, 0f00000000;
	@%p1 bra 	$L__BB18_5;
	mov.u32 	%r11, %nctaid.x;
	shl.b32 	%r4, %r11, 7;
	mov.f32 	%f23, 0f00000000;
$L__BB18_2:
	setp.eq.s16 	%p2, %rs1, 0;
	mul.wide.u32 	%rd4, %r14, 4;
	add.s64 	%rd5, %rd1, %rd4;
	ld.global.f32 	%f8, [%rd5];
	add.f32 	%f23, %f23, %f8;
	add.s32 	%r6, %r14, 64;
	setp.ge.u32 	%p3, %r6, %r9;
	and.pred  	%p4, %p2, %p3;
	@%p4 bra 	$L__BB18_4;
	mul.wide.u32 	%rd6, %r6, 4;
	add.s64 	%rd7, %rd1, %rd6;
	ld.global.f32 	%f9, [%rd7];
	add.f32 	%f23, %f23, %f9;
$L__BB18_4:
	add.s32 	%r14, %r14, %r4;
	setp.lt.u32 	%p5, %r14, %r9;
	@%p5 bra 	$L__BB18_2;
$L__BB18_5:
	shl.b32 	%r12, %r1, 2;
	mov.u32 	%r13, sdata;
	add.s32 	%r8, %r13, %r12;
	st.shared.f32 	[%r8], %f23;
	bar.sync 	0;
	setp.gt.u32 	%p6, %r1, 31;
	@%p6 bra 	$L__BB18_8;
	ld.volatile.shared.f32 	%f10, [%r8+128];
	add.f32 	%f11, %f23, %f10;
	st.volatile.shared.f32 	[%r8], %f11;
	ld.volatile.shared.f32 	%f12, [%r8+64];
	add.f32 	%f13, %f11, %f12;
	st.volatile.shared.f32 	[%r8], %f13;
	ld.volatile.shared.f32 	%f14, [%r8+32];
	add.f32 	%f15, %f13, %f14;
	st.volatile.shared.f32 	[%r8], %f15;
	ld.volatile.shared.f32 	%f16, [%r8+16];
	add.f32 	%f17, %f15, %f16;
	st.volatile.shared.f32 	[%r8], %f17;
	ld.volatile.shared.f32 	%f18, [%r8+8];
	add.f32 	%f19, %f17, %f18;
	st.volatile.shared.f32 	[%r8], %f19;
	ld.volatile.shared.f32 	%f20, [%r8+4];
	add.f32 	%f21, %f19, %f20;
	st.volatile.shared.f32 	[%r8], %f21;
	setp.ne.s32 	%p7, %r1, 0;
	@%p7 bra 	$L__BB18_8;
	ld.shared.f32 	%f22, [sdata];
	cvta.to.global.u64 	%rd8, %rd2;
	mul.wide.u32 	%rd9, %r2, 4;
	add.s64 	%rd10, %rd8, %rd9;
	st.global.f32 	[%rd10], %f22;
$L__BB18_8:
	ret;

}
	// .globl	_Z12reduceKernelILj32EEvPfS0_jb
.visible .entry _Z12reduceKernelILj32EEvPfS0_jb(
	.param .u64 .ptr .align 1 _Z12reduceKernelILj32EEvPfS0_jb_param_0,
	.param .u64 .ptr .align 1 _Z12reduceKernelILj32EEvPfS0_jb_param_1,
	.param .u32 _Z12reduceKernelILj32EEvPfS0_jb_param_2,
	.param .u8 _Z12reduceKernelILj32EEvPfS0_jb_param_3
)
{
	.reg .pred 	%p<8>;
	.reg .b16 	%rs<2>;
	.reg .b32 	%r<15>;
	.reg .b32 	%f<24>;
	.reg .b64 	%rd<11>;

	ld.param.u64 	%rd3, [_Z12reduceKernelILj32EEvPfS0_jb_param_0];
	ld.param.u64 	%rd2, [_Z12reduceKernelILj32EEvPfS0_jb_param_1];
	ld.param.u32 	%r9, [_Z12reduceKernelILj32EEvPfS0_jb_param_2];
	ld.param.s8 	%rs1, [_Z12reduceKernelILj32EEvPfS0_jb_param_3];
	cvta.to.global.u64 	%rd1, %rd3;
	mov.u32 	%r1, %tid.x;
	mov.u32 	%r2, %ctaid.x;
	shl.b32 	%r10, %r2, 6;
	add.s32 	%r14, %r10, %r1;
	setp.ge.u32 	%p1, %r14, %r9;
	mov.f32 	%f21, 0f00000000;
	@%p1 bra 	$L__BB19_5;
	mov.u32 	%r11, %nctaid.x;
	shl.b32 	%r4, %r11, 6;
	mov.f32 	%f21, 0f00000000;
$L__BB19_2:
	setp.eq.s16 	%p2, %rs1, 0;
	mul.wide.u32 	%rd4, %r14, 4;
	add.s64 	%rd5, %rd1, %rd4;
	ld.global.f32 	%f8, [%rd5];
	add.f32 	%f21, %f21, %f8;
	add.s32 	%r6, %r14, 32;
	setp.ge.u32 	%p3, %r6, %r9;
	and.pred  	%p4, %p2, %p3;
	@%p4 bra 	$L__BB19_4;
	mul.wide.u32 	%rd6, %r6, 4;
	add.s64 	%rd7, %rd1, %rd6;
	ld.global.f32 	%f9, [%rd7];
	add.f32 	%f21, %f21, %f9;
$L__BB19_4:
	add.s32 	%r14, %r14, %r4;
	setp.lt.u32 	%p5, %r14, %r9;
	@%p5 bra 	$L__BB19_2;
$L__BB19_5:
	shl.b32 	%r12, %r1, 2;
	mov.u32 	%r13, sdata;
	add.s32 	%r8, %r13, %r12;
	st.shared.f32 	[%r8], %f21;
	bar.sync 	0;
	setp.gt.u32 	%p6, %r1, 31;
	@%p6 bra 	$L__BB19_8;
	ld.volatile.shared.f32 	%f10, [%r8+64];
	add.f32 	%f11, %f21, %f10;
	st.volatile.shared.f32 	[%r8], %f11;
	ld.volatile.shared.f32 	%f12, [%r8+32];
	add.f32 	%f13, %f11, %f12;
	st.volatile.shared.f32 	[%r8], %f13;
	ld.volatile.shared.f32 	%f14, [%r8+16];
	add.f32 	%f15, %f13, %f14;
	st.volatile.shared.f32 	[%r8], %f15;
	ld.volatile.shared.f32 	%f16, [%r8+8];
	add.f32 	%f17, %f15, %f16;
	st.volatile.shared.f32 	[%r8], %f17;
	ld.volatile.shared.f32 	%f18, [%r8+4];
	add.f32 	%f19, %f17, %f18;
	st.volatile.shared.f32 	[%r8], %f19;
	setp.ne.s32 	%p7, %r1, 0;
	@%p7 bra 	$L__BB19_8;
	ld.shared.f32 	%f20, [sdata];
	cvta.to.global.u64 	%rd8, %rd2;
	mul.wide.u32 	%rd9, %r2, 4;
	add.s64 	%rd10, %rd8, %rd9;
	st.global.f32 	[%rd10], %f20;
$L__BB19_8:
	ret;

}
	// .globl	_Z12reduceKernelILj16EEvPfS0_jb
.visible .entry _Z12reduceKernelILj16EEvPfS0_jb(
	.param .u64 .ptr .align 1 _Z12reduceKernelILj16EEvPfS0_jb_param_0,
	.param .u64 .ptr .align 1 _Z12reduceKernelILj16EEvPfS0_jb_param_1,
	.param .u32 _Z12reduceKernelILj16EEvPfS0_jb_param_2,
	.param .u8 _Z12reduceKernelILj16EEvPfS0_jb_param_3
)
{
	.reg .pred 	%p<8>;
	.reg .b16 	%rs<2>;
	.reg .b32 	%r<15>;
	.reg .b32 	%f<22>;
	.reg .b64 	%rd<11>;

	ld.param.u64 	%rd3, [_Z12reduceKernelILj16EEvPfS0_jb_param_0];
	ld.param.u64 	%rd2, [_Z12reduceKernelILj16EEvPfS0_jb_param_1];
	ld.param.u32 	%r9, [_Z12reduceKernelILj16EEvPfS0_jb_param_2];
	ld.param.s8 	%rs1, [_Z12reduceKernelILj16EEvPfS0_jb_param_3];
	cvta.to.global.u64 	%rd1, %rd3;
	mov.u32 	%r1, %tid.x;
	mov.u32 	%r2, %ctaid.x;
	shl.b32 	%r10, %r2, 5;
	add.s32 	%r14, %r10, %r1;
	setp.ge.u32 	%p1, %r14, %r9;
	mov.f32 	%f19, 0f00000000;
	@%p1 bra 	$L__BB20_5;
	mov.u32 	%r11, %nctaid.x;
	shl.b32 	%r4, %r11, 5;
	mov.f32 	%f19, 0f00000000;
$L__BB20_2:
	setp.eq.s16 	%p2, %rs1, 0;
	mul.wide.u32 	%rd4, %r14, 4;
	add.s64 	%rd5, %rd1, %rd4;
	ld.global.f32 	%f8, [%rd5];
	add.f32 	%f19, %f19, %f8;
	add.s32 	%r6, %r14, 16;
	setp.ge.u32 	%p3, %r6, %r9;
	and.pred  	%p4, %p2, %p3;
	@%p4 bra 	$L__BB20_4;
	mul.wide.u32 	%rd6, %r6, 4;
	add.s64 	%rd7, %rd1, %rd6;
	ld.global.f32 	%f9, [%rd7];
	add.f32 	%f19, %f19, %f9;
$L__BB20_4:
	add.s32 	%r14, %r14, %r4;
	setp.lt.u32 	%p5, %r14, %r9;
	@%p5 bra 	$L__BB20_2;
$L__BB20_5:
	shl.b32 	%r12, %r1, 2;
	mov.u32 	%r13, sdata;
	add.s32 	%r8, %r13, %r12;
	st.shared.f32 	[%r8], %f19;
	bar.sync 	0;
	setp.gt.u32 	%p6, %r1, 31;
	@%p6 bra 	$L__BB20_8;
	ld.volatile.shared.f32 	%f10, [%r8+32];
	add.f32 	%f11, %f19, %f10;
	st.volatile.shared.f32 	[%r8], %f11;
	ld.volatile.shared.f32 	%f12, [%r8+16];
	add.f32 	%f13, %f11, %f12;
	st.volatile.shared.f32 	[%r8], %f13;
	ld.volatile.shared.f32 	%f14, [%r8+8];
	add.f32 	%f15, %f13, %f14;
	st.volatile.shared.f32 	[%r8], %f15;
	ld.volatile.shared.f32 	%f16, [%r8+4];
	add.f32 	%f17, %f15, %f16;
	st.volatile.shared.f32 	[%r8], %f17;
	setp.ne.s32 	%p7, %r1, 0;
	@%p7 bra 	$L__BB20_8;
	ld.shared.f32 	%f18, [sdata];
	cvta.to.global.u64 	%rd8, %rd2;
	mul.wide.u32 	%rd9, %r2, 4;
	add.s64 	%rd10, %rd8, %rd9;
	st.global.f32 	[%rd10], %f18;
$L__BB20_8:
	ret;

}
	// .globl	_Z12reduceKernelILj8EEvPfS0_jb
.visible .entry _Z12reduceKernelILj8EEvPfS0_jb(
	.param .u64 .ptr .align 1 _Z12reduceKernelILj8EEvPfS0_jb_param_0,
	.param .u64 .ptr .align 1 _Z12reduceKernelILj8EEvPfS0_jb_param_1,
	.param .u32 _Z12reduceKernelILj8EEvPfS0_jb_param_2,
	.param .u8 _Z12reduceKernelILj8EEvPfS0_jb_param_3
)
{
	.reg .pred 	%p<8>;
	.reg .b16 	%rs<2>;
	.reg .b32 	%r<15>;
	.reg .b32 	%f<20>;
	.reg .b64 	%rd<11>;

	ld.param.u64 	%rd3, [_Z12reduceKernelILj8EEvPfS0_jb_param_0];
	ld.param.u64 	%rd2, [_Z12reduceKernelILj8EEvPfS0_jb_param_1];
	ld.param.u32 	%r9, [_Z12reduceKernelILj8EEvPfS0_jb_param_2];
	ld.param.s8 	%rs1, [_Z12reduceKernelILj8EEvPfS0_jb_param_3];
	cvta.to.global.u64 	%rd1, %rd3;
	mov.u32 	%r1, %tid.x;
	mov.u32 	%r2, %ctaid.x;
	shl.b32 	%r10, %r2, 4;
	add.s32 	%r14, %r10, %r1;
	setp.ge.u32 	%p1, %r14, %r9;
	mov.f32 	%f17, 0f00000000;
	@%p1 bra 	$L__BB21_5;
	mov.u32 	%r11, %nctaid.x;
	shl.b32 	%r4, %r11, 4;
	mov.f32 	%f17, 0f00000000;
$L__BB21_2:
	setp.eq.s16 	%p2, %rs1, 0;
	mul.wide.u32 	%rd4, %r14, 4;
	add.s64 	%rd5, %rd1, %rd4;
	ld.global.f32 	%f8, [%rd5];
	add.f32 	%f17, %f17, %f8;
	add.s32 	%r6, %r14, 8;
	setp.ge.u32 	%p3, %r6, %r9;
	and.pred  	%p4, %p2, %p3;
	@%p4 bra 	$L__BB21_4;
	mul.wide.u32 	%rd6, %r6, 4;
	add.s64 	%rd7, %rd1, %rd6;
	ld.global.f32 	%f9, [%rd7];
	add.f32 	%f17, %f17, %f9;
$L__BB21_4:
	add.s32 	%r14, %r14, %r4;
	setp.lt.u32 	%p5, %r14, %r9;
	@%p5 bra 	$L__BB21_2;
$L__BB21_5:
	shl.b32 	%r12, %r1, 2;
	mov.u32 	%r13, sdata;
	add.s32 	%r8, %r13, %r12;
	st.shared.f32 	[%r8], %f17;
	bar.sync 	0;
	setp.gt.u32 	%p6, %r1, 31;
	@%p6 bra 	$L__BB21_8;
	ld.volatile.shared.f32 	%f10, [%r8+16];
	add.f32 	%f11, %f17, %f10;
	st.volatile.shared.f32 	[%r8], %f11;
	ld.volatile.shared.f32 	%f12, [%r8+8];
	add.f32 	%f13, %f11, %f12;
	st.volatile.shared.f32 	[%r8], %f13;
	ld.volatile.shared.f32 	%f14, [%r8+4];
	add.f32 	%f15, %f13, %f14;
	st.volatile.shared.f32 	[%r8], %f15;
	setp.ne.s32 	%p7, %r1, 0;
	@%p7 bra 	$L__BB21_8;
	ld.shared.f32 	%f16, [sdata];
	cvta.to.global.u64 	%rd8, %rd2;
	mul.wide.u32 	%rd9, %r2, 4;
	add.s64 	%rd10, %rd8, %rd9;
	st.global.f32 	[%rd10], %f16;
$L__BB21_8:
	ret;

}
	// .globl	_Z12reduceKernelILj4EEvPfS0_jb
.visible .entry _Z12reduceKernelILj4EEvPfS0_jb(
	.param .u64 .ptr .align 1 _Z12reduceKernelILj4EEvPfS0_jb_param_0,
	.param .u64 .ptr .align 1 _Z12reduceKernelILj4EEvPfS0_jb_param_1,
	.param .u32 _Z12reduceKernelILj4EEvPfS0_jb_param_2,
	.param .u8 _Z12reduceKernelILj4EEvPfS0_jb_param_3
)
{
	.reg .pred 	%p<8>;
	.reg .b16 	%rs<2>;
	.reg .b32 	%r<15>;
	.reg .b32 	%f<18>;
	.reg .b64 	%rd<11>;

	ld.param.u64 	%rd3, [_Z12reduceKernelILj4EEvPfS0_jb_param_0];
	ld.param.u64 	%rd2, [_Z12reduceKernelILj4EEvPfS0_jb_param_1];
	ld.param.u32 	%r9, [_Z12reduceKernelILj4EEvPfS0_jb_param_2];
	ld.param.s8 	%rs1, [_Z12reduceKernelILj4EEvPfS0_jb_param_3];
	cvta.to.global.u64 	%rd1, %rd3;
	mov.u32 	%r1, %tid.x;
	mov.u32 	%r2, %ctaid.x;
	shl.b32 	%r10, %r2, 3;
	add.s32 	%r14, %r10, %r1;
	setp.ge.u32 	%p1, %r14, %r9;
	mov.f32 	%f15, 0f00000000;
	@%p1 bra 	$L__BB22_5;
	mov.u32 	%r11, %nctaid.x;
	shl.b32 	%r4, %r11, 3;
	mov.f32 	%f15, 0f00000000;
$L__BB22_2:
	setp.eq.s16 	%p2, %rs1, 0;
	mul.wide.u32 	%rd4, %r14, 4;
	add.s64 	%rd5, %rd1, %rd4;
	ld.global.f32 	%f8, [%rd5];
	add.f32 	%f15, %f15, %f8;
	add.s32 	%r6, %r14, 4;
	setp.ge.u32 	%p3, %r6, %r9;
	and.pred  	%p4, %p2, %p3;
	@%p4 bra 	$L__BB22_4;
	mul.wide.u32 	%rd6, %r6, 4;
	add.s64 	%rd7, %rd1, %rd6;
	ld.global.f32 	%f9, [%rd7];
	add.f32 	%f15, %f15, %f9;
$L__BB22_4:
	add.s32 	%r14, %r14, %r4;
	setp.lt.u32 	%p5, %r14, %r9;
	@%p5 bra 	$L__BB22_2;
$L__BB22_5:
	shl.b32 	%r12, %r1, 2;
	mov.u32 	%r13, sdata;
	add.s32 	%r8, %r13, %r12;
	st.shared.f32 	[%r8], %f15;
	bar.sync 	0;
	setp.gt.u32 	%p6, %r1, 31;
	@%p6 bra 	$L__BB22_8;
	ld.volatile.shared.f32 	%f10, [%r8+8];
	add.f32 	%f11, %f15, %f10;
	st.volatile.shared.f32 	[%r8], %f11;
	ld.volatile.shared.f32 	%f12, [%r8+4];
	add.f32 	%f13, %f11, %f12;
	st.volatile.shared.f32 	[%r8], %f13;
	setp.ne.s32 	%p7, %r1, 0;
	@%p7 bra 	$L__BB22_8;
	ld.shared.f32 	%f14, [sdata];
	cvta.to.global.u64 	%rd8, %rd2;
	mul.wide.u32 	%rd9, %r2, 4;
	add.s64 	%rd10, %rd8, %rd9;
	st.global.f32 	[%rd10], %f14;
$L__BB22_8:
	ret;

}
	// .globl	_Z12reduceKernelILj2EEvPfS0_jb
.visible .entry _Z12reduceKernelILj2EEvPfS0_jb(
	.param .u64 .ptr .align 1 _Z12reduceKernelILj2EEvPfS0_jb_param_0,
	.param .u64 .ptr .align 1 _Z12reduceKernelILj2EEvPfS0_jb_param_1,
	.param .u32 _Z12reduceKernelILj2EEvPfS0_jb_param_2,
	.param .u8 _Z12reduceKernelILj2EEvPfS0_jb_param_3
)
{
	.reg .pred 	%p<8>;
	.reg .b16 	%rs<2>;
	.reg .b32 	%r<15>;
	.reg .b32 	%f<16>;
	.reg .b64 	%rd<11>;

	ld.param.u64 	%rd3, [_Z12reduceKernelILj2EEvPfS0_jb_param_0];
	ld.param.u64 	%rd2, [_Z12reduceKernelILj2EEvPfS0_jb_param_1];
	ld.param.u32 	%r9, [_Z12reduceKernelILj2EEvPfS0_jb_param_2];
	ld.param.s8 	%rs1, [_Z12reduceKernelILj2EEvPfS0_jb_param_3];
	cvta.to.global.u64 	%rd1, %rd3;
	mov.u32 	%r1, %tid.x;
	mov.u32 	%r2, %ctaid.x;
	shl.b32 	%r10, %r2, 2;
	add.s32 	%r14, %r10, %r1;
	setp.ge.u32 	%p1, %r14, %r9;
	mov.f32 	%f13, 0f00000000;
	@%p1 bra 	$L__BB23_5;
	mov.u32 	%r11, %nctaid.x;
	shl.b32 	%r4, %r11, 2;
	mov.f32 	%f13, 0f00000000;
$L__BB23_2:
	setp.eq.s16 	%p2, %rs1, 0;
	mul.wide.u32 	%rd4, %r14, 4;
	add.s64 	%rd5, %rd1, %rd4;
	ld.global.f32 	%f8, [%rd5];
	add.f32 	%f13, %f13, %f8;
	add.s32 	%r6, %r14, 2;
	setp.ge.u32 	%p3, %r6, %r9;
	and.pred  	%p4, %p2, %p3;
	@%p4 bra 	$L__BB23_4;
	mul.wide.u32 	%rd6, %r6, 4;
	add.s64 	%rd7, %rd1, %rd6;
	ld.global.f32 	%f9, [%rd7];
	add.f32 	%f13, %f13, %f9;
$L__BB23_4:
	add.s32 	%r14, %r14, %r4;
	setp.lt.u32 	%p5, %r14, %r9;
	@%p5 bra 	$L__BB23_2;
$L__BB23_5:
	shl.b32 	%r12, %r1, 2;
	mov.u32 	%r13, sdata;
	add.s32 	%r8, %r13, %r12;
	st.shared.f32 	[%r8], %f13;
	bar.sync 	0;
	setp.gt.u32 	%p6, %r1, 31;
	@%p6 bra 	$L__BB23_8;
	ld.volatile.shared.f32 	%f10, [%r8+4];
	add.f32 	%f11, %f13, %f10;
	st.volatile.shared.f32 	[%r8], %f11;
	setp.ne.s32 	%p7, %r1, 0;
	@%p7 bra 	$L__BB23_8;
	ld.shared.f32 	%f12, [sdata];
	cvta.to.global.u64 	%rd8, %rd2;
	mul.wide.u32 	%rd9, %r2, 4;
	add.s64 	%rd10, %rd8, %rd9;
	st.global.f32 	[%rd10], %f12;
$L__BB23_8:
	ret;

}
	// .globl	_Z12reduceKernelILj1EEvPfS0_jb
.visible .entry _Z12reduceKernelILj1EEvPfS0_jb(
	.param .u64 .ptr .align 1 _Z12reduceKernelILj1EEvPfS0_jb_param_0,
	.param .u64 .ptr .align 1 _Z12reduceKernelILj1EEvPfS0_jb_param_1,
	.param .u32 _Z12reduceKernelILj1EEvPfS0_jb_param_2,
	.param .u8 _Z12reduceKernelILj1EEvPfS0_jb_param_3
)
{
	.reg .pred 	%p<7>;
	.reg .b16 	%rs<2>;
	.reg .b32 	%r<15>;
	.reg .b32 	%f<14>;
	.reg .b64 	%rd<9>;

	ld.param.u64 	%rd3, [_Z12reduceKernelILj1EEvPfS0_jb_param_0];
	ld.param.u64 	%rd4, [_Z12reduceKernelILj1EEvPfS0_jb_param_1];
	ld.param.u32 	%r7, [_Z12reduceKernelILj1EEvPfS0_jb_param_2];
	ld.param.s8 	%rs1, [_Z12reduceKernelILj1EEvPfS0_jb_param_3];
	mov.u32 	%r1, %tid.x;
	mov.u32 	%r2, %ctaid.x;
	shl.b32 	%r8, %r2, 1;
	add.s32 	%r14, %r8, %r1;
	setp.ge.u32 	%p1, %r14, %r7;
	mov.f32 	%f11, 0f00000000;
	@%p1 bra 	$L__BB24_5;
	mov.u32 	%r9, %nctaid.x;
	shl.b32 	%r4, %r9, 1;
	cvta.to.global.u64 	%rd1, %rd3;
	mov.f32 	%f11, 0f00000000;
$L__BB24_2:
	setp.eq.s16 	%p2, %rs1, 0;
	mul.wide.u32 	%rd5, %r14, 4;
	add.s64 	%rd2, %rd1, %rd5;
	ld.global.f32 	%f8, [%rd2];
	add.f32 	%f11, %f11, %f8;
	add.s32 	%r10, %r14, 1;
	setp.ge.u32 	%p3, %r10, %r7;
	and.pred  	%p4, %p2, %p3;
	@%p4 bra 	$L__BB24_4;
	ld.global.f32 	%f9, [%rd2+4];
	add.f32 	%f11, %f11, %f9;
$L__BB24_4:
	add.s32 	%r14, %r14, %r4;
	setp.lt.u32 	%p5, %r14, %r7;
	@%p5 bra 	$L__BB24_2;
$L__BB24_5:
	shl.b32 	%r11, %r1, 2;
	mov.u32 	%r12, sdata;
	add.s32 	%r13, %r12, %r11;
	st.shared.f32 	[%r13], %f11;
	bar.sync 	0;
	setp.ne.s32 	%p6, %r1, 0;
	@%p6 bra 	$L__BB24_7;
	ld.shared.f32 	%f10, [sdata];
	cvta.to.global.u64 	%rd6, %rd4;
	mul.wide.u32 	%rd7, %r2, 4;
	add.s64 	%rd8, %rd6, %rd7;
	st.global.f32 	[%rd8], %f10;
$L__BB24_7:
	ret;

}


// ===== COMPILED SASS (sm_100) =====

	.target	sm_100

	.elftype	@"ET_EXEC"


//--------------------- .note.nv.tkinfo           --------------------------
	.section	.note.nv.tkinfo,"",@"SHT_NOTE"
	.sectionflags	@"SHF_NOTE_NV_TKINFO"
	.tkinfo
        /*0018*/ 	.word	0x00000002
        /*0030*/ 	.string	""
        /*0030*/ 	.string	"ptxas"
        /*0030*/ 	.string	"Cuda compilation tools, release 13.0, V13.0.88"
        /*0030*/ 	.string	"Build cuda_13.0.r13.0/compiler.36424714_0"
        /*0030*/ 	.string	"-arch sm_100 -m 64 "



//--------------------- .note.nv.cuinfo           --------------------------
	.section	.note.nv.cuinfo,"",@"SHT_NOTE"
	.sectionflags	@"SHF_NOTE_NV_CUINFO"
        /*0018*/ 	.short	0x0002
        /*001a*/ 	.short	0x0064
        /*001c*/ 	.short	0x0082
	.zero		2


//--------------------- .nv.info                  --------------------------
	.section	.nv.info,"",@"SHT_CUDA_INFO"
	.align	4


	//----- nvinfo : EIATTR_REGCOUNT
	.align		4
        /*0000*/ 	.byte	0x04, 0x2f
        /*0002*/ 	.short	(.L_1 - .L_0)
	.align		4
.L_0:
        /*0004*/ 	.word	index@(_Z19forwardPassV2KerneliiPfS_S_iiS_)
        /*0008*/ 	.word	0x0000000e


	//----- nvinfo : EIATTR_FRAME_SIZE
	.align		4
.L_1:
        /*000c*/ 	.byte	0x04, 0x11
        /*000e*/ 	.short	(.L_3 - .L_2)
	.align		4
.L_2:
        /*0010*/ 	.word	index@(_Z19forwardPassV2KerneliiPfS_S_iiS_)
        /*0014*/ 	.word	0x00000000


	//----- nvinfo : EIATTR_REGCOUNT
	.align		4
.L_3:
        /*0018*/ 	.byte	0x04, 0x2f
        /*001a*/ 	.short	(.L_5 - .L_4)
	.align		4
.L_4:
        /*001c*/ 	.word	index@(_Z20forwardPassV21KerneliiPfS_S_S_S_S_S_Piii)
        /*0020*/ 	.word	0x00000011


	//----- nvinfo : EIATTR_FRAME_SIZE
	.align		4
.L_5:
        /*0024*/ 	.byte	0x04, 0x11
        /*0026*/ 	.short	(.L_7 - .L_6)
	.align		4
.L_6:
        /*0028*/ 	.word	index@($__internal_5_$__cuda_sm20_rcp_rn_f32_slowpath)
        /*002c*/ 	.word	0x00000000


	//----- nvinfo : EIATTR_FRAME_SIZE
	.align		4
.L_7:
        /*0030*/ 	.byte	0x04, 0x11
        /*0032*/ 	.short	(.L_9 - .L_8)
	.align		4
.L_8:
        /*0034*/ 	.word	index@(_Z20forwardPassV21KerneliiPfS_S_S_S_S_S_Piii)
        /*0038*/ 	.word	0x00000000


	//----- nvinfo : EIATTR_REGCOUNT
	.align		4
.L_9:
        /*003c*/ 	.byte	0x04, 0x2f
        /*003e*/ 	.short	(.L_11 - .L_10)
	.align		4
.L_10:
        /*0040*/ 	.word	index@(_Z19forwardPassV1KerneliiPfS_S_S_S_S_Piii)
        /*0044*/ 	.word	0x00000020


	//----- nvinfo : EIATTR_FRAME_SIZE
	.align		4
.L_11:
        /*0048*/ 	.byte	0x04, 0x11
        /*004a*/ 	.short	(.L_13 - .L_12)
	.align		4
.L_12:
        /*004c*/ 	.word	index@($__internal_4_$__cuda_sm20_rcp_rn_f32_slowpath)
        /*0050*/ 	.word	0x00000000


	//----- nvinfo : EIATTR_FRAME_SIZE
	.align		4
.L_13:
        /*0054*/ 	.byte	0x04, 0x11
        /*0056*/ 	.short	(.L_15 - .L_14)
	.align		4
.L_14:
        /*0058*/ 	.word	index@(_Z19forwardPassV1KerneliiPfS_S_S_S_S_Piii)
        /*005c*/ 	.word	0x00000000


	//----- nvinfo : EIATTR_REGCOUNT
	.align		4
.L_15:
        /*0060*/ 	.byte	0x04, 0x2f
        /*0062*/ 	.short	(.L_17 - .L_16)
	.align		4
.L_16:
        /*0064*/ 	.word	index@(_Z20backwardPassV1KerneliiiiPfS_S_S_S_S_S_PiS_)
        /*0068*/ 	.word	0x00000016


	//----- nvinfo : EIATTR_FRAME_SIZE
	.align		4
.L_17:
        /*006c*/ 	.byte	0x04, 0x11
        /*006e*/ 	.short	(.L_19 - .L_18)
	.align		4
.L_18:
        /*0070*/ 	.word	index@($__internal_3_$__cuda_sm20_rcp_rn_f32_slowpath)
        /*0074*/ 	.word	0x00000000


	//----- nvinfo : EIATTR_FRAME_SIZE
	.align		4
.L_19:
        /*0078*/ 	.byte	0x04, 0x11
        /*007a*/ 	.short	(.L_21 - .L_20)
	.align		4
.L_20:
        /*007c*/ 	.word	index@(_Z20backwardPassV1KerneliiiiPfS_S_S_S_S_S_PiS_)
        /*0080*/ 	.word	0x00000000


	//----- nvinfo : EIATTR_REGCOUNT
	.align		4
.L_21:
        /*0084*/ 	.byte	0x04, 0x2f
        /*0086*/ 	.short	(.L_23 - .L_22)
	.align		4
.L_22:
        /*0088*/ 	.word	index@(_Z21backwardPassV11KerneliiiPfS_S_PiS_)
        /*008c*/ 	.word	0x00000026


	//----- nvinfo : EIATTR_FRAME_SIZE
	.align		4
.L_23:
        /*0090*/ 	.byte	0x04, 0x11
        /*0092*/ 	.short	(.L_25 - .L_24)
	.align		4
.L_24:
        /*0094*/ 	.word	index@($__internal_2_$__cuda_sm20_rcp_rn_f32_slowpath)
        /*0098*/ 	.word	0x00000000


	//----- nvinfo : EIATTR_FRAME_SIZE
	.align		4
.L_25:
        /*009c*/ 	.byte	0x04, 0x11
        /*009e*/ 	.short	(.L_27 - .L_26)
	.align		4
.L_26:
        /*00a0*/ 	.word	index@(_Z21backwardPassV11KerneliiiPfS_S_PiS_)
        /*00a4*/ 	.word	0x00000000


	//----- nvinfo : EIATTR_REGCOUNT
	.align		4
.L_27:
        /*00a8*/ 	.byte	0x04, 0x2f
        /*00aa*/ 	.short	(.L_29 - .L_28)
	.align		4
.L_28:
        /*00ac*/ 	.word	index@(_Z20backwardPassV2KerneliiiiPfS_S_S_S_S_S_PiS_S_)
        /*00b0*/ 	.word	0x00000016


	//----- nvinfo : EIATTR_FRAME_SIZE
	.align		4
.L_29:
        /*00b4*/ 	.byte	0x04, 0x11
        /*00b6*/ 	.short	(.L_31 - .L_30)
	.align		4
.L_30:
        /*00b8*/ 	.word	index@($__internal_1_$__cuda_sm20_rcp_rn_f32_slowpath)
        /*00bc*/ 	.word	0x00000000


	//----- nvinfo : EIATTR_FRAME_SIZE
	.align		4
.L_31:
        /*00c0*/ 	.byte	0x04, 0x11
        /*00c2*/ 	.short	(.L_33 - .L_32)
	.align		4
.L_32:
        /*00c4*/ 	.word	index@(_Z20backwardPassV2KerneliiiiPfS_S_S_S_S_S_PiS_S_)
        /*00c8*/ 	.word	0x00000000


	//----- nvinfo : EIATTR_REGCOUNT
	.align		4
.L_33:
        /*00cc*/ 	.byte	0x04, 0x2f
        /*00ce*/ 	.short	(.L_35 - .L_34)
	.align		4
.L_34:
        /*00d0*/ 	.word	index@(_Z21backwardPassV21KernelPfS_ii)
        /*00d4*/ 	.word	0x0000000c


	//----- nvinfo : EIATTR_FRAME_SIZE
	.align		4
.L_35:
        /*00d8*/ 	.byte	0x04, 0x11
        /*00da*/ 	.short	(.L_37 - .L_36)
	.align		4
.L_36:
        /*00dc*/ 	.word	index@(_Z21backwardPassV21KernelPfS_ii)
        /*00e0*/ 	.word	0x00000000


	//----- nvinfo : EIATTR_REGCOUNT
	.align		4
.L_37:
        /*00e4*/ 	.byte	0x04, 0x2f
        /*00e6*/ 	.short	(.L_39 - .L_38)
	.align		4
.L_38:
        /*00e8*/ 	.word	index@(_Z20backwardPassV3KerneliiiPfS_S_S_PiS_)
        /*00ec*/ 	.word	0x00000010


	//----- nvinfo : EIATTR_FRAME_SIZE
	.align		4
.L_39:
        /*00f0*/ 	.byte	0x04, 0x11
        /*00f2*/ 	.short	(.L_41 - .L_40)
	.align		4
.L_40:
        /*00f4*/ 	.word	index@($__internal_0_$__cuda_sm20_rcp_rn_f32_slowpath)
        /*00f8*/ 	.word	0x00000000


	//----- nvinfo : EIATTR_FRAME_SIZE
	.align		4
.L_41:
        /*00fc*/ 	.byte	0x04, 0x11
        /*00fe*/ 	.short	(.L_43 - .L_42)
	.align		4
.L_42:
        /*0100*/ 	.word	index@(_Z20backwardPassV3KerneliiiPfS_S_S_PiS_)
        /*0104*/ 	.word	0x00000000


	//----- nvinfo : EIATTR_REGCOUNT
	.align		4
.L_43:
        /*0108*/ 	.byte	0x04, 0x2f
        /*010a*/ 	.short	(.L_45 - .L_44)
	.align		4
.L_44:
        /*010c*/ 	.word	index@(_Z19updateWeightsKernelffPfS_S_i)
        /*0110*/ 	.word	0x0000000e


	//----- nvinfo : EIATTR_FRAME_SIZE
	.align		4
.L_45:
        /*0114*/ 	.byte	0x04, 0x11
        /*0116*/ 	.short	(.L_47 - .L_46)
	.align		4
.L_46:
        /*0118*/ 	.word	index@(_Z19updateWeightsKernelffPfS_S_i)
        /*011c*/ 	.word	0x00000000


	//----- nvinfo : EIATTR_REGCOUNT
	.align		4
.L_47:
        /*0120*/ 	.byte	0x04, 0x2f
        /*0122*/ 	.short	(.L_49 - .L_48)
	.align		4
.L_48:
        /*0124*/ 	.word	index@(_Z24sumDeltaWeightsP2PKerneliPfS_)
        /*0128*/ 	.word	0x0000000a


	//----- nvinfo : EIATTR_FRAME_SIZE
	.align		4
.L_49:
        /*012c*/ 	.byte	0x04, 0x11
        /*012e*/ 	.short	(.L_51 - .L_50)
	.align		4
.L_50:
        /*0130*/ 	.word	index@(_Z24sumDeltaWeightsP2PKerneliPfS_)
        /*0134*/ 	.word	0x00000000


	//----- nvinfo : EIATTR_REGCOUNT
	.align		4
.L_51:
        /*0138*/ 	.byte	0x04, 0x2f
        /*013a*/ 	.short	(.L_53 - .L_52)
	.align		4
.L_52:
        /*013c*/ 	.word	index@(_Z22updateWeightsP2PKerneliffPfS_S_S_)
        /*0140*/ 	.word	0x00000012


	//----- nvinfo : EIATTR_FRAME_SIZE
	.align		4
.L_53:
        /*0144*/ 	.byte	0x04, 0x11
        /*0146*/ 	.short	(.L_55 - .L_54)
	.align		4
.L_54:
        /*0148*/ 	.word	index@(_Z22updateWeightsP2PKerneliffPfS_S_S_)
        /*014c*/ 	.word	0x00000000


	//----- nvinfo : EIATTR_REGCOUNT
	.align		4
.L_55:
        /*0150*/ 	.byte	0x04, 0x2f
        /*0152*/ 	.short	(.L_57 - .L_56)
	.align		4
.L_56:
        /*0154*/ 	.word	index@(_Z17sumErrorP2PKernelPfS_)
        /*0158*/ 	.word	0x0000000a


	//----- nvinfo : EIATTR_FRAME_SIZE
	.align		4
.L_57:
        /*015c*/ 	.byte	0x04, 0x11
        /*015e*/ 	.short	(.L_59 - .L_58)
	.align		4
.L_58:
        /*0160*/ 	.word	index@(_Z17sumErrorP2PKernelPfS_)
        /*0164*/ 	.word	0x00000000


	//----- nvinfo : EIATTR_REGCOUNT
	.align		4
.L_59:
        /*0168*/ 	.byte	0x04, 0x2f
        /*016a*/ 	.short	(.L_61 - .L_60)
	.align		4
.L_60:
        /*016c*/ 	.word	index@(_Z19setInitStatesKernelfPfiii)
        /*0170*/ 	.word	0x0000000a


	//----- nvinfo : EIATTR_FRAME_SIZE
	.align		4
.L_61:
        /*0174*/ 	.byte	0x04, 0x11
        /*0176*/ 	.short	(.L_63 - .L_62)
	.align		4
.L_62:
        /*0178*/ 	.word	index@(_Z19setInitStatesKernelfPfiii)
        /*017c*/ 	.word	0x00000000


	//----- nvinfo : EIATTR_REGCOUNT
	.align		4
.L_63:
        /*0180*/ 	.byte	0x04, 0x2f
        /*0182*/ 	.short	(.L_65 - .L_64)
	.align		4
.L_64:
        /*0184*/ 	.word	index@(_Z21resetParametersKerneliiPfS_S_S_S_)
        /*0188*/ 	.word	0x00000010


	//----- nvinfo : EIATTR_FRAME_SIZE
	.align		4
.L_65:
        /*018c*/ 	.byte	0x04, 0x11
        /*018e*/ 	.short	(.L_67 - .L_66)
	.align		4
.L_66:
        /*0190*/ 	.word	index@(_Z21resetParametersKerneliiPfS_S_S_S_)
        /*0194*/ 	.word	0x00000000


	//----- nvinfo : EIATTR_REGCOUNT
	.align		4
.L_67:
        /*0198*/ 	.byte	0x04, 0x2f
        /*019a*/ 	.short	(.L_69 - .L_68)
	.align		4
.L_68:
        /*019c*/ 	.word	index@(_Z23resetDeltaWeightsKerneliiPfS_)
        /*01a0*/ 	.word	0x00000008


	//----- nvinfo : EIATTR_FRAME_SIZE
	.align		4
.L_69:
        /*01a4*/ 	.byte	0x04, 0x11
        /*01a6*/ 	.short	(.L_71 - .L_70)
	.align		4
.L_70:
        /*01a8*/ 	.word	index@(_Z23resetDeltaWeightsKerneliiPfS_)
        /*01ac*/ 	.word	0x00000000


	//----- nvinfo : EIATTR_REGCOUNT
	.align		4
.L_71:
        /*01b0*/ 	.byte	0x04, 0x2f
        /*01b2*/ 	.short	(.L_73 - .L_72)
	.align		4
.L_72:
        /*01b4*/ 	.word	index@(_Z12reduceKernelILj512EEvPfS0_jb)
        /*01b8*/ 	.word	0x0000000f


	//----- nvinfo : EIATTR_FRAME_SIZE
	.align		4
.L_73:
        /*01bc*/ 	.byte	0x04, 0x11
        /*01be*/ 	.short	(.L_75 - .L_74)
	.align		4
.L_74:
        /*01c0*/ 	.word	index@(_Z12reduceKernelILj512EEvPfS0_jb)
        /*01c4*/ 	.word	0x00000000


	//----- nvinfo : EIATTR_REGCOUNT
	.align		4
.L_75:
        /*01c8*/ 	.byte	0x04, 0x2f
        /*01ca*/ 	.short	(.L_77 - .L_76)
	.align		4
.L_76:
        /*01cc*/ 	.word	index@(_Z12reduceKernelILj256EEvPfS0_jb)
        /*01d0*/ 	.word	0x00000010


	//----- nvinfo : EIATTR_FRAME_SIZE
	.align		4
.L_77:
        /*01d4*/ 	.byte	0x04, 0x11
        /*01d6*/ 	.short	(.L_79 - .L_78)
	.align		4
.L_78:
        /*01d8*/ 	.word	index@(_Z12reduceKernelILj256EEvPfS0_jb)
        /*01dc*/ 	.word	0x00000000


	//----- nvinfo : EIATTR_REGCOUNT
	.align		4
.L_79:
        /*01e0*/ 	.byte	0x04, 0x2f
        /*01e2*/ 	.short	(.L_81 - .L_80)
	.align		4
.L_80:
        /*01e4*/ 	.word	index@(_Z12reduceKernelILj128EEvPfS0_jb)
        /*01e8*/ 	.word	0x00000010


	//----- nvinfo : EIATTR_FRAME_SIZE
	.align		4
.L_81:
        /*01ec*/ 	.byte	0x04, 0x11
        /*01ee*/ 	.short	(.L_83 - .L_82)
	.align		4
.L_82:
        /*01f0*/ 	.word	index@(_Z12reduceKernelILj128EEvPfS0_jb)
        /*01f4*/ 	.word	0x00000000


	//----- nvinfo : EIATTR_REGCOUNT
	.align		4
.L_83:
        /*01f8*/ 	.byte	0x04, 0x2f
        /*01fa*/ 	.short	(.L_85 - .L_84)
	.align		4
.L_84:
        /*01fc*/ 	.word	index@(_Z12reduceKernelILj64EEvPfS0_jb)
        /*0200*/ 	.word	0x00000010


	//----- nvinfo : EIATTR_FRAME_SIZE
	.align		4
.L_85:
        /*0204*/ 	.byte	0x04, 0x11
        /*0206*/ 	.short	(.L_87 - .L_86)
	.align		4
.L_86:
        /*0208*/ 	.word	index@(_Z12reduceKernelILj64EEvPfS0_jb)
        /*020c*/ 	.word	0x00000000


	//----- nvinfo : EIATTR_REGCOUNT
	.align		4
.L_87:
        /*0210*/ 	.byte	0x04, 0x2f
        /*0212*/ 	.short	(.L_89 - .L_88)
	.align		4
.L_88:
        /*0214*/ 	.word	index@(_Z12reduceKernelILj32EEvPfS0_jb)
        /*0218*/ 	.word	0x0000000f


	//----- nvinfo : EIATTR_FRAME_SIZE
	.align		4
.L_89:
        /*021c*/ 	.byte	0x04, 0x11
        /*021e*/ 	.short	(.L_91 - .L_90)
	.align		4
.L_90:
        /*0220*/ 	.word	index@(_Z12reduceKernelILj32EEvPfS0_jb)
        /*0224*/ 	.word	0x00000000


	//----- nvinfo : EIATTR_REGCOUNT
	.align		4
.L_91:
        /*0228*/ 	.byte	0x04, 0x2f
        /*022a*/ 	.short	(.L_93 - .L_92)
	.align		4
.L_92:
        /*022c*/ 	.word	index@(_Z12reduceKernelILj16EEvPfS0_jb)
        /*0230*/ 	.word	0x0000000f


	//----- nvinfo : EIATTR_FRAME_SIZE
	.align		4
.L_93:
        /*0234*/ 	.byte	0x04, 0x11
        /*0236*/ 	.short	(.L_95 - .L_94)
	.align		4
.L_94:
        /*0238*/ 	.word	index@(_Z12reduceKernelILj16EEvPfS0_jb)
        /*023c*/ 	.word	0x00000000


	//----- nvinfo : EIATTR_REGCOUNT
	.align		4
.L_95:
        /*0240*/ 	.byte	0x04, 0x2f
        /*0242*/ 	.short	(.L_97 - .L_96)
	.align		4
.L_96:
        /*0244*/ 	.word	index@(_Z12reduceKernelILj8EEvPfS0_jb)
        /*0248*/ 	.word	0x00000010


	//----- nvinfo : EIATTR_FRAME_SIZE
	.align		4
.L_97:
        /*024c*/ 	.byte	0x04, 0x11
        /*024e*/ 	.short	(.L_99 - .L_98)
	.align		4
.L_98:
        /*0250*/ 	.word	index@(_Z12reduceKernelILj8EEvPfS0_jb)
        /*0254*/ 	.word	0x00000000


	//----- nvinfo : EIATTR_REGCOUNT
	.align		4
.L_99:
        /*0258*/ 	.byte	0x04, 0x2f
        /*025a*/ 	.short	(.L_101 - .L_100)
	.align		4
.L_100:
        /*025c*/ 	.word	index@(_Z12reduceKernelILj4EEvPfS0_jb)
        /*0260*/ 	.word	0x00000010


	//----- nvinfo : EIATTR_FRAME_SIZE
	.align		4
.L_101:
        /*0264*/ 	.byte	0x04, 0x11
        /*0266*/ 	.short	(.L_103 - .L_102)
	.align		4
.L_102:
        /*0268*/ 	.word	index@(_Z12reduceKernelILj4EEvPfS0_jb)
        /*026c*/ 	.word	0x00000000


	//----- nvinfo : EIATTR_REGCOUNT
	.align		4
.L_103:
        /*0270*/ 	.byte	0x04, 0x2f
        /*0272*/ 	.short	(.L_105 - .L_104)
	.align		4
.L_104:
        /*0274*/ 	.word	index@(_Z12reduceKernelILj2EEvPfS0_jb)
        /*0278*/ 	.word	0x00000010


	//----- nvinfo : EIATTR_FRAME_SIZE
	.align		4
.L_105:
        /*027c*/ 	.byte	0x04, 0x11
        /*027e*/ 	.short	(.L_107 - .L_106)
	.align		4
.L_106:
        /*0280*/ 	.word	index@(_Z12reduceKernelILj2EEvPfS0_jb)
        /*0284*/ 	.word	0x00000000


	//----- nvinfo : EIATTR_REGCOUNT
	.align		4
.L_107:
        /*0288*/ 	.byte	0x04, 0x2f
        /*028a*/ 	.short	(.L_109 - .L_108)
	.align		4
.L_108:
        /*028c*/ 	.word	index@(_Z12reduceKernelILj1EEvPfS0_jb)
        /*0290*/ 	.word	0x00000010


	//----- nvinfo : EIATTR_FRAME_SIZE
	.align		4
.L_109:
        /*0294*/ 	.byte	0x04, 0x11
        /*0296*/ 	.short	(.L_111 - .L_110)
	.align		4
.L_110:
        /*0298*/ 	.word	index@(_Z12reduceKernelILj1EEvPfS0_jb)
        /*029c*/ 	.word	0x00000000


	//----- nvinfo : EIATTR_MIN_STACK_SIZE
	.align		4
.L_111:
        /*02a0*/ 	.byte	0x04, 0x12
        /*02a2*/ 	.short	(.L_113 - .L_112)
	.align		4
.L_112:
        /*02a4*/ 	.word	index@(_Z12reduceKernelILj1EEvPfS0_jb)
        /*02a8*/ 	.word	0x00000000


	//----- nvinfo : EIATTR_MIN_STACK_SIZE
	.align		4
.L_113:
        /*02ac*/ 	.byte	0x04, 0x12
        /*02ae*/ 	.short	(.L_115 - .L_114)
	.align		4
.L_114:
        /*02b0*/ 	.word	index@(_Z12reduceKernelILj2EEvPfS0_jb)
        /*02b4*/ 	.word	0x00000000


	//----- nvinfo : EIATTR_MIN_STACK_SIZE
	.align		4
.L_115:
        /*02b8*/ 	.byte	0x04, 0x12
        /*02ba*/ 	.short	(.L_117 - .L_116)
	.align		4
.L_116:
        /*02bc*/ 	.word	index@(_Z12reduceKernelILj4EEvPfS0_jb)
        /*02c0*/ 	.word	0x00000000


	//----- nvinfo : EIATTR_MIN_STACK_SIZE
	.align		4
.L_117:
        /*02c4*/ 	.byte	0x04, 0x12
        /*02c6*/ 	.short	(.L_119 - .L_118)
	.align		4
.L_118:
        /*02c8*/ 	.word	index@(_Z12reduceKernelILj8EEvPfS0_jb)
        /*02cc*/ 	.word	0x00000000


	//----- nvinfo : EIATTR_MIN_STACK_SIZE
	.align		4
.L_119:
        /*02d0*/ 	.byte	0x04, 0x12
        /*02d2*/ 	.short	(.L_121 - .L_120)
	.align		4
.L_120:
        /*02d4*/ 	.word	index@(_Z12reduceKernelILj16EEvPfS0_jb)
        /*02d8*/ 	.word	0x00000000


	//----- nvinfo : EIATTR_MIN_STACK_SIZE
	.align		4
.L_121:
        /*02dc*/ 	.byte	0x04, 0x12
        /*02de*/ 	.short	(.L_123 - .L_122)
	.align		4
.L_122:
        /*02e0*/ 	.word	index@(_Z12reduceKernelILj32EEvPfS0_jb)
        /*02e4*/ 	.word	0x00000000


	//----- nvinfo : EIATTR_MIN_STACK_SIZE
	.align		4
.L_123:
        /*02e8*/ 	.byte	0x04, 0x12
        /*02ea*/ 	.short	(.L_125 - .L_124)
	.align		4
.L_124:
        /*02ec*/ 	.word	index@(_Z12reduceKernelILj64EEvPfS0_jb)
        /*02f0*/ 	.word	0x00000000


	//----- nvinfo : EIATTR_MIN_STACK_SIZE
	.align		4
.L_125:
        /*02f4*/ 	.byte	0x04, 0x12
        /*02f6*/ 	.short	(.L_127 - .L_126)
	.align		4
.L_126:
        /*02f8*/ 	.word	index@(_Z12reduceKernelILj128EEvPfS0_jb)
        /*02fc*/ 	.word	0x00000000


	//----- nvinfo : EIATTR_MIN_STACK_SIZE
	.align		4
.L_127:
        /*0300*/ 	.byte	0x04, 0x12
        /*0302*/ 	.short	(.L_129 - .L_128)
	.align		4
.L_128:
        /*0304*/ 	.word	index@(_Z12reduceKernelILj256EEvPfS0_jb)
        /*0308*/ 	.word	0x00000000


	//----- nvinfo : EIATTR_MIN_STACK_SIZE
	.align		4
.L_129:
        /*030c*/ 	.byte	0x04, 0x12
        /*030e*/ 	.short	(.L_131 - .L_130)
	.align		4
.L_130:
        /*0310*/ 	.word	index@(_Z12reduceKernelILj512EEvPfS0_jb)
        /*0314*/ 	.word	0x00000000


	//----- nvinfo : EIATTR_MIN_STACK_SIZE
	.align		4
.L_131:
        /*0318*/ 	.byte	0x04, 0x12
        /*031a*/ 	.short	(.L_133 - .L_132)
	.align		4
.L_132:
        /*031c*/ 	.word	index@(_Z23resetDeltaWeightsKerneliiPfS_)
        /*0320*/ 	.word	0x00000000


	//----- nvinfo : EIATTR_MIN_STACK_SIZE
	.align		4
.L_133:
        /*0324*/ 	.byte	0x04, 0x12
        /*0326*/ 	.short	(.L_135 - .L_134)
	.align		4
.L_134:
        /*0328*/ 	.word	index@(_Z21resetParametersKerneliiPfS_S_S_S_)
        /*032c*/ 	.word	0x00000000


	//----- nvinfo : EIATTR_MIN_STACK_SIZE
	.align		4
.L_135:
        /*0330*/ 	.byte	0x04, 0x12
        /*0332*/ 	.short	(.L_137 - .L_136)
	.align		4
.L_136:
        /*0334*/ 	.word	index@(_Z19setInitStatesKernelfPfiii)
        /*0338*/ 	.word	0x00000000


	//----- nvinfo : EIATTR_MIN_STACK_SIZE
	.align		4
.L_137:
        /*033c*/ 	.byte	0x04, 0x12
        /*033e*/ 	.short	(.L_139 - .L_138)
	.align		4
.L_138:
        /*0340*/ 	.word	index@(_Z17sumErrorP2PKernelPfS_)
        /*0344*/ 	.word	0x00000000


	//----- nvinfo : EIATTR_MIN_STACK_SIZE
	.align		4
.L_139:
        /*0348*/ 	.byte	0x04, 0x12
        /*034a*/ 	.short	(.L_141 - .L_140)
	.align		4
.L_140:
        /*034c*/ 	.word	index@(_Z22updateWeightsP2PKerneliffPfS_S_S_)
        /*0350*/ 	.word	0x00000000


	//----- nvinfo : EIATTR_MIN_STACK_SIZE
	.align		4
.L_141:
        /*0354*/ 	.byte	0x04, 0x12
        /*0356*/ 	.short	(.L_143 - .L_142)
	.align		4
.L_142:
        /*0358*/ 	.word	index@(_Z24sumDeltaWeightsP2PKerneliPfS_)
        /*035c*/ 	.word	0x00000000


	//----- nvinfo : EIATTR_MIN_STACK_SIZE
	.align		4
.L_143:
        /*0360*/ 	.byte	0x04, 0x12
        /*0362*/ 	.short	(.L_145 - .L_144)
	.align		4
.L_144:
        /*0364*/ 	.word	index@(_Z19updateWeightsKernelffPfS_S_i)
        /*0368*/ 	.word	0x00000000


	//----- nvinfo : EIATTR_MIN_STACK_SIZE
	.align		4
.L_145:
        /*036c*/ 	.byte	0x04, 0x12
        /*036e*/ 	.short	(.L_147 - .L_146)
	.align		4
.L_146:
        /*0370*/ 	.word	index@(_Z20backwardPassV3KerneliiiPfS_S_S_PiS_)
        /*0374*/ 	.word	0x00000000


	//----- nvinfo : EIATTR_MIN_STACK_SIZE
	.align		4
.L_147:
        /*0378*/ 	.byte	0x04, 0x12
        /*037a*/ 	.short	(.L_149 - .L_148)
	.align		4
.L_148:
        /*037c*/ 	.word	index@(_Z21backwardPassV21KernelPfS_ii)
        /*0380*/ 	.word	0x00000000


	//----- nvinfo : EIATTR_MIN_STACK_SIZE
	.align		4
.L_149:
        /*0384*/ 	.byte	0x04, 0x12
        /*0386*/ 	.short	(.L_151 - .L_150)
	.align		4
.L_150:
        /*0388*/ 	.word	index@(_Z20backwardPassV2KerneliiiiPfS_S_S_S_S_S_PiS_S_)
        /*038c*/ 	.word	0x00000000


	//----- nvinfo : EIATTR_MIN_STACK_SIZE
	.align		4
.L_151:
        /*0390*/ 	.byte	0x04, 0x12
        /*0392*/ 	.short	(.L_153 - .L_152)
	.align		4
.L_152:
        /*0394*/ 	.word	index@(_Z21backwardPassV11KerneliiiPfS_S_PiS_)
        /*0398*/ 	.word	0x00000000


	//----- nvinfo : EIATTR_MIN_STACK_SIZE
	.align		4
.L_153:
        /*039c*/ 	.byte	0x04, 0x12
        /*039e*/ 	.short	(.L_155 - .L_154)
	.align		4
.L_154:
        /*03a0*/ 	.word	index@(_Z20backwardPassV1KerneliiiiPfS_S_S_S_S_S_PiS_)
        /*03a4*/ 	.word	0x00000000


	//----- nvinfo : EIATTR_MIN_STACK_SIZE
	.align		4
.L_155:
        /*03a8*/ 	.byte	0x04, 0x12
        /*03aa*/ 	.short	(.L_157 - .L_156)
	.align		4
.L_156:
        /*03ac*/ 	.word	index@(_Z19forwardPassV1KerneliiPfS_S_S_S_S_Piii)
        /*03b0*/ 	.word	0x00000000


	//----- nvinfo : EIATTR_MIN_STACK_SIZE
	.align		4
.L_157:
        /*03b4*/ 	.byte	0x04, 0x12
        /*03b6*/ 	.short	(.L_159 - .L_158)
	.align		4
.L_158:
        /*03b8*/ 	.word	index@(_Z20forwardPassV21KerneliiPfS_S_S_S_S_S_Piii)
        /*03bc*/ 	.word	0x00000000


	//----- nvinfo : EIATTR_MIN_STACK_SIZE
	.align		4
.L_159:
        /*03c0*/ 	.byte	0x04, 0x12
        /*03c2*/ 	.short	(.L_161 - .L_160)
	.align		4
.L_160:
        /*03c4*/ 	.word	index@(_Z19forwardPassV2KerneliiPfS_S_iiS_)
        /*03c8*/ 	.word	0x00000000
.L_161:


//--------------------- .nv.compat                --------------------------
	.section	.nv.compat,"",@"SHT_CUDA_COMPAT_INFO"
	.align	4
        /*0000*/ 	.byte	0x02, 0x09, 0x00, 0x00, 0x02, 0x02, 0x01, 0x00, 0x02, 0x05, 0x05, 0x00, 0x03, 0x07, 0x01, 0x01
        /*0010*/ 	.byte	0x02, 0x03, 0x00, 0x00, 0x02, 0x06, 0x01, 0x00, 0x04, 0x0b, 0x08, 0x00, 0x01, 0x00, 0x00, 0x00
        /*0020*/ 	.byte	0x00, 0x00, 0x00, 0x00


//--------------------- .nv.info._Z12reduceKernelILj1EEvPfS0_jb --------------------------
	.section	.nv.info._Z12reduceKernelILj1EEvPfS0_jb,"",@"SHT_CUDA_INFO"
	.sectionflags	@""
	.align	4


	//----- nvinfo : EIATTR_CUDA_API_VERSION
	.align		4
        /*0000*/ 	.byte	0x04, 0x37
        /*0002*/ 	.short	(.L_163 - .L_162)
.L_162:
        /*0004*/ 	.word	0x00000082


	//----- nvinfo : EIATTR_KPARAM_INFO
	.align		4
.L_163:
        /*0008*/ 	.byte	0x04, 0x17
        /*000a*/ 	.short	(.L_165 - .L_164)
.L_164:
        /*000c*/ 	.word	0x00000000
        /*0010*/ 	.short	0x0003
        /*0012*/ 	.short	0x0014
        /*0014*/ 	.byte	0x00, 0xf0, 0x05, 0x00


	//----- nvinfo : EIATTR_KPARAM_INFO
	.align		4
.L_165:
        /*0018*/ 	.byte	0x04, 0x17
        /*001a*/ 	.short	(.L_167 - .L_166)
.L_166:
        /*001c*/ 	.word	0x00000000
        /*0020*/ 	.short	0x0002
        /*0022*/ 	.short	0x0010
        /*0024*/ 	.byte	0x00, 0xf0, 0x11, 0x00


	//----- nvinfo : EIATTR_KPARAM_INFO
	.align		4
.L_167:
        /*0028*/ 	.byte	0x04, 0x17
        /*002a*/ 	.short	(.L_169 - .L_168)
.L_168:
        /*002c*/ 	.word	0x00000000
        /*0030*/ 	.short	0x0001
        /*0032*/ 	.short	0x0008
        /*0034*/ 	.byte	0x00, 0xf5, 0x21, 0x00


	//----- nvinfo : EIATTR_KPARAM_INFO
	.align		4
.L_169:
        /*0038*/ 	.byte	0x04, 0x17
        /*003a*/ 	.short	(.L_171 - .L_170)
.L_170:
        /*003c*/ 	.word	0x00000000
        /*0040*/ 	.short	0x0000
        /*0042*/ 	.short	0x0000
        /*0044*/ 	.byte	0x00, 0xf5, 0x21, 0x00


	//----- nvinfo : EIATTR_SPARSE_MMA_MASK
	.align		4
.L_171:
        /*0048*/ 	.byte	0x03, 0x50
        /*004a*/ 	.short	0x0000


	//----- nvinfo : EIATTR_MAXREG_COUNT
	.align		4
        /*004c*/ 	.byte	0x03, 0x1b
        /*004e*/ 	.short	0x00ff


	//----- nvinfo : EIATTR_NUM_BARRIERS
	.align		4
        /*0050*/ 	.byte	0x02, 0x4c
        /*0052*/ 	.byte	0x01
	.zero		1


	//----- nvinfo : EIATTR_MERCURY_ISA_VERSION
	.align		4
        /*0054*/ 	.byte	0x03, 0x5f
        /*0056*/ 	.short	0x0101


	//----- nvinfo : EIATTR_VRC_CTA_INIT_COUNT
	.align		4
        /*0058*/ 	.byte	0x02, 0x4a
	.zero		1
	.zero		1


	//----- nvinfo : EIATTR_EXIT_INSTR_OFFSETS
	.align		4
        /*005c*/ 	.byte	0x04, 0x1c
        /*005e*/ 	.short	(.L_173 - .L_172)


	//   ....[0]....
.L_172:
        /*0060*/ 	.word	0x00000230


	//   ....[1]....
        /*0064*/ 	.word	0x00000280


	//----- nvinfo : EIATTR_CRS_STACK_SIZE
	.align		4
.L_173:
        /*0068*/ 	.byte	0x04, 0x1e
        /*006a*/ 	.short	(.L_175 - .L_174)
.L_174:
        /*006c*/ 	.word	0x00000000


	//----- nvinfo : EIATTR_CBANK_PARAM_SIZE
	.align		4
.L_175:
        /*0070*/ 	.byte	0x03, 0x19
        /*0072*/ 	.short	0x0015


	//----- nvinfo : EIATTR_PARAM_CBANK
	.align		4
        /*0074*/ 	.byte	0x04, 0x0a
        /*0076*/ 	.short	(.L_177 - .L_176)
	.align		4
.L_176:
        /*0078*/ 	.word	index@(.nv.constant0._Z12reduceKernelILj1EEvPfS0_jb)
        /*007c*/ 	.short	0x0380
        /*007e*/ 	.short	0x0015


	//----- nvinfo : EIATTR_SW_WAR
	.align		4
.L_177:
        /*0080*/ 	.byte	0x04, 0x36
        /*0082*/ 	.short	(.L_179 - .L_178)
.L_178:
        /*0084*/ 	.word	0x00000008
.L_179:


//--------------------- .nv.info._Z12reduceKernelILj2EEvPfS0_jb --------------------------
	.section	.nv.info._Z12reduceKernelILj2EEvPfS0_jb,"",@"SHT_CUDA_INFO"
	.sectionflags	@""
	.align	4


	//----- nvinfo : EIATTR_CUDA_API_VERSION
	.align		4
        /*0000*/ 	.byte	0x04, 0x37
        /*0002*/ 	.short	(.L_181 - .L_180)
.L_180:
        /*0004*/ 	.word	0x00000082


	//----- nvinfo : EIATTR_KPARAM_INFO
	.align		4
.L_181:
        /*0008*/ 	.byte	0x04, 0x17
        /*000a*/ 	.short	(.L_183 - .L_182)
.L_182:
        /*000c*/ 	.word	0x00000000
        /*0010*/ 	.short	0x0003
        /*0012*/ 	.short	0x0014
        /*0014*/ 	.byte	0x00, 0xf0, 0x05, 0x00


	//----- nvinfo : EIATTR_KPARAM_INFO
	.align		4
.L_183:
        /*0018*/ 	.byte	0x04, 0x17
        /*001a*/ 	.short	(.L_185 - .L_184)
.L_184:
        /*001c*/ 	.word	0x00000000
        /*0020*/ 	.short	0x0002
        /*0022*/ 	.short	0x0010
        /*0024*/ 	.byte	0x00, 0xf0, 0x11, 0x00


	//----- nvinfo : EIATTR_KPARAM_INFO
	.align		4
.L_185:
        /*0028*/ 	.byte	0x04, 0x17
        /*002a*/ 	.short	(.L_187 - .L_186)
.L_186:
        /*002c*/ 	.word	0x00000000
        /*0030*/ 	.short	0x0001
        /*0032*/ 	.short	0x0008
        /*0034*/ 	.byte	0x00, 0xf5, 0x21, 0x00


	//----- nvinfo : EIATTR_KPARAM_INFO
	.align		4
.L_187:
        /*0038*/ 	.byte	0x04, 0x17
        /*003a*/ 	.short	(.L_189 - .L_188)
.L_188:
        /*003c*/ 	.word	0x00000000
        /*0040*/ 	.short	0x0000
        /*0042*/ 	.short	0x0000
        /*0044*/ 	.byte	0x00, 0xf5, 0x21, 0x00


	//----- nvinfo : EIATTR_SPARSE_MMA_MASK
	.align		4
.L_189:
        /*0048*/ 	.byte	0x03, 0x50
        /*004a*/ 	.short	0x0000


	//----- nvinfo : EIATTR_MAXREG_COUNT
	.align		4
        /*004c*/ 	.byte	0x03, 0x1b
        /*004e*/ 	.short	0x00ff


	//----- nvinfo : EIATTR_NUM_BARRIERS
	.align		4
        /*0050*/ 	.byte	0x02, 0x4c
        /*0052*/ 	.byte	0x01
	.zero		1


	//----- nvinfo : EIATTR_MERCURY_ISA_VERSION
	.align		4
        /*0054*/ 	.byte	0x03, 0x5f
        /*0056*/ 	.short	0x0101


	//----- nvinfo : EIATTR_VRC_CTA_INIT_COUNT
	.align		4
        /*0058*/ 	.byte	0x02, 0x4a
	.zero		1
	.zero		1


	//----- nvinfo : EIATTR_EXIT_INSTR_OFFSETS
	.align		4
        /*005c*/ 	.byte	0x04, 0x1c
        /*005e*/ 	.short	(.L_191 - .L_190)


	//   ....[0]....
.L_190:
        /*0060*/ 	.word	0x00000240


	//   ....[1]....
        /*0064*/ 	.word	0x00000290


	//   ....[2]....
        /*0068*/ 	.word	0x000002e0


	//----- nvinfo : EIATTR_CRS_STACK_SIZE
	.align		4
.L_191:
        /*006c*/ 	.byte	0x04, 0x1e
        /*006e*/ 	.short	(.L_193 - .L_192)
.L_192:
        /*0070*/ 	.word	0x00000000


	//----- nvinfo : EIATTR_CBANK_PARAM_SIZE
	.align		4
.L_193:
        /*0074*/ 	.byte	0x03, 0x19
        /*0076*/ 	.short	0x0015


	//----- nvinfo : EIATTR_PARAM_CBANK
	.align		4
        /*0078*/ 	.byte	0x04, 0x0a
        /*007a*/ 	.short	(.L_195 - .L_194)
	.align		4
.L_194:
        /*007c*/ 	.word	index@(.nv.constant0._Z12reduceKernelILj2EEvPfS0_jb)
        /*0080*/ 	.short	0x0380
        /*0082*/ 	.short	0x0015


	//----- nvinfo : EIATTR_SW_WAR
	.align		4
.L_195:
        /*0084*/ 	.byte	0x04, 0x36
        /*0086*/ 	.short	(.L_197 - .L_196)
.L_196:
        /*0088*/ 	.word	0x00000008
.L_197:


//--------------------- .nv.info._Z12reduceKernelILj4EEvPfS0_jb --------------------------
	.section	.nv.info._Z12reduceKernelILj4EEvPfS0_jb,"",@"SHT_CUDA_INFO"
	.sectionflags	@""
	.align	4


	//----- nvinfo : EIATTR_CUDA_API_VERSION
	.align		4
        /*0000*/ 	.byte	0x04, 0x37
        /*0002*/ 	.short	(.L_199 - .L_198)
.L_198:
        /*0004*/ 	.word	0x00000082


	//----- nvinfo : EIATTR_KPARAM_INFO
	.align		4
.L_199:
        /*0008*/ 	.byte	0x04, 0x17
        /*000a*/ 	.short	(.L_201 - .L_200)
.L_200:
        /*000c*/ 	.word	0x00000000
        /*0010*/ 	.short	0x0003
        /*0012*/ 	.short	0x0014
        /*0014*/ 	.byte	0x00, 0xf0, 0x05, 0x00


	//----- nvinfo : EIATTR_KPARAM_INFO
	.align		4
.L_201:
        /*0018*/ 	.byte	0x04, 0x17
        /*001a*/ 	.short	(.L_203 - .L_202)
.L_202:
        /*001c*/ 	.word	0x00000000
        /*0020*/ 	.short	0x0002
        /*0022*/ 	.short	0x0010
        /*0024*/ 	.byte	0x00, 0xf0, 0x11, 0x00


	//----- nvinfo : EIATTR_KPARAM_INFO
	.align		4
.L_203:
        /*0028*/ 	.byte	0x04, 0x17
        /*002a*/ 	.short	(.L_205 - .L_204)
.L_204:
        /*002c*/ 	.word	0x00000000
        /*0030*/ 	.short	0x0001
        /*0032*/ 	.short	0x0008
        /*0034*/ 	.byte	0x00, 0xf5, 0x21, 0x00


	//----- nvinfo : EIATTR_KPARAM_INFO
	.align		4
.L_205:
        /*0038*/ 	.byte	0x04, 0x17
        /*003a*/ 	.short	(.L_207 - .L_206)
.L_206:
        /*003c*/ 	.word	0x00000000
        /*0040*/ 	.short	0x0000
        /*0042*/ 	.short	0x0000
        /*0044*/ 	.byte	0x00, 0xf5, 0x21, 0x00


	//----- nvinfo : EIATTR_SPARSE_MMA_MASK
	.align		4
.L_207:
        /*0048*/ 	.byte	0x03, 0x50
        /*004a*/ 	.short	0x0000


	//----- nvinfo : EIATTR_MAXREG_COUNT
	.align		4
        /*004c*/ 	.byte	0x03, 0x1b
        /*004e*/ 	.short	0x00ff


	//----- nvinfo : EIATTR_NUM_BARRIERS
	.align		4
        /*0050*/ 	.byte	0x02, 0x4c
        /*0052*/ 	.byte	0x01
	.zero		1


	//----- nvinfo : EIATTR_MERCURY_ISA_VERSION
	.align		4
        /*0054*/ 	.byte	0x03, 0x5f
        /*0056*/ 	.short	0x0101


	//----- nvinfo : EIATTR_VRC_CTA_INIT_COUNT
	.align		4
        /*0058*/ 	.byte	0x02, 0x4a
	.zero		1
	.zero		1


	//----- nvinfo : EIATTR_EXIT_INSTR_OFFSETS
	.align		4
        /*005c*/ 	.byte	0x04, 0x1c
        /*005e*/ 	.short	(.L_209 - .L_208)


	//   ....[0]....
.L_208:
        /*0060*/ 	.word	0x00000240


	//   ....[1]....
        /*0064*/ 	.word	0x000002c0


	//   ....[2]....
        /*0068*/ 	.word	0x00000310


	//----- nvinfo : EIATTR_CRS_STACK_SIZE
	.align		4
.L_209:
        /*006c*/ 	.byte	0x04, 0x1e
        /*006e*/ 	.short	(.L_211 - .L_210)
.L_210:
        /*0070*/ 	.word	0x00000000


	//----- nvinfo : EIATTR_CBANK_PARAM_SIZE
	.align		4
.L_211:
        /*0074*/ 	.byte	0x03, 0x19
        /*0076*/ 	.short	0x0015


	//----- nvinfo : EIATTR_PARAM_CBANK
	.align		4
        /*0078*/ 	.byte	0x04, 0x0a
        /*007a*/ 	.short	(.L_213 - .L_212)
	.align		4
.L_212:
        /*007c*/ 	.word	index@(.nv.constant0._Z12reduceKernelILj4EEvPfS0_jb)
        /*0080*/ 	.short	0x0380
        /*0082*/ 	.short	0x0015


	//----- nvinfo : EIATTR_SW_WAR
	.align		4
.L_213:
        /*0084*/ 	.byte	0x04, 0x36
        /*0086*/ 	.short	(.L_215 - .L_214)
.L_214:
        /*0088*/ 	.word	0x00000008
.L_215:


//--------------------- .nv.info._Z12reduceKernelILj8EEvPfS0_jb --------------------------
	.section	.nv.info._Z12reduceKernelILj8EEvPfS0_jb,"",@"SHT_CUDA_INFO"
	.sectionflags	@""
	.align	4


	//----- nvinfo : EIATTR_CUDA_API_VERSION
	.align		4
        /*0000*/ 	.byte	0x04, 0x37
        /*0002*/ 	.short	(.L_217 - .L_216)
.L_216:
        /*0004*/ 	.word	0x00000082


	//----- nvinfo : EIATTR_KPARAM_INFO
	.align		4
.L_217:
        /*0008*/ 	.byte	0x04, 0x17
        /*000a*/ 	.short	(.L_219 - .L_218)
.L_218:
        /*000c*/ 	.word	0x00000000
        /*0010*/ 	.short	0x0003
        /*0012*/ 	.short	0x0014
        /*0014*/ 	.byte	0x00, 0xf0, 0x05, 0x00


	//----- nvinfo : EIATTR_KPARAM_INFO
	.align		4
.L_219:
        /*0018*/ 	.byte	0x04, 0x17
        /*001a*/ 	.short	(.L_221 - .L_220)
.L_220:
        /*001c*/ 	.word	0x00000000
        /*0020*/ 	.short	0x0002
        /*0022*/ 	.short	0x0010
        /*0024*/ 	.byte	0x00, 0xf0, 0x11, 0x00


	//----- nvinfo : EIATTR_KPARAM_INFO
	.align		4
.L_221:
        /*0028*/ 	.byte	0x04, 0x17
        /*002a*/ 	.short	(.L_223 - .L_222)
.L_222:
        /*002c*/ 	.word	0x00000000
        /*0030*/ 	.short	0x0001
        /*0032*/ 	.short	0x0008
        /*0034*/ 	.byte	0x00, 0xf5, 0x21, 0x00


	//----- nvinfo : EIATTR_KPARAM_INFO
	.align		4
.L_223:
        /*0038*/ 	.byte	0x04, 0x17
        /*003a*/ 	.short	(.L_225 - .L_224)
.L_224:
        /*003c*/ 	.word	0x00000000
        /*0040*/ 	.short	0x0000
        /*0042*/ 	.short	0x0000
        /*0044*/ 	.byte	0x00, 0xf5, 0x21, 0x00


	//----- nvinfo : EIATTR_SPARSE_MMA_MASK
	.align		4
.L_225:
        /*0048*/ 	.byte	0x03, 0x50
        /*004a*/ 	.short	0x0000


	//----- nvinfo : EIATTR_MAXREG_COUNT
	.align		4
        /*004c*/ 	.byte	0x03, 0x1b
        /*004e*/ 	.short	0x00ff


	//----- nvinfo : EIATTR_NUM_BARRIERS
	.align		4
        /*0050*/ 	.byte	0x02, 0x4c
        /*0052*/ 	.byte	0x01
	.zero		1


	//----- nvinfo : EIATTR_MERCURY_ISA_VERSION
	.align		4
        /*0054*/ 	.byte	0x03, 0x5f
        /*0056*/ 	.short	0x0101


	//----- nvinfo : EIATTR_VRC_CTA_INIT_COUNT
	.align		4
        /*0058*/ 	.byte	0x02, 0x4a
	.zero		1
	.zero		1


	//----- nvinfo : EIATTR_EXIT_INSTR_OFFSETS
	.align		4
        /*005c*/ 	.byte	0x04, 0x1c
        /*005e*/ 	.short	(.L_227 - .L_226)


	//   ....[0]....
.L_226:
        /*0060*/ 	.word	0x00000240


	//   ....[1]....
        /*0064*/ 	.word	0x000002f0


	//   ....[2]....
        /*0068*/ 	.word	0x00000340


	//----- nvinfo : EIATTR_CRS_STACK_SIZE
	.align		4
.L_227:
        /*006c*/ 	.byte	0x04, 0x1e
        /*006e*/ 	.short	(.L_229 - .L_228)
.L_228:
        /*0070*/ 	.word	0x00000000


	//----- nvinfo : EIATTR_CBANK_PARAM_SIZE
	.align		4
.L_229:
        /*0074*/ 	.byte	0x03, 0x19
        /*0076*/ 	.short	0x0015


	//----- nvinfo : EIATTR_PARAM_CBANK
	.align		4
        /*0078*/ 	.byte	0x04, 0x0a
        /*007a*/ 	.short	(.L_231 - .L_230)
	.align		4
.L_230:
        /*007c*/ 	.word	index@(.nv.constant0._Z12reduceKernelILj8EEvPfS0_jb)
        /*0080*/ 	.short	0x0380
        /*0082*/ 	.short	0x0015


	//----- nvinfo : EIATTR_SW_WAR
	.align		4
.L_231:
        /*0084*/ 	.byte	0x04, 0x36
        /*0086*/ 	.short	(.L_233 - .L_232)
.L_232:
        /*0088*/ 	.word	0x00000008
.L_233:


//--------------------- .nv.info._Z12reduceKernelILj16EEvPfS0_jb --------------------------
	.section	.nv.info._Z12reduceKernelILj16EEvPfS0_jb,"",@"SHT_CUDA_INFO"
	.sectionflags	@""
	.align	4


	//----- nvinfo : EIATTR_CUDA_API_VERSION
	.align		4
        /*0000*/ 	.byte	0x04, 0x37
        /*0002*/ 	.short	(.L_235 - .L_234)
.L_234:
        /*0004*/ 	.word	0x00000082


	//----- nvinfo : EIATTR_KPARAM_INFO
	.align		4
.L_235:
        /*0008*/ 	.byte	0x04, 0x17
        /*000a*/ 	.short	(.L_237 - .L_236)
.L_236:
        /*000c*/ 	.word	0x00000000
        /*0010*/ 	.short	0x0003
        /*0012*/ 	.short	0x0014
        /*0014*/ 	.byte	0x00, 0xf0, 0x05, 0x00


	//----- nvinfo : EIATTR_KPARAM_INFO
	.align		4
.L_237:
        /*0018*/ 	.byte	0x04, 0x17
        /*001a*/ 	.short	(.L_239 - .L_238)
.L_238:
        /*001c*/ 	.word	0x00000000
        /*0020*/ 	.short	0x0002
        /*0022*/ 	.short	0x0010
        /*0024*/ 	.byte	0x00, 0xf0, 0x11, 0x00


	//----- nvinfo : EIATTR_KPARAM_INFO
	.align		4
.L_239:
        /*0028*/ 	.byte	0x04, 0x17
        /*002a*/ 	.short	(.L_241 - .L_240)
.L_240:
        /*002c*/ 	.word	0x00000000
        /*0030*/ 	.short	0x0001
        /*0032*/ 	.short	0x0008
        /*0034*/ 	.byte	0x00, 0xf5, 0x21, 0x00


	//----- nvinfo : EIATTR_KPARAM_INFO
	.align		4
.L_241:
        /*0038*/ 	.byte	0x04, 0x17
        /*003a*/ 	.short	(.L_243 - .L_242)
.L_242:
        /*003c*/ 	.word	0x00000000
        /*0040*/ 	.short	0x0000
        /*0042*/ 	.short	0x0000
        /*0044*/ 	.byte	0x00, 0xf5, 0x21, 0x00


	//----- nvinfo : EIATTR_SPARSE_MMA_MASK
	.align		4
.L_243:
        /*0048*/ 	.byte	0x03, 0x50
        /*004a*/ 	.short	0x0000


	//----- nvinfo : EIATTR_MAXREG_COUNT
	.align		4
        /*004c*/ 	.byte	0x03, 0x1b
        /*004e*/ 	.short	0x00ff


	//----- nvinfo : EIATTR_NUM_BARRIERS
	.align		4
        /*0050*/ 	.byte	0x02, 0x4c
        /*0052*/ 	.byte	0x01
	.zero		1


	//----- nvinfo : EIATTR_MERCURY_ISA_VERSION
	.align		4
        /*0054*/ 	.byte	0x03, 0x5f
        /*0056*/ 	.short	0x0101


	//----- nvinfo : EIATTR_VRC_CTA_INIT_COUNT
	.align		4
        /*0058*/ 	.byte	0x02, 0x4a
	.zero		1
	.zero		1


	//----- nvinfo : EIATTR_EXIT_INSTR_OFFSETS
	.align		4
        /*005c*/ 	.byte	0x04, 0x1c
        /*005e*/ 	.short	(.L_245 - .L_244)


	//   ....[0]....
.L_244:
        /*0060*/ 	.word	0x00000250


	//   ....[1]....
        /*0064*/ 	.word	0x00000330


	//   ....[2]....
        /*0068*/ 	.word	0x00000380


	//----- nvinfo : EIATTR_CRS_STACK_SIZE
	.align		4
.L_245:
        /*006c*/ 	.byte	0x04, 0x1e
        /*006e*/ 	.short	(.L_247 - .L_246)
.L_246:
        /*0070*/ 	.word	0x00000000


	//----- nvinfo : EIATTR_CBANK_PARAM_SIZE
	.align		4
.L_247:
        /*0074*/ 	.byte	0x03, 0x19
        /*0076*/ 	.short	0x0015


	//----- nvinfo : EIATTR_PARAM_CBANK
	.align		4
        /*0078*/ 	.byte	0x04, 0x0a
        /*007a*/ 	.short	(.L_249 - .L_248)
	.align		4
.L_248:
        /*007c*/ 	.word	index@(.nv.constant0._Z12reduceKernelILj16EEvPfS0_jb)
        /*0080*/ 	.short	0x0380
        /*0082*/ 	.short	0x0015


	//----- nvinfo : EIATTR_SW_WAR
	.align		4
.L_249:
        /*0084*/ 	.byte	0x04, 0x36
        /*0086*/ 	.short	(.L_251 - .L_250)
.L_250:
        /*0088*/ 	.word	0x00000008
.L_251:


//--------------------- .nv.info._Z12reduceKernelILj32EEvPfS0_jb --------------------------
	.section	.nv.info._Z12reduceKernelILj32EEvPfS0_jb,"",@"SHT_CUDA_INFO"
	.sectionflags	@""
	.align	4


	//----- nvinfo : EIATTR_CUDA_API_VERSION
	.align		4
        /*0000*/ 	.byte	0x04, 0x37
        /*0002*/ 	.short	(.L_253 - .L_252)
.L_252:
        /*0004*/ 	.word	0x00000082


	//----- nvinfo : EIATTR_KPARAM_INFO
	.align		4
.L_253:
        /*0008*/ 	.byte	0x04, 0x17
        /*000a*/ 	.short	(.L_255 - .L_254)
.L_254:
        /*000c*/ 	.word	0x00000000
        /*0010*/ 	.short	0x0003
        /*0012*/ 	.short	0x0014
        /*0014*/ 	.byte	0x00, 0xf0, 0x05, 0x00


	//----- nvinfo : EIATTR_KPARAM_INFO
	.align		4
.L_255:
        /*0018*/ 	.byte	0x04, 0x17
        /*001a*/ 	.short	(.L_257 - .L_256)
.L_256:
        /*001c*/ 	.word	0x00000000
        /*0020*/ 	.short	0x0002
        /*0022*/ 	.short	0x0010
        /*0024*/ 	.byte	0x00, 0xf0, 0x11, 0x00


	//----- nvinfo : EIATTR_KPARAM_INFO
	.align		4
.L_257:
        /*0028*/ 	.byte	0x04, 0x17
        /*002a*/ 	.short	(.L_259 - .L_258)
.L_258:
        /*002c*/ 	.word	0x00000000
        /*0030*/ 	.short	0x0001
        /*0032*/ 	.short	0x0008
        /*0034*/ 	.byte	0x00, 0xf5, 0x21, 0x00


	//----- nvinfo : EIATTR_KPARAM_INFO
	.align		4
.L_259:
        /*0038*/ 	.byte	0x04, 0x17
        /*003a*/ 	.short	(.L_261 - .L_260)
.L_260:
        /*003c*/ 	.word	0x00000000
        /*0040*/ 	.short	0x0000
        /*0042*/ 	.short	0x0000
        /*0044*/ 	.byte	0x00, 0xf5, 0x21, 0x00


	//----- nvinfo : EIATTR_SPARSE_MMA_MASK
	.align		4
.L_261:
        /*0048*/ 	.byte	0x03, 0x50
        /*004a*/ 	.short	0x0000


	//----- nvinfo : EIATTR_MAXREG_COUNT
	.align		4
        /*004c*/ 	.byte	0x03, 0x1b
        /*004e*/ 	.short	0x00ff


	//----- nvinfo : EIATTR_NUM_BARRIERS
	.align		4
        /*0050*/ 	.byte	0x02, 0x4c
        /*0052*/ 	.byte	0x01
	.zero		1


	//----- nvinfo : EIATTR_MERCURY_ISA_VERSION
	.align		4
        /*0054*/ 	.byte	0x03, 0x5f
        /*0056*/ 	.short	0x0101


	//----- nvinfo : EIATTR_VRC_CTA_INIT_COUNT
	.align		4
        /*0058*/ 	.byte	0x02, 0x4a
	.zero		1
	.zero		1


	//----- nvinfo : EIATTR_EXIT_INSTR_OFFSETS
	.align		4
        /*005c*/ 	.byte	0x04, 0x1c
        /*005e*/ 	.short	(.L_263 - .L_262)


	//   ....[0]....
.L_262:
        /*0060*/ 	.word	0x00000250


	//   ....[1]....
        /*0064*/ 	.word	0x00000360


	//   ....[2]....
        /*0068*/ 	.word	0x000003b0


	//----- nvinfo : EIATTR_CRS_STACK_SIZE
	.align		4
.L_263:
        /*006c*/ 	.byte	0x04, 0x1e
        /*006e*/ 	.short	(.L_265 - .L_264)
.L_264:
        /*0070*/ 	.word	0x00000000


	//----- nvinfo : EIATTR_CBANK_PARAM_SIZE
	.align		4
.L_265:
        /*0074*/ 	.byte	0x03, 0x19
        /*0076*/ 	.short	0x0015


	//----- nvinfo : EIATTR_PARAM_CBANK
	.align		4
        /*0078*/ 	.byte	0x04, 0x0a
        /*007a*/ 	.short	(.L_267 - .L_266)
	.align		4
.L_266:
        /*007c*/ 	.word	index@(.nv.constant0._Z12reduceKernelILj32EEvPfS0_jb)
        /*0080*/ 	.short	0x0380
        /*0082*/ 	.short	0x0015


	//----- nvinfo : EIATTR_SW_WAR
	.align		4
.L_267:
        /*0084*/ 	.byte	0x04, 0x36
        /*0086*/ 	.short	(.L_269 - .L_268)
.L_268:
        /*0088*/ 	.word	0x00000008
.L_269:


//--------------------- .nv.info._Z12reduceKernelILj64EEvPfS0_jb --------------------------
	.section	.nv.info._Z12reduceKernelILj64EEvPfS0_jb,"",@"SHT_CUDA_INFO"
	.sectionflags	@""
	.align	4


	//----- nvinfo : EIATTR_CUDA_API_VERSION
	.align		4
        /*0000*/ 	.byte	0x04, 0x37
        /*0002*/ 	.short	(.L_271 - .L_270)
.L_270:
        /*0004*/ 	.word	0x00000082


	//----- nvinfo : EIATTR_KPARAM_INFO
	.align		4
.L_271:
        /*0008*/ 	.byte	0x04, 0x17
        /*000a*/ 	.short	(.L_273 - .L_272)
.L_272:
        /*000c*/ 	.word	0x00000000
        /*0010*/ 	.short	0x0003
        /*0012*/ 	.short	0x0014
        /*0014*/ 	.byte	0x00, 0xf0, 0x05, 0x00


	//----- nvinfo : EIATTR_KPARAM_INFO
	.align		4
.L_273:
        /*0018*/ 	.byte	0x04, 0x17
        /*001a*/ 	.short	(.L_275 - .L_274)
.L_274:
        /*001c*/ 	.word	0x00000000
        /*0020*/ 	.short	0x0002
        /*0022*/ 	.short	0x0010
        /*0024*/ 	.byte	0x00, 0xf0, 0x11, 0x00


	//----- nvinfo : EIATTR_KPARAM_INFO
	.align		4
.L_275:
        /*0028*/ 	.byte	0x04, 0x17
        /*002a*/ 	.short	(.L_277 - .L_276)
.L_276:
        /*002c*/ 	.word	0x00000000
        /*0030*/ 	.short	0x0001
        /*0032*/ 	.short	0x0008
        /*0034*/ 	.byte	0x00, 0xf5, 0x21, 0x00


	//----- nvinfo : EIATTR_KPARAM_INFO
	.align		4
.L_277:
        /*0038*/ 	.byte	0x04, 0x17
        /*003a*/ 	.short	(.L_279 - .L_278)
.L_278:
        /*003c*/ 	.word	0x00000000
        /*0040*/ 	.short	0x0000
        /*0042*/ 	.short	0x0000
        /*0044*/ 	.byte	0x00, 0xf5, 0x21, 0x00


	//----- nvinfo : EIATTR_SPARSE_MMA_MASK
	.align		4
.L_279:
        /*0048*/ 	.byte	0x03, 0x50
        /*004a*/ 	.short	0x0000


	//----- nvinfo : EIATTR_MAXREG_COUNT
	.align		4
        /*004c*/ 	.byte	0x03, 0x1b
        /*004e*/ 	.short	0x00ff


	//----- nvinfo : EIATTR_NUM_BARRIERS
	.align		4
        /*0050*/ 	.byte	0x02, 0x4c
        /*0052*/ 	.byte	0x01
	.zero		1


	//----- nvinfo : EIATTR_MERCURY_ISA_VERSION
	.align		4
        /*0054*/ 	.byte	0x03, 0x5f
        /*0056*/ 	.short	0x0101


	//----- nvinfo : EIATTR_VRC_CTA_INIT_COUNT
	.align		4
        /*0058*/ 	.byte	0x02, 0x4a
	.zero		1
	.zero		1


	//----- nvinfo : EIATTR_EXIT_INSTR_OFFSETS
	.align		4
        /*005c*/ 	.byte	0x04, 0x1c
        /*005e*/ 	.short	(.L_281 - .L_280)


	//   ....[0]....
.L_280:
        /*0060*/ 	.word	0x00000240


	//   ....[1]....
        /*0064*/ 	.word	0x00000380


	//   ....[2]....
        /*0068*/ 	.word	0x000003d0


	//----- nvinfo : EIATTR_CRS_STACK_SIZE
	.align		4
.L_281:
        /*006c*/ 	.byte	0x04, 0x1e
        /*006e*/ 	.short	(.L_283 - .L_282)
.L_282:
        /*0070*/ 	.word	0x00000000


	//----- nvinfo : EIATTR_CBANK_PARAM_SIZE
	.align		4
.L_283:
        /*0074*/ 	.byte	0x03, 0x19
        /*0076*/ 	.short	0x0015


	//----- nvinfo : EIATTR_PARAM_CBANK
	.align		4
        /*0078*/ 	.byte	0x04, 0x0a
        /*007a*/ 	.short	(.L_285 - .L_284)
	.align		4
.L_284:
        /*007c*/ 	.word	index@(.nv.constant0._Z12reduceKernelILj64EEvPfS0_jb)
        /*0080*/ 	.short	0x0380
        /*0082*/ 	.short	0x0015


	//----- nvinfo : EIATTR_SW_WAR
	.align		4
.L_285:
        /*0084*/ 	.byte	0x04, 0x36
        /*0086*/ 	.short	(.L_287 - .L_286)
.L_286:
        /*0088*/ 	.word	0x00000008
.L_287:


//--------------------- .nv.info._Z12reduceKernelILj128EEvPfS0_jb --------------------------
	.section	.nv.info._Z12reduceKernelILj128EEvPfS0_jb,"",@"SHT_CUDA_INFO"
	.sectionflags	@""
	.align	4


	//----- nvinfo : EIATTR_CUDA_API_VERSION
	.align		4
        /*0000*/ 	.byte	0x04, 0x37
        /*0002*/ 	.short	(.L_289 - .L_288)
.L_288:
        /*0004*/ 	.word	0x00000082


	//----- nvinfo : EIATTR_KPARAM_INFO
	.align		4
.L_289:
        /*0008*/ 	.byte	0x04, 0x17
        /*000a*/ 	.short	(.L_291 - .L_290)
.L_290:
        /*000c*/ 	.word	0x00000000
        /*0010*/ 	.short	0x0003
        /*0012*/ 	.short	0x0014
        /*0014*/ 	.byte	0x00, 0xf0, 0x05, 0x00


	//----- nvinfo : EIATTR_KPARAM_INFO
	.align		4
.L_291:
        /*0018*/ 	.byte	0x04, 0x17
        /*001a*/ 	.short	(.L_293 - .L_292)
.L_292:
        /*001c*/ 	.word	0x00000000
        /*0020*/ 	.short	0x0002
        /*0022*/ 	.short	0x0010
        /*0024*/ 	.byte	0x00, 0xf0, 0x11, 0x00


	//----- nvinfo : EIATTR_KPARAM_INFO
	.align		4
.L_293:
        /*0028*/ 	.byte	0x04, 0x17
        /*002a*/ 	.short	(.L_295 - .L_294)
.L_294:
        /*002c*/ 	.word	0x00000000
        /*0030*/ 	.short	0x0001
        /*0032*/ 	.short	0x0008
        /*0034*/ 	.byte	0x00, 0xf5, 0x21, 0x00


	//----- nvinfo : EIATTR_KPARAM_INFO
	.align		4
.L_295:
        /*0038*/ 	.byte	0x04, 0x17
        /*003a*/ 	.short	(.L_297 - .L_296)
.L_296:
        /*003c*/ 	.word	0x00000000
        /*0040*/ 	.short	0x0000
        /*0042*/ 	.short	0x0000
        /*0044*/ 	.byte	0x00, 0xf5, 0x21, 0x00


	//----- nvinfo : EIATTR_SPARSE_MMA_MASK
	.align		4
.L_297:
        /*0048*/ 	.byte	0x03, 0x50
        /*004a*/ 	.short	0x0000


	//----- nvinfo : EIATTR_MAXREG_COUNT
	.align		4
        /*004c*/ 	.byte	0x03, 0x1b
        /*004e*/ 	.short	0x00ff


	//----- nvinfo : EIATTR_NUM_BARRIERS
	.align		4
        /*0050*/ 	.byte	0x02, 0x4c
        /*0052*/ 	.byte	0x01
	.zero		1


	//----- nvinfo : EIATTR_MERCURY_ISA_VERSION
	.align		4
        /*0054*/ 	.byte	0x03, 0x5f
        /*0056*/ 	.short	0x0101


	//----- nvinfo : EIATTR_VRC_CTA_INIT_COUNT
	.align		4
        /*0058*/ 	.byte	0x02, 0x4a
	.zero		1
	.zero		1


	//----- nvinfo : EIATTR_EXIT_INSTR_OFFSETS
	.align		4
        /*005c*/ 	.byte	0x04, 0x1c
        /*005e*/ 	.short	(.L_299 - .L_298)


	//   ....[0]....
.L_298:
        /*0060*/ 	.word	0x000002a0


	//   ....[1]....
        /*0064*/ 	.word	0x000003e0


	//   ....[2]....
        /*0068*/ 	.word	0x00000430


	//----- nvinfo : EIATTR_CRS_STACK_SIZE
	.align		4
.L_299:
        /*006c*/ 	.byte	0x04, 0x1e
        /*006e*/ 	.short	(.L_301 - .L_300)
.L_300:
        /*0070*/ 	.word	0x00000000


	//----- nvinfo : EIATTR_CBANK_PARAM_SIZE
	.align		4
.L_301:
        /*0074*/ 	.byte	0x03, 0x19
        /*0076*/ 	.short	0x0015


	//----- nvinfo : EIATTR_PARAM_CBANK
	.align		4
        /*0078*/ 	.byte	0x04, 0x0a
        /*007a*/ 	.short	(.L_303 - .L_302)
	.align		4
.L_302:
        /*007c*/ 	.word	index@(.nv.constant0._Z12reduceKernelILj128EEvPfS0_jb)
        /*0080*/ 	.short	0x0380
        /*0082*/ 	.short	0x0015


	//----- nvinfo : EIATTR_SW_WAR
	.align		4
.L_303:
        /*0084*/ 	.byte	0x04, 0x36
        /*0086*/ 	.short	(.L_305 - .L_304)
.L_304:
        /*0088*/ 	.word	0x00000008
.L_305:


//--------------------- .nv.info._Z12reduceKernelILj256EEvPfS0_jb --------------------------
	.section	.nv.info._Z12reduceKernelILj256EEvPfS0_jb,"",@"SHT_CUDA_INFO"
	.sectionflags	@""
	.align	4


	//----- nvinfo : EIATTR_CUDA_API_VERSION
	.align		4
        /*0000*/ 	.byte	0x04, 0x37
        /*0002*/ 	.short	(.L_307 - .L_306)
.L_306:
        /*0004*/ 	.word	0x00000082


	//----- nvinfo : EIATTR_KPARAM_INFO
	.align		4
.L_307:
        /*0008*/ 	.byte	0x04, 0x17
        /*000a*/ 	.short	(.L_309 - .L_308)
.L_308:
        /*000c*/ 	.word	0x00000000
        /*0010*/ 	.short	0x0003
        /*0012*/ 	.short	0x0014
        /*0014*/ 	.byte	0x00, 0xf0, 0x05, 0x00


	//----- nvinfo : EIATTR_KPARAM_INFO
	.align		4
.L_309:
        /*0018*/ 	.byte	0x04, 0x17
        /*001a*/ 	.short	(.L_311 - .L_310)
.L_310:
        /*001c*/ 	.word	0x00000000
        /*0020*/ 	.short	0x0002
        /*0022*/ 	.short	0x0010
        /*0024*/ 	.byte	0x00, 0xf0, 0x11, 0x00


	//----- nvinfo : EIATTR_KPARAM_INFO
	.align		4
.L_311:
        /*0028*/ 	.byte	0x04, 0x17
        /*002a*/ 	.short	(.L_313 - .L_312)
.L_312:
        /*002c*/ 	.word	0x00000000
        /*0030*/ 	.short	0x0001
        /*0032*/ 	.short	0x0008
        /*0034*/ 	.byte	0x00, 0xf5, 0x21, 0x00


	//----- nvinfo : EIATTR_KPARAM_INFO
	.align		4
.L_313:
        /*0038*/ 	.byte	0x04, 0x17
        /*003a*/ 	.short	(.L_315 - .L_314)
.L_314:
        /*003c*/ 	.word	0x00000000
        /*0040*/ 	.short	0x0000
        /*0042*/ 	.short	0x0000
        /*0044*/ 	.byte	0x00, 0xf5, 0x21, 0x00


	//----- nvinfo : EIATTR_SPARSE_MMA_MASK
	.align		4
.L_315:
        /*0048*/ 	.byte	0x03, 0x50
        /*004a*/ 	.short	0x0000


	//----- nvinfo : EIATTR_MAXREG_COUNT
	.align		4
        /*004c*/ 	.byte	0x03, 0x1b
        /*004e*/ 	.short	0x00ff


	//----- nvinfo : EIATTR_NUM_BARRIERS
	.align		4
        /*0050*/ 	.byte	0x02, 0x4c
        /*0052*/ 	.byte	0x01
	.zero		1


	//----- nvinfo : EIATTR_MERCURY_ISA_VERSION
	.align		4
        /*0054*/ 	.byte	0x03, 0x5f
        /*0056*/ 	.short	0x0101


	//----- nvinfo : EIATTR_VRC_CTA_INIT_COUNT
	.align		4
        /*0058*/ 	.byte	0x02, 0x4a
	.zero		1
	.zero		1


	//----- nvinfo : EIATTR_EXIT_INSTR_OFFSETS
	.align		4
        /*005c*/ 	.byte	0x04, 0x1c
        /*005e*/ 	.short	(.L_317 - .L_316)


	//   ....[0]....
.L_316:
        /*0060*/ 	.word	0x000002f0


	//   ....[1]....
        /*0064*/ 	.word	0x00000430


	//   ....[2]....
        /*0068*/ 	.word	0x00000480


	//----- nvinfo : EIATTR_CRS_STACK_SIZE
	.align		4
.L_317:
        /*006c*/ 	.byte	0x04, 0x1e
        /*006e*/ 	.short	(.L_319 - .L_318)
.L_318:
        /*0070*/ 	.word	0x00000000


	//----- nvinfo : EIATTR_CBANK_PARAM_SIZE
	.align		4
.L_319:
        /*0074*/ 	.byte	0x03, 0x19
        /*0076*/ 	.short	0x0015


	//----- nvinfo : EIATTR_PARAM_CBANK
	.align		4
        /*0078*/ 	.byte	0x04, 0x0a
        /*007a*/ 	.short	(.L_321 - .L_320)
	.align		4
.L_320:
        /*007c*/ 	.word	index@(.nv.constant0._Z12reduceKernelILj256EEvPfS0_jb)
        /*0080*/ 	.short	0x0380
        /*0082*/ 	.short	0x0015


	//----- nvinfo : EIATTR_SW_WAR
	.align		4
.L_321:
        /*0084*/ 	.byte	0x04, 0x36
        /*0086*/ 	.short	(.L_323 - .L_322)
.L_322:
        /*0088*/ 	.word	0x00000008
.L_323:


//--------------------- .nv.info._Z12reduceKernelILj512EEvPfS0_jb --------------------------
	.section	.nv.info._Z12reduceKernelILj512EEvPfS0_jb,"",@"SHT_CUDA_INFO"
	.sectionflags	@""
	.align	4


	//----- nvinfo : EIATTR_CUDA_API_VERSION
	.align		4
        /*0000*/ 	.byte	0x04, 0x37
        /*0002*/ 	.short	(.L_325 - .L_324)
.L_324:
        /*0004*/ 	.word	0x00000082


	//----- nvinfo : EIATTR_KPARAM_INFO
	.align		4
.L_325:
        /*0008*/ 	.byte	0x04, 0x17
        /*000a*/ 	.short	(.L_327 - .L_326)
.L_326:
        /*000c*/ 	.word	0x00000000
        /*0010*/ 	.short	0x0003
        /*0012*/ 	.short	0x0014
        /*0014*/ 	.byte	0x00, 0xf0, 0x05, 0x00


	//----- nvinfo : EIATTR_KPARAM_INFO
	.align		4
.L_327:
        /*0018*/ 	.byte	0x04, 0x17
        /*001a*/ 	.short	(.L_329 - .L_328)
.L_328:
        /*001c*/ 	.word	0x00000000
        /*0020*/ 	.short	0x0002
        /*0022*/ 	.short	0x0010
        /*0024*/ 	.byte	0x00, 0xf0, 0x11, 0x00


	//----- nvinfo : EIATTR_KPARAM_INFO
	.align		4
.L_329:
        /*0028*/ 	.byte	0x04, 0x17
        /*002a*/ 	.short	(.L_331 - .L_330)
.L_330:
        /*002c*/ 	.word	0x00000000
        /*0030*/ 	.short	0x0001
        /*0032*/ 	.short	0x0008
        /*0034*/ 	.byte	0x00, 0xf5, 0x21, 0x00


	//----- nvinfo : EIATTR_KPARAM_INFO
	.align		4
.L_331:
        /*0038*/ 	.byte	0x04, 0x17
        /*003a*/ 	.short	(.L_333 - .L_332)
.L_332:
        /*003c*/ 	.word	0x00000000
        /*0040*/ 	.short	0x0000
        /*0042*/ 	.short	0x0000
        /*0044*/ 	.byte	0x00, 0xf5, 0x21, 0x00


	//----- nvinfo : EIATTR_SPARSE_MMA_MASK
	.align		4
.L_333:
        /*0048*/ 	.byte	0x03, 0x50
        /*004a*/ 	.short	0x0000


	//----- nvinfo : EIATTR_MAXREG_COUNT
	.align		4
        /*004c*/ 	.byte	0x03, 0x1b
        /*004e*/ 	.short	0x00ff


	//----- nvinfo : EIATTR_NUM_BARRIERS
	.align		4
        /*0050*/ 	.byte	0x02, 0x4c
        /*0052*/ 	.byte	0x01
	.zero		1


	//----- nvinfo : EIATTR_MERCURY_ISA_VERSION
	.align		4
        /*0054*/ 	.byte	0x03, 0x5f
        /*0056*/ 	.short	0x0101


	//----- nvinfo : EIATTR_VRC_CTA_INIT_COUNT
	.align		4
        /*0058*/ 	.byte	0x02, 0x4a
	.zero		1
	.zero		1


	//----- nvinfo : EIATTR_EXIT_INSTR_OFFSETS
	.align		4
        /*005c*/ 	.byte	0x04, 0x1c
        /*005e*/ 	.short	(.L_335 - .L_334)


	//   ....[0]....
.L_334:
        /*0060*/ 	.word	0x00000350


	//   ....[1]....
        /*0064*/ 	.word	0x00000490


	//   ....[2]....
        /*0068*/ 	.word	0x000004e0


	//----- nvinfo : EIATTR_CRS_STACK_SIZE
	.align		4
.L_335:
        /*006c*/ 	.byte	0x04, 0x1e
        /*006e*/ 	.short	(.L_337 - .L_336)
.L_336:
        /*0070*/ 	.word	0x00000000


	//----- nvinfo : EIATTR_CBANK_PARAM_SIZE
	.align		4
.L_337:
        /*0074*/ 	.byte	0x03, 0x19
        /*0076*/ 	.short	0x0015


	//----- nvinfo : EIATTR_PARAM_CBANK
	.align		4
        /*0078*/ 	.byte	0x04, 0x0a
        /*007a*/ 	.short	(.L_339 - .L_338)
	.align		4
.L_338:
        /*007c*/ 	.word	index@(.nv.constant0._Z12reduceKernelILj512EEvPfS0_jb)
        /*0080*/ 	.short	0x0380
        /*0082*/ 	.short	0x0015


	//----- nvinfo : EIATTR_SW_WAR
	.align		4
.L_339:
        /*0084*/ 	.byte	0x04, 0x36
        /*0086*/ 	.short	(.L_341 - .L_340)
.L_340:
        /*0088*/ 	.word	0x00000008
.L_341:


//--------------------- .nv.info._Z23resetDeltaWeightsKerneliiPfS_ --------------------------
	.section	.nv.info._Z23resetDeltaWeightsKerneliiPfS_,"",@"SHT_CUDA_INFO"
	.sectionflags	@""
	.align	4


	//----- nvinfo : EIATTR_CUDA_API_VERSION
	.align		4
        /*0000*/ 	.byte	0x04, 0x37
        /*0002*/ 	.short	(.L_343 - .L_342)
.L_342:
        /*0004*/ 	.word	0x00000082


	//----- nvinfo : EIATTR_KPARAM_INFO
	.align		4
.L_343:
        /*0008*/ 	.byte	0x04, 0x17
        /*000a*/ 	.short	(.L_345 - .L_344)
.L_344:
        /*000c*/ 	.word	0x00000000
        /*0010*/ 	.short	0x0003
        /*0012*/ 	.short	0x0010
        /*0014*/ 	.byte	0x00, 0xf5, 0x21, 0x00


	//----- nvinfo : EIATTR_KPARAM_INFO
	.align		4
.L_345:
        /*0018*/ 	.byte	0x04, 0x17
        /*001a*/ 	.short	(.L_347 - .L_346)
.L_346:
        /*001c*/ 	.word	0x00000000
        /*0020*/ 	.short	0x0002
        /*0022*/ 	.short	0x0008
        /*0024*/ 	.byte	0x00, 0xf5, 0x21, 0x00


	//----- nvinfo : EIATTR_KPARAM_INFO
	.align		4
.L_347:
        /*0028*/ 	.byte	0x04, 0x17
        /*002a*/ 	.short	(.L_349 - .L_348)
.L_348:
        /*002c*/ 	.word	0x00000000
        /*0030*/ 	.short	0x0001
        /*0032*/ 	.short	0x0004
        /*0034*/ 	.byte	0x00, 0xf0, 0x11, 0x00


	//----- nvinfo : EIATTR_KPARAM_INFO
	.align		4
.L_349:
        /*0038*/ 	.byte	0x04, 0x17
        /*003a*/ 	.short	(.L_351 - .L_350)
.L_350:
        /*003c*/ 	.word	0x00000000
        /*0040*/ 	.short	0x0000
        /*0042*/ 	.short	0x0000
        /*0044*/ 	.byte	0x00, 0xf0, 0x11, 0x00


	//----- nvinfo : EIATTR_SPARSE_MMA_MASK
	.align		4
.L_351:
        /*0048*/ 	.byte	0x03, 0x50
        /*004a*/ 	.short	0x0000


	//----- nvinfo : EIATTR_MAXREG_COUNT
	.align		4
        /*004c*/ 	.byte	0x03, 0x1b
        /*004e*/ 	.short	0x00ff


	//----- nvinfo : EIATTR_MERCURY_ISA_VERSION
	.align		4
        /*0050*/ 	.byte	0x03, 0x5f
        /*0052*/ 	.short	0x0101


	//----- nvinfo : EIATTR_VRC_CTA_INIT_COUNT
	.align		4
        /*0054*/ 	.byte	0x02, 0x4a
	.zero		1
	.zero		1


	//----- nvinfo : EIATTR_EXIT_INSTR_OFFSETS
	.align		4
        /*0058*/ 	.byte	0x04, 0x1c
        /*005a*/ 	.short	(.L_353 - .L_352)


	//   ....[0]....
.L_352:
        /*005c*/ 	.word	0x000000a0


	//   ....[1]....
        /*0060*/ 	.word	0x00000110


	//   ....[2]....
        /*0064*/ 	.word	0x00000150


	//----- nvinfo : EIATTR_CBANK_PARAM_SIZE
	.align		4
.L_353:
        /*0068*/ 	.byte	0x03, 0x19
        /*006a*/ 	.short	0x0018


	//----- nvinfo : EIATTR_PARAM_CBANK
	.align		4
        /*006c*/ 	.byte	0x04, 0x0a
        /*006e*/ 	.short	(.L_355 - .L_354)
	.align		4
.L_354:
        /*0070*/ 	.word	index@(.nv.constant0._Z23resetDeltaWeightsKerneliiPfS_)
        /*0074*/ 	.short	0x0380
        /*0076*/ 	.short	0x0018


	//----- nvinfo : EIATTR_SW_WAR
	.align		4
.L_355:
        /*0078*/ 	.byte	0x04, 0x36
        /*007a*/ 	.short	(.L_357 - .L_356)
.L_356:
        /*007c*/ 	.word	0x00000008
.L_357:


//--------------------- .nv.info._Z21resetParametersKerneliiPfS_S_S_S_ --------------------------
	.section	.nv.info._Z21resetParametersKerneliiPfS_S_S_S_,"",@"SHT_CUDA_INFO"
	.sectionflags	@""
	.align	4


	//----- nvinfo : EIATTR_CUDA_API_VERSION
	.align		4
        /*0000*/ 	.byte	0x04, 0x37
        /*0002*/ 	.short	(.L_359 - .L_358)
.L_358:
        /*0004*/ 	.word	0x00000082


	//----- nvinfo : EIATTR_KPARAM_INFO
	.align		4
.L_359:
        /*0008*/ 	.byte	0x04, 0x17
        /*000a*/ 	.short	(.L_361 - .L_360)
.L_360:
        /*000c*/ 	.word	0x00000000
        /*0010*/ 	.short	0x0006
        /*0012*/ 	.short	0x0028
        /*0014*/ 	.byte	0x00, 0xf5, 0x21, 0x00


	//----- nvinfo : EIATTR_KPARAM_INFO
	.align		4
.L_361:
        /*0018*/ 	.byte	0x04, 0x17
        /*001a*/ 	.short	(.L_363 - .L_362)
.L_362:
        /*001c*/ 	.word	0x00000000
        /*0020*/ 	.short	0x0005
        /*0022*/ 	.short	0x0020
        /*0024*/ 	.byte	0x00, 0xf5, 0x21, 0x00


	//----- nvinfo : EIATTR_KPARAM_INFO
	.align		4
.L_363:
        /*0028*/ 	.byte	0x04, 0x17
        /*002a*/ 	.short	(.L_365 - .L_364)
.L_364:
        /*002c*/ 	.word	0x00000000
        /*0030*/ 	.short	0x0004
        /*0032*/ 	.short	0x0018
        /*0034*/ 	.byte	0x00, 0xf5, 0x21, 0x00


	//----- nvinfo : EIATTR_KPARAM_INFO
	.align		4
.L_365:
        /*0038*/ 	.byte	0x04, 0x17
        /*003a*/ 	.short	(.L_367 - .L_366)
.L_366:
        /*003c*/ 	.word	0x00000000
        /*0040*/ 	.short	0x0003
        /*0042*/ 	.short	0x0010
        /*0044*/ 	.byte	0x00, 0xf5, 0x21, 0x00


	//----- nvinfo : EIATTR_KPARAM_INFO
	.align		4
.L_367:
        /*0048*/ 	.byte	0x04, 0x17
        /*004a*/ 	.short	(.L_369 - .L_368)
.L_368:
        /*004c*/ 	.word	0x00000000
        /*0050*/ 	.short	0x0002
        /*0052*/ 	.short	0x0008
        /*0054*/ 	.byte	0x00, 0xf5, 0x21, 0x00


	//----- nvinfo : EIATTR_KPARAM_INFO
	.align		4
.L_369:
        /*0058*/ 	.byte	0x04, 0x17
        /*005a*/ 	.short	(.L_371 - .L_370)
.L_370:
        /*005c*/ 	.word	0x00000000
        /*0060*/ 	.short	0x0001
        /*0062*/ 	.short	0x0004
        /*0064*/ 	.byte	0x00, 0xf0, 0x11, 0x00


	//----- nvinfo : EIATTR_KPARAM_INFO
	.align		4
.L_371:
        /*0068*/ 	.byte	0x04, 0x17
        /*006a*/ 	.short	(.L_373 - .L_372)
.L_372:
        /*006c*/ 	.word	0x00000000
        /*0070*/ 	.short	0x0000
        /*0072*/ 	.short	0x0000
        /*0074*/ 	.byte	0x00, 0xf0, 0x11, 0x00


	//----- nvinfo : EIATTR_SPARSE_MMA_MASK
	.align		4
.L_373:
        /*0078*/ 	.byte	0x03, 0x50
        /*007a*/ 	.short	0x0000


	//----- nvinfo : EIATTR_MAXREG_COUNT
	.align		4
        /*007c*/ 	.byte	0x03, 0x1b
        /*007e*/ 	.short	0x00ff


	//----- nvinfo : EIATTR_MERCURY_ISA_VERSION
	.align		4
        /*0080*/ 	.byte	0x03, 0x5f
        /*0082*/ 	.short	0x0101


	//----- nvinfo : EIATTR_VRC_CTA_INIT_COUNT
	.align		4
        /*0084*/ 	.byte	0x02, 0x4a
	.zero		1
	.zero		1


	//----- nvinfo : EIATTR_EXIT_INSTR_OFFSETS
	.align		4
        /*0088*/ 	.byte	0x04, 0x1c
        /*008a*/ 	.short	(.L_375 - .L_374)


	//   ....[0]....
.L_374:
        /*008c*/ 	.word	0x00000080


	//   ....[1]....
        /*0090*/ 	.word	0x000001d0


	//----- nvinfo : EIATTR_CRS_STACK_SIZE
	.align		4
.L_375:
        /*0094*/ 	.byte	0x04, 0x1e
        /*0096*/ 	.short	(.L_377 - .L_376)
.L_376:
        /*0098*/ 	.word	0x00000000


	//----- nvinfo : EIATTR_CBANK_PARAM_SIZE
	.align		4
.L_377:
        /*009c*/ 	.byte	0x03, 0x19
        /*009e*/ 	.short	0x0030


	//----- nvinfo : EIATTR_PARAM_CBANK
	.align		4
        /*00a0*/ 	.byte	0x04, 0x0a
        /*00a2*/ 	.short	(.L_379 - .L_378)
	.align		4
.L_378:
        /*00a4*/ 	.word	index@(.nv.constant0._Z21resetParametersKerneliiPfS_S_S_S_)
        /*00a8*/ 	.short	0x0380
        /*00aa*/ 	.short	0x0030


	//----- nvinfo : EIATTR_SW_WAR
	.align		4
.L_379:
        /*00ac*/ 	.byte	0x04, 0x36
        /*00ae*/ 	.short	(.L_381 - .L_380)
.L_380:
        /*00b0*/ 	.word	0x00000008
.L_381:


//--------------------- .nv.info._Z19setInitStatesKernelfPfiii --------------------------
	.section	.nv.info._Z19setInitStatesKernelfPfiii,"",@"SHT_CUDA_INFO"
	.sectionflags	@""
	.align	4


	//----- nvinfo : EIATTR_CUDA_API_VERSION
	.align		4
        /*0000*/ 	.byte	0x04, 0x37
        /*0002*/ 	.short	(.L_383 - .L_382)
.L_382:
        /*0004*/ 	.word	0x00000082


	//----- nvinfo : EIATTR_KPARAM_INFO
	.align		4
.L_383:
        /*0008*/ 	.byte	0x04, 0x17
        /*000a*/ 	.short	(.L_385 - .L_384)
.L_384:
        /*000c*/ 	.word	0x00000000
        /*0010*/ 	.short	0x0004
        /*0012*/ 	.short	0x0018
        /*0014*/ 	.byte	0x00, 0xf0, 0x11, 0x00


	//----- nvinfo : EIATTR_KPARAM_INFO
	.align		4
.L_385:
        /*0018*/ 	.byte	0x04, 0x17
        /*001a*/ 	.short	(.L_387 - .L_386)
.L_386:
        /*001c*/ 	.word	0x00000000
        /*0020*/ 	.short	0x0003
        /*0022*/ 	.short	0x0014
        /*0024*/ 	.byte	0x00, 0xf0, 0x11, 0x00


	//----- nvinfo : EIATTR_KPARAM_INFO
	.align		4
.L_387:
        /*0028*/ 	.byte	0x04, 0x17
        /*002a*/ 	.short	(.L_389 - .L_388)
.L_388:
        /*002c*/ 	.word	0x00000000
        /*0030*/ 	.short	0x0002
        /*0032*/ 	.short	0x0010
        /*0034*/ 	.byte	0x00, 0xf0, 0x11, 0x00


	//----- nvinfo : EIATTR_KPARAM_INFO
	.align		4
.L_389:
        /*0038*/ 	.byte	0x04, 0x17
        /*003a*/ 	.short	(.L_391 - .L_390)
.L_390:
        /*003c*/ 	.word	0x00000000
        /*0040*/ 	.short	0x0001
        /*0042*/ 	.short	0x0008
        /*0044*/ 	.byte	0x00, 0xf5, 0x21, 0x00


	//----- nvinfo : EIATTR_KPARAM_INFO
	.align		4
.L_391:
        /*0048*/ 	.byte	0x04, 0x17
        /*004a*/ 	.short	(.L_393 - .L_392)
.L_392:
        /*004c*/ 	.word	0x00000000
        /*0050*/ 	.short	0x0000
        /*0052*/ 	.short	0x0000
        /*0054*/ 	.byte	0x00, 0xf0, 0x11, 0x00


	//----- nvinfo : EIATTR_SPARSE_MMA_MASK
	.align		4
.L_393:
        /*0058*/ 	.byte	0x03, 0x50
        /*005a*/ 	.short	0x0000


	//----- nvinfo : EIATTR_MAXREG_COUNT
	.align		4
        /*005c*/ 	.byte	0x03, 0x1b
        /*005e*/ 	.short	0x00ff


	//----- nvinfo : EIATTR_MERCURY_ISA_VERSION
	.align		4
        /*0060*/ 	.byte	0x03, 0x5f
        /*0062*/ 	.short	0x0101


	//----- nvinfo : EIATTR_VRC_CTA_INIT_COUNT
	.align		4
        /*0064*/ 	.byte	0x02, 0x4a
	.zero		1
	.zero		1


	//----- nvinfo : EIATTR_EXIT_INSTR_OFFSETS
	.align		4
        /*0068*/ 	.byte	0x04, 0x1c
        /*006a*/ 	.short	(.L_395 - .L_394)


	//   ....[0]....
.L_394:
        /*006c*/ 	.word	0x00000070


	//   ....[1]....
        /*0070*/ 	.word	0x00000130


	//   ....[2]....
        /*0074*/ 	.word	0x00000170


	//----- nvinfo : EIATTR_CBANK_PARAM_SIZE
	.align		4
.L_395:
        /*0078*/ 	.byte	0x03, 0x19
        /*007a*/ 	.short	0x001c


	//----- nvinfo : EIATTR_PARAM_CBANK
	.align		4
        /*007c*/ 	.byte	0x04, 0x0a
        /*007e*/ 	.short	(.L_397 - .L_396)
	.align		4
.L_396:
        /*0080*/ 	.word	index@(.nv.constant0._Z19setInitStatesKernelfPfiii)
        /*0084*/ 	.short	0x0380
        /*0086*/ 	.short	0x001c


	//----- nvinfo : EIATTR_SW_WAR
	.align		4
.L_397:
        /*0088*/ 	.byte	0x04, 0x36
        /*008a*/ 	.short	(.L_399 - .L_398)
.L_398:
        /*008c*/ 	.word	0x00000008
.L_399:


//--------------------- .nv.info._Z17sumErrorP2PKernelPfS_ --------------------------
	.section	.nv.info._Z17sumErrorP2PKernelPfS_,"",@"SHT_CUDA_INFO"
	.sectionflags	@""
	.align	4


	//----- nvinfo : EIATTR_CUDA_API_VERSION
	.align		4
        /*0000*/ 	.byte	0x04, 0x37
        /*0002*/ 	.short	(.L_401 - .L_400)
.L_400:
        /*0004*/ 	.word	0x00000082


	//----- nvinfo : EIATTR_KPARAM_INFO
	.align		4
.L_401:
        /*0008*/ 	.byte	0x04, 0x17
        /*000a*/ 	.short	(.L_403 - .L_402)
.L_402:
        /*000c*/ 	.word	0x00000000
        /*0010*/ 	.short	0x0001
        /*0012*/ 	.short	0x0008
        /*0014*/ 	.byte	0x00, 0xf5, 0x21, 0x00


	//----- nvinfo : EIATTR_KPARAM_INFO
	.align		4
.L_403:
        /*0018*/ 	.byte	0x04, 0x17
        /*001a*/ 	.short	(.L_405 - .L_404)
.L_404:
        /*001c*/ 	.word	0x00000000
        /*0020*/ 	.short	0x0000
        /*0022*/ 	.short	0x0000
        /*0024*/ 	.byte	0x00, 0xf5, 0x21, 0x00


	//----- nvinfo : EIATTR_SPARSE_MMA_MASK
	.align		4
.L_405:
        /*0028*/ 	.byte	0x03, 0x50
        /*002a*/ 	.short	0x0000


	//----- nvinfo : EIATTR_MAXREG_COUNT
	.align		4
        /*002c*/ 	.byte	0x03, 0x1b
        /*002e*/ 	.short	0x00ff


	//----- nvinfo : EIATTR_MERCURY_ISA_VERSION
	.align		4
        /*0030*/ 	.byte	0x03, 0x5f
        /*0032*/ 	.short	0x0101


	//----- nvinfo : EIATTR_VRC_CTA_INIT_COUNT
	.align		4
        /*0034*/ 	.byte	0x02, 0x4a
	.zero		1
	.zero		1


	//----- nvinfo : EIATTR_EXIT_INSTR_OFFSETS
	.align		4
        /*0038*/ 	.byte	0x04, 0x1c
        /*003a*/ 	.short	(.L_407 - .L_406)


	//   ....[0]....
.L_406:
        /*003c*/ 	.word	0x00000030


	//   ....[1]....
        /*0040*/ 	.word	0x000000b0


	//----- nvinfo : EIATTR_CBANK_PARAM_SIZE
	.align		4
.L_407:
        /*0044*/ 	.byte	0x03, 0x19
        /*0046*/ 	.short	0x0010


	//----- nvinfo : EIATTR_PARAM_CBANK
	.align		4
        /*0048*/ 	.byte	0x04, 0x0a
        /*004a*/ 	.short	(.L_409 - .L_408)
	.align		4
.L_408:
        /*004c*/ 	.word	index@(.nv.constant0._Z17sumErrorP2PKernelPfS_)
        /*0050*/ 	.short	0x0380
        /*0052*/ 	.short	0x0010


	//----- nvinfo : EIATTR_SW_WAR
	.align		4
.L_409:
        /*0054*/ 	.byte	0x04, 0x36
        /*0056*/ 	.short	(.L_411 - .L_410)
.L_410:
        /*0058*/ 	.word	0x00000008
.L_411:


//--------------------- .nv.info._Z22updateWeightsP2PKerneliffPfS_S_S_ --------------------------
	.section	.nv.info._Z22updateWeightsP2PKerneliffPfS_S_S_,"",@"SHT_CUDA_INFO"
	.sectionflags	@""
	.align	4


	//----- nvinfo : EIATTR_CUDA_API_VERSION
	.align		4
        /*0000*/ 	.byte	0x04, 0x37
        /*0002*/ 	.short	(.L_413 - .L_412)
.L_412:
        /*0004*/ 	.word	0x00000082


	//----- nvinfo : EIATTR_KPARAM_INFO
	.align		4
.L_413:
        /*0008*/ 	.byte	0x04, 0x17
        /*000a*/ 	.short	(.L_415 - .L_414)
.L_414:
        /*000c*/ 	.word	0x00000000
        /*0010*/ 	.short	0x0006
        /*0012*/ 	.short	0x0028
        /*0014*/ 	.byte	0x00, 0xf5, 0x21, 0x00


	//----- nvinfo : EIATTR_KPARAM_INFO
	.align		4
.L_415:
        /*0018*/ 	.byte	0x04, 0x17
        /*001a*/ 	.short	(.L_417 - .L_416)
.L_416:
        /*001c*/ 	.word	0x00000000
        /*0020*/ 	.short	0x0005
        /*0022*/ 	.short	0x0020
        /*0024*/ 	.byte	0x00, 0xf5, 0x21, 0x00


	//----- nvinfo : EIATTR_KPARAM_INFO
	.align		4
.L_417:
        /*0028*/ 	.byte	0x04, 0x17
        /*002a*/ 	.short	(.L_419 - .L_418)
.L_418:
        /*002c*/ 	.word	0x00000000
        /*0030*/ 	.short	0x0004
        /*0032*/ 	.short	0x0018
        /*0034*/ 	.byte	0x00, 0xf5, 0x21, 0x00


	//----- nvinfo : EIATTR_KPARAM_INFO
	.align		4
.L_419:
        /*0038*/ 	.byte	0x04, 0x17
        /*003a*/ 	.short	(.L_421 - .L_420)
.L_420:
        /*003c*/ 	.word	0x00000000
        /*0040*/ 	.short	0x0003
        /*0042*/ 	.short	0x0010
        /*0044*/ 	.byte	0x00, 0xf5, 0x21, 0x00


	//----- nvinfo : EIATTR_KPARAM_INFO
	.align		4
.L_421:
        /*0048*/ 	.byte	0x04, 0x17
        /*004a*/ 	.short	(.L_423 - .L_422)
.L_422:
        /*004c*/ 	.word	0x00000000
        /*0050*/ 	.short	0x0002
        /*0052*/ 	.short	0x0008
        /*0054*/ 	.byte	0x00, 0xf0, 0x11, 0x00


	//----- nvinfo : EIATTR_KPARAM_INFO
	.align		4
.L_423:
        /*0058*/ 	.byte	0x04, 0x17
        /*005a*/ 	.short	(.L_425 - .L_424)
.L_424:
        /*005c*/ 	.word	0x00000000
        /*0060*/ 	.short	0x0001
        /*0062*/ 	.short	0x0004
        /*0064*/ 	.byte	0x00, 0xf0, 0x11, 0x00


	//----- nvinfo : EIATTR_KPARAM_INFO
	.align		4
.L_425:
        /*0068*/ 	.byte	0x04, 0x17
        /*006a*/ 	.short	(.L_427 - .L_426)
.L_426:
        /*006c*/ 	.word	0x00000000
        /*0070*/ 	.short	0x0000
        /*0072*/ 	.short	0x0000
        /*0074*/ 	.byte	0x00, 0xf0, 0x11, 0x00


	//----- nvinfo : EIATTR_SPARSE_MMA_MASK
	.align		4
.L_427:
        /*0078*/ 	.byte	0x03, 0x50
        /*007a*/ 	.short	0x0000


	//----- nvinfo : EIATTR_MAXREG_COUNT
	.align		4
        /*007c*/ 	.byte	0x03, 0x1b
        /*007e*/ 	.short	0x00ff


	//----- nvinfo : EIATTR_MERCURY_ISA_VERSION
	.align		4
        /*0080*/ 	.byte	0x03, 0x5f
        /*0082*/ 	.short	0x0101


	//----- nvinfo : EIATTR_VRC_CTA_INIT_COUNT
	.align		4
        /*0084*/ 	.byte	0x02, 0x4a
	.zero		1
	.zero		1


	//----- nvinfo : EIATTR_EXIT_INSTR_OFFSETS
	.align		4
        /*0088*/ 	.byte	0x04, 0x1c
        /*008a*/ 	.short	(.L_429 - .L_428)


	//   ....[0]....
.L_428:
        /*008c*/ 	.word	0x000000a0


	//   ....[1]....
        /*0090*/ 	.word	0x00000200


	//----- nvinfo : EIATTR_CBANK_PARAM_SIZE
	.align		4
.L_429:
        /*0094*/ 	.byte	0x03, 0x19
        /*0096*/ 	.short	0x0030


	//----- nvinfo : EIATTR_PARAM_CBANK
	.align		4
        /*0098*/ 	.byte	0x04, 0x0a
        /*009a*/ 	.short	(.L_431 - .L_430)
	.align		4
.L_430:
        /*009c*/ 	.word	index@(.nv.constant0._Z22updateWeightsP2PKerneliffPfS_S_S_)
        /*00a0*/ 	.short	0x0380
        /*00a2*/ 	.short	0x0030


	//----- nvinfo : EIATTR_SW_WAR
	.align		4
.L_431:
        /*00a4*/ 	.byte	0x04, 0x36
        /*00a6*/ 	.short	(.L_433 - .L_432)
.L_432:
        /*00a8*/ 	.word	0x00000008
.L_433:


//--------------------- .nv.info._Z24sumDeltaWeightsP2PKerneliPfS_ --------------------------
	.section	.nv.info._Z24sumDeltaWeightsP2PKerneliPfS_,"",@"SHT_CUDA_INFO"
	.sectionflags	@""
	.align	4


	//----- nvinfo : EIATTR_CUDA_API_VERSION
	.align		4
        /*0000*/ 	.byte	0x04, 0x37
        /*0002*/ 	.short	(.L_435 - .L_434)
.L_434:
        /*0004*/ 	.word	0x00000082


	//----- nvinfo : EIATTR_KPARAM_INFO
	.align		4
.L_435:
        /*0008*/ 	.byte	0x04, 0x17
        /*000a*/ 	.short	(.L_437 - .L_436)
.L_436:
        /*000c*/ 	.word	0x00000000
        /*0010*/ 	.short	0x0002
        /*0012*/ 	.short	0x0010
        /*0014*/ 	.byte	0x00, 0xf5, 0x21, 0x00


	//----- nvinfo : EIATTR_KPARAM_INFO
	.align		4
.L_437:
        /*0018*/ 	.byte	0x04, 0x17
        /*001a*/ 	.short	(.L_439 - .L_438)
.L_438:
        /*001c*/ 	.word	0x00000000
        /*0020*/ 	.short	0x0001
        /*0022*/ 	.short	0x0008
        /*0024*/ 	.byte	0x00, 0xf5, 0x21, 0x00


	//----- nvinfo : EIATTR_KPARAM_INFO
	.align		4
.L_439:
        /*0028*/ 	.byte	0x04, 0x17
        /*002a*/ 	.short	(.L_441 - .L_440)
.L_440:
        /*002c*/ 	.word	0x00000000
        /*0030*/ 	.short	0x0000
        /*0032*/ 	.short	0x0000
        /*0034*/ 	.byte	0x00, 0xf0, 0x11, 0x00


	//----- nvinfo : EIATTR_SPARSE_MMA_MASK
	.align		4
.L_441:
        /*0038*/ 	.byte	0x03, 0x50
        /*003a*/ 	.short	0x0000


	//----- nvinfo : EIATTR_MAXREG_COUNT
	.align		4
        /*003c*/ 	.byte	0x03, 0x1b
        /*003e*/ 	.short	0x00ff


	//----- nvinfo : EIATTR_MERCURY_ISA_VERSION
	.align		4
        /*0040*/ 	.byte	0x03, 0x5f
        /*0042*/ 	.short	0x0101


	//----- nvinfo : EIATTR_VRC_CTA_INIT_COUNT
	.align		4
        /*0044*/ 	.byte	0x02, 0x4a
	.zero		1
	.zero		1


	//----- nvinfo : EIATTR_EXIT_INSTR_OFFSETS
	.align		4
        /*0048*/ 	.byte	0x04, 0x1c
        /*004a*/ 	.short	(.L_443 - .L_442)


	//   ....[0]....
.L_442:
        /*004c*/ 	.word	0x000000a0


	//   ....[1]....
        /*0050*/ 	.word	0x00000140


	//----- nvinfo : EIATTR_CBANK_PARAM_SIZE
	.align		4
.L_443:
        /*0054*/ 	.byte	0x03, 0x19
        /*0056*/ 	.short	0x0018


	//----- nvinfo : EIATTR_PARAM_CBANK
	.align		4
        /*0058*/ 	.byte	0x04, 0x0a
        /*005a*/ 	.short	(.L_445 - .L_444)
	.align		4
.L_444:
        /*005c*/ 	.word	index@(.nv.constant0._Z24sumDeltaWeightsP2PKerneliPfS_)
        /*0060*/ 	.short	0x0380
        /*0062*/ 	.short	0x0018


	//----- nvinfo : EIATTR_SW_WAR
	.align		4
.L_445:
        /*0064*/ 	.byte	0x04, 0x36
        /*0066*/ 	.short	(.L_447 - .L_446)
.L_446:
        /*0068*/ 	.word	0x00000008
.L_447:


//--------------------- .nv.info._Z19updateWeightsKernelffPfS_S_i --------------------------
	.section	.nv.info._Z19updateWeightsKernelffPfS_S_i,"",@"SHT_CUDA_INFO"
	.sectionflags	@""
	.align	4


	//----- nvinfo : EIATTR_CUDA_API_VERSION
	.align		4
        /*0000*/ 	.byte	0x04, 0x37
        /*0002*/ 	.short	(.L_449 - .L_448)
.L_448:
        /*0004*/ 	.word	0x00000082


	//----- nvinfo : EIATTR_KPARAM_INFO
	.align		4
.L_449:
        /*0008*/ 	.byte	0x04, 0x17
        /*000a*/ 	.short	(.L_451 - .L_450)
.L_450:
        /*000c*/ 	.word	0x00000000
        /*0010*/ 	.short	0x0005
        /*0012*/ 	.short	0x0020
        /*0014*/ 	.byte	0x00, 0xf0, 0x11, 0x00


	//----- nvinfo : EIATTR_KPARAM_INFO
	.align		4
.L_451:
        /*0018*/ 	.byte	0x04, 0x17
        /*001a*/ 	.short	(.L_453 - .L_452)
.L_452:
        /*001c*/ 	.word	0x00000000
        /*0020*/ 	.short	0x0004
        /*0022*/ 	.short	0x0018
        /*0024*/ 	.byte	0x00, 0xf5, 0x21, 0x00


	//----- nvinfo : EIATTR_KPARAM_INFO
	.align		4
.L_453:
        /*0028*/ 	.byte	0x04, 0x17
        /*002a*/ 	.short	(.L_455 - .L_454)
.L_454:
        /*002c*/ 	.word	0x00000000
        /*0030*/ 	.short	0x0003
        /*0032*/ 	.short	0x0010
        /*0034*/ 	.byte	0x00, 0xf5, 0x21, 0x00


	//----- nvinfo : EIATTR_KPARAM_INFO
	.align		4
.L_455:
        /*0038*/ 	.byte	0x04, 0x17
        /*003a*/ 	.short	(.L_457 - .L_456)
.L_456:
        /*003c*/ 	.word	0x00000000
        /*0040*/ 	.short	0x0002
        /*0042*/ 	.short	0x0008
        /*0044*/ 	.byte	0x00, 0xf5, 0x21, 0x00


	//----- nvinfo : EIATTR_KPARAM_INFO
	.align		4
.L_457:
        /*0048*/ 	.byte	0x04, 0x17
        /*004a*/ 	.short	(.L_459 - .L_458)
.L_458:
        /*004c*/ 	.word	0x00000000
        /*0050*/ 	.short	0x0001
        /*0052*/ 	.short	0x0004
        /*0054*/ 	.byte	0x00, 0xf0, 0x11, 0x00


	//----- nvinfo : EIATTR_KPARAM_INFO
	.align		4
.L_459:
        /*0058*/ 	.byte	0x04, 0x17
        /*005a*/ 	.short	(.L_461 - .L_460)
.L_460:
        /*005c*/ 	.word	0x00000000
        /*0060*/ 	.short	0x0000
        /*0062*/ 	.short	0x0000
        /*0064*/ 	.byte	0x00, 0xf0, 0x11, 0x00


	//----- nvinfo : EIATTR_SPARSE_MMA_MASK
	.align		4
.L_461:
        /*0068*/ 	.byte	0x03, 0x50
        /*006a*/ 	.short	0x0000


	//----- nvinfo : EIATTR_MAXREG_COUNT
	.align		4
        /*006c*/ 	.byte	0x03, 0x1b
        /*006e*/ 	.short	0x00ff


	//----- nvinfo : EIATTR_MERCURY_ISA_VERSION
	.align		4
        /*0070*/ 	.byte	0x03, 0x5f
        /*0072*/ 	.short	0x0101


	//----- nvinfo : EIATTR_VRC_CTA_INIT_COUNT
	.align		4
        /*0074*/ 	.byte	0x02, 0x4a
	.zero		1
	.zero		1


	//----- nvinfo : EIATTR_EXIT_INSTR_OFFSETS
	.align		4
        /*0078*/ 	.byte	0x04, 0x1c
        /*007a*/ 	.short	(.L_463 - .L_462)


	//   ....[0]....
.L_462:
        /*007c*/ 	.word	0x000000a0


	//   ....[1]....
        /*0080*/ 	.word	0x000001c0


	//----- nvinfo : EIATTR_CBANK_PARAM_SIZE
	.align		4
.L_463:
        /*0084*/ 	.byte	0x03, 0x19
        /*0086*/ 	.short	0x0024


	//----- nvinfo : EIATTR_PARAM_CBANK
	.align		4
        /*0088*/ 	.byte	0x04, 0x0a
        /*008a*/ 	.short	(.L_465 - .L_464)
	.align		4
.L_464:
        /*008c*/ 	.word	index@(.nv.constant0._Z19updateWeightsKernelffPfS_S_i)
        /*0090*/ 	.short	0x0380
        /*0092*/ 	.short	0x0024


	//----- nvinfo : EIATTR_SW_WAR
	.align		4
.L_465:
        /*0094*/ 	.byte	0x04, 0x36
        /*0096*/ 	.short	(.L_467 - .L_466)
.L_466:
        /*0098*/ 	.word	0x00000008
.L_467:


//--------------------- .nv.info._Z20backwardPassV3KerneliiiPfS_S_S_PiS_ --------------------------
	.section	.nv.info._Z20backwardPassV3KerneliiiPfS_S_S_PiS_,"",@"SHT_CUDA_INFO"
	.sectionflags	@""
	.align	4


	//----- nvinfo : EIATTR_CUDA_API_VERSION
	.align		4
        /*0000*/ 	.byte	0x04, 0x37
        /*0002*/ 	.short	(.L_469 - .L_468)
.L_468:
        /*0004*/ 	.word	0x00000082


	//----- nvinfo : EIATTR_KPARAM_INFO
	.align		4
.L_469:
        /*0008*/ 	.byte	0x04, 0x17
        /*000a*/ 	.short	(.L_471 - .L_470)
.L_470:
        /*000c*/ 	.word	0x00000000
        /*0010*/ 	.short	0x0008
        /*0012*/ 	.short	0x0038
        /*0014*/ 	.byte	0x00, 0xf5, 0x21, 0x00


	//----- nvinfo : EIATTR_KPARAM_INFO
	.align		4
.L_471:
        /*0018*/ 	.byte	0x04, 0x17
        /*001a*/ 	.short	(.L_473 - .L_472)
.L_472:
        /*001c*/ 	.word	0x00000000
        /*0020*/ 	.short	0x0007
        /*0022*/ 	.short	0x0030
        /*0024*/ 	.byte	0x00, 0xf5, 0x21, 0x00


	//----- nvinfo : EIATTR_KPARAM_INFO
	.align		4
.L_473:
        /*0028*/ 	.byte	0x04, 0x17
        /*002a*/ 	.short	(.L_475 - .L_474)
.L_474:
        /*002c*/ 	.word	0x00000000
        /*0030*/ 	.short	0x0006
        /*0032*/ 	.short	0x0028
        /*0034*/ 	.byte	0x00, 0xf5, 0x21, 0x00


	//----- nvinfo : EIATTR_KPARAM_INFO
	.align		4
.L_475:
        /*0038*/ 	.byte	0x04, 0x17
        /*003a*/ 	.short	(.L_477 - .L_476)
.L_476:
        /*003c*/ 	.word	0x00000000
        /*0040*/ 	.short	0x0005
        /*0042*/ 	.short	0x0020
        /*0044*/ 	.byte	0x00, 0xf5, 0x21, 0x00


	//----- nvinfo : EIATTR_KPARAM_INFO
	.align		4
.L_477:
        /*0048*/ 	.byte	0x04, 0x17
        /*004a*/ 	.short	(.L_479 - .L_478)
.L_478:
        /*004c*/ 	.word	0x00000000
        /*0050*/ 	.short	0x0004
        /*0052*/ 	.short	0x0018
        /*0054*/ 	.byte	0x00, 0xf5, 0x21, 0x00


	//----- nvinfo : EIATTR_KPARAM_INFO
	.align		4
.L_479:
        /*0058*/ 	.byte	0x04, 0x17
        /*005a*/ 	.short	(.L_481 - .L_480)
.L_480:
        /*005c*/ 	.word	0x00000000
        /*0060*/ 	.short	0x0003
        /*0062*/ 	.short	0x0010
        /*0064*/ 	.byte	0x00, 0xf5, 0x21, 0x00


	//----- nvinfo : EIATTR_KPARAM_INFO
	.align		4
.L_481:
        /*0068*/ 	.byte	0x04, 0x17
        /*006a*/ 	.short	(.L_483 - .L_482)
.L_482:
        /*006c*/ 	.word	0x00000000
        /*0070*/ 	.short	0x0002
        /*0072*/ 	.short	0x0008
        /*0074*/ 	.byte	0x00, 0xf0, 0x11, 0x00


	//----- nvinfo : EIATTR_KPARAM_INFO
	.align		4
.L_483:
        /*0078*/ 	.byte	0x04, 0x17
        /*007a*/ 	.short	(.L_485 - .L_484)
.L_484:
        /*007c*/ 	.word	0x00000000
        /*0080*/ 	.short	0x0001
        /*0082*/ 	.short	0x0004
        /*0084*/ 	.byte	0x00, 0xf0, 0x11, 0x00


	//----- nvinfo : EIATTR_KPARAM_INFO
	.align		4
.L_485:
        /*0088*/ 	.byte	0x04, 0x17
        /*008a*/ 	.short	(.L_487 - .L_486)
.L_486:
        /*008c*/ 	.word	0x00000000
        /*0090*/ 	.short	0x0000
        /*0092*/ 	.short	0x0000
        /*0094*/ 	.byte	0x00, 0xf0, 0x11, 0x00


	//----- nvinfo : EIATTR_SPARSE_MMA_MASK
	.align		4
.L_487:
        /*0098*/ 	.byte	0x03, 0x50
        /*009a*/ 	.short	0x0000


	//----- nvinfo : EIATTR_MAXREG_COUNT
	.align		4
        /*009c*/ 	.byte	0x03, 0x1b
        /*009e*/ 	.short	0x00ff


	//----- nvinfo : EIATTR_MERCURY_ISA_VERSION
	.align		4
        /*00a0*/ 	.byte	0x03, 0x5f
        /*00a2*/ 	.short	0x0101


	//----- nvinfo : EIATTR_VRC_CTA_INIT_COUNT
	.align		4
        /*00a4*/ 	.byte	0x02, 0x4a
	.zero		1
	.zero		1


	//----- nvinfo : EIATTR_EXIT_INSTR_OFFSETS
	.align		4
        /*00a8*/ 	.byte	0x04, 0x1c
        /*00aa*/ 	.short	(.L_489 - .L_488)


	//   ....[0]....
.L_488:
        /*00ac*/ 	.word	0x000000c0


	//   ....[1]....
        /*00b0*/ 	.word	0x000003a0


	//   ....[2]....
        /*00b4*/ 	.word	0x000005a0


	//----- nvinfo : EIATTR_CRS_STACK_SIZE
	.align		4
.L_489:
        /*00b8*/ 	.byte	0x04, 0x1e
        /*00ba*/ 	.short	(.L_491 - .L_490)
.L_490:
        /*00bc*/ 	.word	0x00000000


	//----- nvinfo : EIATTR_CBANK_PARAM_SIZE
	.align		4
.L_491:
        /*00c0*/ 	.byte	0x03, 0x19
        /*00c2*/ 	.short	0x0040


	//----- nvinfo : EIATTR_PARAM_CBANK
	.align		4
        /*00c4*/ 	.byte	0x04, 0x0a
        /*00c6*/ 	.short	(.L_493 - .L_492)
	.align		4
.L_492:
        /*00c8*/ 	.word	index@(.nv.constant0._Z20backwardPassV3KerneliiiPfS_S_S_PiS_)
        /*00cc*/ 	.short	0x0380
        /*00ce*/ 	.short	0x0040


	//----- nvinfo : EIATTR_SW_WAR
	.align		4
.L_493:
        /*00d0*/ 	.byte	0x04, 0x36
        /*00d2*/ 	.short	(.L_495 - .L_494)
.L_494:
        /*00d4*/ 	.word	0x00000008
.L_495:


//--------------------- .nv.info._Z21backwardPassV21KernelPfS_ii --------------------------
	.section	.nv.info._Z21backwardPassV21KernelPfS_ii,"",@"SHT_CUDA_INFO"
	.sectionflags	@""
	.align	4


	//----- nvinfo : EIATTR_CUDA_API_VERSION
	.align		4
        /*0000*/ 	.byte	0x04, 0x37
        /*0002*/ 	.short	(.L_497 - .L_496)
.L_496:
        /*0004*/ 	.word	0x00000082


	//----- nvinfo : EIATTR_KPARAM_INFO
	.align		4
.L_497:
        /*0008*/ 	.byte	0x04, 0x17
        /*000a*/ 	.short	(.L_499 - .L_498)
.L_498:
        /*000c*/ 	.word	0x00000000
        /*0010*/ 	.short	0x0003
        /*0012*/ 	.short	0x0014
        /*0014*/ 	.byte	0x00, 0xf0, 0x11, 0x00


	//----- nvinfo : EIATTR_KPARAM_INFO
	.align		4
.L_499:
        /*0018*/ 	.byte	0x04, 0x17
        /*001a*/ 	.short	(.L_501 - .L_500)
.L_500:
        /*001c*/ 	.word	0x00000000
        /*0020*/ 	.short	0x0002
        /*0022*/ 	.short	0x0010
        /*0024*/ 	.byte	0x00, 0xf0, 0x11, 0x00


	//----- nvinfo : EIATTR_KPARAM_INFO
	.align		4
.L_501:
        /*0028*/ 	.byte	0x04, 0x17
        /*002a*/ 	.short	(.L_503 - .L_502)
.L_502:
        /*002c*/ 	.word	0x00000000
        /*0030*/ 	.short	0x0001
        /*0032*/ 	.short	0x0008
        /*0034*/ 	.byte	0x00, 0xf5, 0x21, 0x00


	//----- nvinfo : EIATTR_KPARAM_INFO
	.align		4
.L_503:
        /*0038*/ 	.byte	0x04, 0x17
        /*003a*/ 	.short	(.L_505 - .L_504)
.L_504:
        /*003c*/ 	.word	0x00000000
        /*0040*/ 	.short	0x0000
        /*0042*/ 	.short	0x0000
        /*0044*/ 	.byte	0x00, 0xf5, 0x21, 0x00


	//----- nvinfo : EIATTR_SPARSE_MMA_MASK
	.align		4
.L_505:
        /*0048*/ 	.byte	0x03, 0x50
        /*004a*/ 	.short	0x0000


	//----- nvinfo : EIATTR_MAXREG_COUNT
	.align		4
        /*004c*/ 	.byte	0x03, 0x1b
        /*004e*/ 	.short	0x00ff


	//----- nvinfo : EIATTR_NUM_BARRIERS
	.align		4
        /*0050*/ 	.byte	0x02, 0x4c
        /*0052*/ 	.byte	0x01
	.zero		1


	//----- nvinfo : EIATTR_MERCURY_ISA_VERSION
	.align		4
        /*0054*/ 	.byte	0x03, 0x5f
        /*0056*/ 	.short	0x0101


	//----- nvinfo : EIATTR_VRC_CTA_INIT_COUNT
	.align		4
        /*0058*/ 	.byte	0x02, 0x4a
	.zero		1
	.zero		1


	//----- nvinfo : EIATTR_EXIT_INSTR_OFFSETS
	.align		4
        /*005c*/ 	.byte	0x04, 0x1c
        /*005e*/ 	.short	(.L_507 - .L_506)


	//   ....[0]....
.L_506:
        /*0060*/ 	.word	0x00000090


	//   ....[1]....
        /*0064*/ 	.word	0x00000270


	//   ....[2]....
        /*0068*/ 	.word	0x000002f0


	//----- nvinfo : EIATTR_CRS_STACK_SIZE
	.align		4
.L_507:
        /*006c*/ 	.byte	0x04, 0x1e
        /*006e*/ 	.short	(.L_509 - .L_508)
.L_508:
        /*0070*/ 	.word	0x00000000


	//----- nvinfo : EIATTR_CBANK_PARAM_SIZE
	.align		4
.L_509:
        /*0074*/ 	.byte	0x03, 0x19
        /*0076*/ 	.short	0x0018


	//----- nvinfo : EIATTR_PARAM_CBANK
	.align		4
        /*0078*/ 	.byte	0x04, 0x0a
        /*007a*/ 	.short	(.L_511 - .L_510)
	.align		4
.L_510:
        /*007c*/ 	.word	index@(.nv.constant0._Z21backwardPassV21KernelPfS_ii)
        /*0080*/ 	.short	0x0380
        /*0082*/ 	.short	0x0018


	//----- nvinfo : EIATTR_SW_WAR
	.align		4
.L_511:
        /*0084*/ 	.byte	0x04, 0x36
        /*0086*/ 	.short	(.L_513 - .L_512)
.L_512:
        /*0088*/ 	.word	0x00000008
.L_513:


//--------------------- .nv.info._Z20backwardPassV2KerneliiiiPfS_S_S_S_S_S_PiS_S_ --------------------------
	.section	.nv.info._Z20backwardPassV2KerneliiiiPfS_S_S_S_S_S_PiS_S_,"",@"SHT_CUDA_INFO"
	.sectionflags	@""
	.align	4


	//----- nvinfo : EIATTR_CUDA_API_VERSION
	.align		4
        /*0000*/ 	.byte	0x04, 0x37
        /*0002*/ 	.short	(.L_515 - .L_514)
.L_514:
        /*0004*/ 	.word	0x00000082


	//----- nvinfo : EIATTR_KPARAM_INFO
	.align		4
.L_515:
        /*0008*/ 	.byte	0x04, 0x17
        /*000a*/ 	.short	(.L_517 - .L_516)
.L_516:
        /*000c*/ 	.word	0x00000000
        /*0010*/ 	.short	0x000d
        /*0012*/ 	.short	0x0058
        /*0014*/ 	.byte	0x00, 0xf5, 0x21, 0x00


	//----- nvinfo : EIATTR_KPARAM_INFO
	.align		4
.L_517:
        /*0018*/ 	.byte	0x04, 0x17
        /*001a*/ 	.short	(.L_519 - .L_518)
.L_518:
        /*001c*/ 	.word	0x00000000
        /*0020*/ 	.short	0x000c
        /*0022*/ 	.short	0x0050
        /*0024*/ 	.byte	0x00, 0xf5, 0x21, 0x00


	//----- nvinfo : EIATTR_KPARAM_INFO
	.align		4
.L_519:
        /*0028*/ 	.byte	0x04, 0x17
        /*002a*/ 	.short	(.L_521 - .L_520)
.L_520:
        /*002c*/ 	.word	0x00000000
        /*0030*/ 	.short	0x000b
        /*0032*/ 	.short	0x0048
        /*0034*/ 	.byte	0x00, 0xf5, 0x21, 0x00


	//----- nvinfo : EIATTR_KPARAM_INFO
	.align		4
.L_521:
        /*0038*/ 	.byte	0x04, 0x17
        /*003a*/ 	.short	(.L_523 - .L_522)
.L_522:
        /*003c*/ 	.word	0x00000000
        /*0040*/ 	.short	0x000a
        /*0042*/ 	.short	0x0040
        /*0044*/ 	.byte	0x00, 0xf5, 0x21, 0x00


	//----- nvinfo : EIATTR_KPARAM_INFO
	.align		4
.L_523:
        /*0048*/ 	.byte	0x04, 0x17
        /*004a*/ 	.short	(.L_525 - .L_524)
.L_524:
        /*004c*/ 	.word	0x00000000
        /*0050*/ 	.short	0x0009
        /*0052*/ 	.short	0x0038
        /*0054*/ 	.byte	0x00, 0xf5, 0x21, 0x00


	//----- nvinfo : EIATTR_KPARAM_INFO
	.align		4
.L_525:
        /*0058*/ 	.byte	0x04, 0x17
        /*005a*/ 	.short	(.L_527 - .L_526)
.L_526:
        /*005c*/ 	.word	0x00000000
        /*0060*/ 	.short	0x0008
        /*0062*/ 	.short	0x0030
        /*0064*/ 	.byte	0x00, 0xf5, 0x21, 0x00


	//----- nvinfo : EIATTR_KPARAM_INFO
	.align		4
.L_527:
        /*0068*/ 	.byte	0x04, 0x17
        /*006a*/ 	.short	(.L_529 - .L_528)
.L_528:
        /*006c*/ 	.word	0x00000000
        /*0070*/ 	.short	0x0007
        /*0072*/ 	.short	0x0028
        /*0074*/ 	.byte	0x00, 0xf5, 0x21, 0x00


	//----- nvinfo : EIATTR_KPARAM_INFO
	.align		4
.L_529:
        /*0078*/ 	.byte	0x04, 0x17
        /*007a*/ 	.short	(.L_531 - .L_530)
.L_530:
        /*007c*/ 	.word	0x00000000
        /*0080*/ 	.short	0x0006
        /*0082*/ 	.short	0x0020
        /*0084*/ 	.byte	0x00, 0xf5, 0x21, 0x00


	//----- nvinfo : EIATTR_KPARAM_INFO
	.align		4
.L_531:
        /*0088*/ 	.byte	0x04, 0x17
        /*008a*/ 	.short	(.L_533 - .L_532)
.L_532:
        /*008c*/ 	.word	0x00000000
        /*0090*/ 	.short	0x0005
        /*0092*/ 	.short	0x0018
        /*0094*/ 	.byte	0x00, 0xf5, 0x21, 0x00


	//----- nvinfo : EIATTR_KPARAM_INFO
	.align		4
.L_533:
        /*0098*/ 	.byte	0x04, 0x17
        /*009a*/ 	.short	(.L_535 - .L_534)
.L_534:
        /*009c*/ 	.word	0x00000000
        /*00a0*/ 	.short	0x0004
        /*00a2*/ 	.short	0x0010
        /*00a4*/ 	.byte	0x00, 0xf5, 0x21, 0x00


	//----- nvinfo : EIATTR_KPARAM_INFO
	.align		4
.L_535:
        /*00a8*/ 	.byte	0x04, 0x17
        /*00aa*/ 	.short	(.L_537 - .L_536)
.L_536:
        /*00ac*/ 	.word	0x00000000
        /*00b0*/ 	.short	0x0003
        /*00b2*/ 	.short	0x000c
        /*00b4*/ 	.byte	0x00, 0xf0, 0x11, 0x00


	//----- nvinfo : EIATTR_KPARAM_INFO
	.align		4
.L_537:
        /*00b8*/ 	.byte	0x04, 0x17
        /*00ba*/ 	.short	(.L_539 - .L_538)
.L_538:
        /*00bc*/ 	.word	0x00000000
        /*00c0*/ 	.short	0x0002
        /*00c2*/ 	.short	0x0008
        /*00c4*/ 	.byte	0x00, 0xf0, 0x11, 0x00


	//----- nvinfo : EIATTR_KPARAM_INFO
	.align		4
.L_539:
        /*00c8*/ 	.byte	0x04, 0x17
        /*00ca*/ 	.short	(.L_541 - .L_540)
.L_540:
        /*00cc*/ 	.word	0x00000000
        /*00d0*/ 	.short	0x0001
        /*00d2*/ 	.short	0x0004
        /*00d4*/ 	.byte	0x00, 0xf0, 0x11, 0x00


	//----- nvinfo : EIATTR_KPARAM_INFO
	.align		4
.L_541:
        /*00d8*/ 	.byte	0x04, 0x17
        /*00da*/ 	.short	(.L_543 - .L_542)
.L_542:
        /*00dc*/ 	.word	0x00000000
        /*00e0*/ 	.short	0x0000
        /*00e2*/ 	.short	0x0000
        /*00e4*/ 	.byte	0x00, 0xf0, 0x11, 0x00


	//----- nvinfo : EIATTR_SPARSE_MMA_MASK
	.align		4
.L_543:
        /*00e8*/ 	.byte	0x03, 0x50
        /*00ea*/ 	.short	0x0000


	//----- nvinfo : EIATTR_MAXREG_COUNT
	.align		4
        /*00ec*/ 	.byte	0x03, 0x1b
        /*00ee*/ 	.short	0x00ff


	//----- nvinfo : EIATTR_MERCURY_ISA_VERSION
	.align		4
        /*00f0*/ 	.byte	0x03, 0x5f
        /*00f2*/ 	.short	0x0101


	//----- nvinfo : EIATTR_VRC_CTA_INIT_COUNT
	.align		4
        /*00f4*/ 	.byte	0x02, 0x4a
	.zero		1
	.zero		1


	//----- nvinfo : EIATTR_EXIT_INSTR_OFFSETS
	.align		4
        /*00f8*/ 	.byte	0x04, 0x1c
        /*00fa*/ 	.short	(.L_545 - .L_544)


	//   ....[0]....
.L_544:
        /*00fc*/ 	.word	0x000000c0


	//   ....[1]....
        /*0100*/ 	.word	0x00000470


	//   ....[2]....
        /*0104*/ 	.word	0x00000650


	//   ....[3]....
        /*0108*/ 	.word	0x000006e0


	//   ....[4]....
        /*010c*/ 	.word	0x00000aa0


	//----- nvinfo : EIATTR_CRS_STACK_SIZE
	.align		4
.L_545:
        /*0110*/ 	.byte	0x04, 0x1e
        /*0112*/ 	.short	(.L_547 - .L_546)
.L_546:
        /*0114*/ 	.word	0x00000000


	//----- nvinfo : EIATTR_CBANK_PARAM_SIZE
	.align		4
.L_547:
        /*0118*/ 	.byte	0x03, 0x19
        /*011a*/ 	.short	0x0060


	//----- nvinfo : EIATTR_PARAM_CBANK
	.align		4
        /*011c*/ 	.byte	0x04, 0x0a
        /*011e*/ 	.short	(.L_549 - .L_548)
	.align		4
.L_548:
        /*0120*/ 	.word	index@(.nv.constant0._Z20backwardPassV2KerneliiiiPfS_S_S_S_S_S_PiS_S_)
        /*0124*/ 	.short	0x0380
        /*0126*/ 	.short	0x0060


	//----- nvinfo : EIATTR_SW_WAR
	.align		4
.L_549:
        /*0128*/ 	.byte	0x04, 0x36
        /*012a*/ 	.short	(.L_551 - .L_550)
.L_550:
        /*012c*/ 	.word	0x00000008
.L_551:


//--------------------- .nv.info._Z21backwardPassV11KerneliiiPfS_S_PiS_ --------------------------
	.section	.nv.info._Z21backwardPassV11KerneliiiPfS_S_PiS_,"",@"SHT_CUDA_INFO"
	.sectionflags	@""
	.align	4


	//----- nvinfo : EIATTR_CUDA_API_VERSION
	.align		4
        /*0000*/ 	.byte	0x04, 0x37
        /*0002*/ 	.short	(.L_553 - .L_552)
.L_552:
        /*0004*/ 	.word	0x00000082


	//----- nvinfo : EIATTR_KPARAM_INFO
	.align		4
.L_553:
        /*0008*/ 	.byte	0x04, 0x17
        /*000a*/ 	.short	(.L_555 - .L_554)
.L_554:
        /*000c*/ 	.word	0x00000000
        /*0010*/ 	.short	0x0007
        /*0012*/ 	.short	0x0030
        /*0014*/ 	.byte	0x00, 0xf5, 0x21, 0x00


	//----- nvinfo : EIATTR_KPARAM_INFO
	.align		4
.L_555:
        /*0018*/ 	.byte	0x04, 0x17
        /*001a*/ 	.short	(.L_557 - .L_556)
.L_556:
        /*001c*/ 	.word	0x00000000
        /*0020*/ 	.short	0x0006
        /*0022*/ 	.short	0x0028
        /*0024*/ 	.byte	0x00, 0xf5, 0x21, 0x00


	//----- nvinfo : EIATTR_KPARAM_INFO
	.align		4
.L_557:
        /*0028*/ 	.byte	0x04, 0x17
        /*002a*/ 	.short	(.L_559 - .L_558)
.L_558:
        /*002c*/ 	.word	0x00000000
        /*0030*/ 	.short	0x0005
        /*0032*/ 	.short	0x0020
        /*0034*/ 	.byte	0x00, 0xf5, 0x21, 0x00


	//----- nvinfo : EIATTR_KPARAM_INFO
	.align		4
.L_559:
        /*0038*/ 	.byte	0x04, 0x17
        /*003a*/ 	.short	(.L_561 - .L_560)
.L_560:
        /*003c*/ 	.word	0x00000000
        /*0040*/ 	.short	0x0004
        /*0042*/ 	.short	0x0018
        /*0044*/ 	.byte	0x00, 0xf5, 0x21, 0x00


	//----- nvinfo : EIATTR_KPARAM_INFO
	.align		4
.L_561:
        /*0048*/ 	.byte	0x04, 0x17
        /*004a*/ 	.short	(.L_563 - .L_562)
.L_562:
        /*004c*/ 	.word	0x00000000
        /*0050*/ 	.short	0x0003
        /*0052*/ 	.short	0x0010
        /*0054*/ 	.byte	0x00, 0xf5, 0x21, 0x00


	//----- nvinfo : EIATTR_KPARAM_INFO
	.align		4
.L_563:
        /*0058*/ 	.byte	0x04, 0x17
        /*005a*/ 	.short	(.L_565 - .L_564)
.L_564:
        /*005c*/ 	.word	0x00000000
        /*0060*/ 	.short	0x0002
        /*0062*/ 	.short	0x0008
        /*0064*/ 	.byte	0x00, 0xf0, 0x11, 0x00


	//----- nvinfo : EIATTR_KPARAM_INFO
	.align		4
.L_565:
        /*0068*/ 	.byte	0x04, 0x17
        /*006a*/ 	.short	(.L_567 - .L_566)
.L_566:
        /*006c*/ 	.word	0x00000000
        /*0070*/ 	.short	0x0001
        /*0072*/ 	.short	0x0004
        /*0074*/ 	.byte	0x00, 0xf0, 0x11, 0x00


	//----- nvinfo : EIATTR_KPARAM_INFO
	.align		4
.L_567:
        /*0078*/ 	.byte	0x04, 0x17
        /*007a*/ 	.short	(.L_569 - .L_568)
.L_568:
        /*007c*/ 	.word	0x00000000
        /*0080*/ 	.short	0x0000
        /*0082*/ 	.short	0x0000
        /*0084*/ 	.byte	0x00, 0xf0, 0x11, 0x00


	//----- nvinfo : EIATTR_SPARSE_MMA_MASK
	.align		4
.L_569:
        /*0088*/ 	.byte	0x03, 0x50
        /*008a*/ 	.short	0x0000


	//----- nvinfo : EIATTR_MAXREG_COUNT
	.align		4
        /*008c*/ 	.byte	0x03, 0x1b
        /*008e*/ 	.short	0x00ff


	//----- nvinfo : EIATTR_MERCURY_ISA_VERSION
	.align		4
        /*0090*/ 	.byte	0x03, 0x5f
        /*0092*/ 	.short	0x0101


	//----- nvinfo : EIATTR_VRC_CTA_INIT_COUNT
	.align		4
        /*0094*/ 	.byte	0x02, 0x4a
	.zero		1
	.zero		1


	//----- nvinfo : EIATTR_EXIT_INSTR_OFFSETS
	.align		4
        /*0098*/ 	.byte	0x04, 0x1c
        /*009a*/ 	.short	(.L_571 - .L_570)


	//   ....[0]....
.L_570:
        /*009c*/ 	.word	0x00000090


	//   ....[1]....
        /*00a0*/ 	.word	0x000000f0


	//   ....[2]....
        /*00a4*/ 	.word	0x00001010


	//   ....[3]....
        /*00a8*/ 	.word	0x000017f0


	//   ....[4]....
        /*00ac*/ 	.word	0x00001850


	//   ....[5]....
        /*00b0*/ 	.word	0x00001b80


	//----- nvinfo : EIATTR_CRS_STACK_SIZE
	.align		4
.L_571:
        /*00b4*/ 	.byte	0x04, 0x1e
        /*00b6*/ 	.short	(.L_573 - .L_572)
.L_572:
        /*00b8*/ 	.word	0x00000000


	//----- nvinfo : EIATTR_CBANK_PARAM_SIZE
	.align		4
.L_573:
        /*00bc*/ 	.byte	0x03, 0x19
        /*00be*/ 	.short	0x0038


	//----- nvinfo : EIATTR_PARAM_CBANK
	.align		4
        /*00c0*/ 	.byte	0x04, 0x0a
        /*00c2*/ 	.short	(.L_575 - .L_574)
	.align		4
.L_574:
        /*00c4*/ 	.word	index@(.nv.constant0._Z21backwardPassV11KerneliiiPfS_S_PiS_)
        /*00c8*/ 	.short	0x0380
        /*00ca*/ 	.short	0x0038


	//----- nvinfo : EIATTR_SW_WAR
	.align		4
.L_575:
        /*00cc*/ 	.byte	0x04, 0x36
        /*00ce*/ 	.short	(.L_577 - .L_576)
.L_576:
        /*00d0*/ 	.word	0x00000008
.L_577:


//--------------------- .nv.info._Z20backwardPassV1KerneliiiiPfS_S_S_S_S_S_PiS_ --------------------------
	.section	.nv.info._Z20backwardPassV1KerneliiiiPfS_S_S_S_S_S_PiS_,"",@"SHT_CUDA_INFO"
	.sectionflags	@""
	.align	4


	//----- nvinfo : EIATTR_CUDA_API_VERSION
	.align		4
        /*0000*/ 	.byte	0x04, 0x37
        /*0002*/ 	.short	(.L_579 - .L_578)
.L_578:
        /*0004*/ 	.word	0x00000082


	//----- nvinfo : EIATTR_KPARAM_INFO
	.align		4
.L_579:
        /*0008*/ 	.byte	0x04, 0x17
        /*000a*/ 	.short	(.L_581 - .L_580)
.L_580:
        /*000c*/ 	.word	0x00000000
        /*0010*/ 	.short	0x000c
        /*0012*/ 	.short	0x0050
        /*0014*/ 	.byte	0x00, 0xf5, 0x21, 0x00


	//----- nvinfo : EIATTR_KPARAM_INFO
	.align		4
.L_581:
        /*0018*/ 	.byte	0x04, 0x17
        /*001a*/ 	.short	(.L_583 - .L_582)
.L_582:
        /*001c*/ 	.word	0x00000000
        /*0020*/ 	.short	0x000b
        /*0022*/ 	.short	0x0048
        /*0024*/ 	.byte	0x00, 0xf5, 0x21, 0x00


	//----- nvinfo : EIATTR_KPARAM_INFO
	.align		4
.L_583:
        /*0028*/ 	.byte	0x04, 0x17
        /*002a*/ 	.short	(.L_585 - .L_584)
.L_584:
        /*002c*/ 	.word	0x00000000
        /*0030*/ 	.short	0x000a
        /*0032*/ 	.short	0x0040
        /*0034*/ 	.byte	0x00, 0xf5, 0x21, 0x00


	//----- nvinfo : EIATTR_KPARAM_INFO
	.align		4
.L_585:
        /*0038*/ 	.byte	0x04, 0x17
        /*003a*/ 	.short	(.L_587 - .L_586)
.L_586:
        /*003c*/ 	.word	0x00000000
        /*0040*/ 	.short	0x0009
        /*0042*/ 	.short	0x0038
        /*0044*/ 	.byte	0x00, 0xf5, 0x21, 0x00


	//----- nvinfo : EIATTR_KPARAM_INFO
	.align		4
.L_587:
        /*0048*/ 	.byte	0x04, 0x17
        /*004a*/ 	.short	(.L_589 - .L_588)
.L_588:
        /*004c*/ 	.word	0x00000000
        /*0050*/ 	.short	0x0008
        /*0052*/ 	.short	0x0030
        /*0054*/ 	.byte	0x00, 0xf5, 0x21, 0x00


	//----- nvinfo : EIATTR_KPARAM_INFO
	.align		4
.L_589:
        /*0058*/ 	.byte	0x04, 0x17
        /*005a*/ 	.short	(.L_591 - .L_590)
.L_590:
        /*005c*/ 	.word	0x00000000
        /*0060*/ 	.short	0x0007
        /*0062*/ 	.short	0x0028
        /*0064*/ 	.byte	0x00, 0xf5, 0x21, 0x00


	//----- nvinfo : EIATTR_KPARAM_INFO
	.align		4
.L_591:
        /*0068*/ 	.byte	0x04, 0x17
        /*006a*/ 	.short	(.L_593 - .L_592)
.L_592:
        /*006c*/ 	.word	0x00000000
        /*0070*/ 	.short	0x0006
        /*0072*/ 	.short	0x0020
        /*0074*/ 	.byte	0x00, 0xf5, 0x21, 0x00


	//----- nvinfo : EIATTR_KPARAM_INFO
	.align		4
.L_593:
        /*0078*/ 	.byte	0x04, 0x17
        /*007a*/ 	.short	(.L_595 - .L_594)
.L_594:
        /*007c*/ 	.word	0x00000000
        /*0080*/ 	.short	0x0005
        /*0082*/ 	.short	0x0018
        /*0084*/ 	.byte	0x00, 0xf5, 0x21, 0x00


	//----- nvinfo : EIATTR_KPARAM_INFO
	.align		4
.L_595:
        /*0088*/ 	.byte	0x04, 0x17
        /*008a*/ 	.short	(.L_597 - .L_596)
.L_596:
        /*008c*/ 	.word	0x00000000
        /*0090*/ 	.short	0x0004
        /*0092*/ 	.short	0x0010
        /*0094*/ 	.byte	0x00, 0xf5, 0x21, 0x00


	//----- nvinfo : EIATTR_KPARAM_INFO
	.align		4
.L_597:
        /*0098*/ 	.byte	0x04, 0x17
        /*009a*/ 	.short	(.L_599 - .L_598)
.L_598:
        /*009c*/ 	.word	0x00000000
        /*00a0*/ 	.short	0x0003
        /*00a2*/ 	.short	0x000c
        /*00a4*/ 	.byte	0x00, 0xf0, 0x11, 0x00


	//----- nvinfo : EIATTR_KPARAM_INFO
	.align		4
.L_599:
        /*00a8*/ 	.byte	0x04, 0x17
        /*00aa*/ 	.short	(.L_601 - .L_600)
.L_600:
        /*00ac*/ 	.word	0x00000000
        /*00b0*/ 	.short	0x0002
        /*00b2*/ 	.short	0x0008
        /*00b4*/ 	.byte	0x00, 0xf0, 0x11, 0x00


	//----- nvinfo : EIATTR_KPARAM_INFO
	.align		4
.L_601:
        /*00b8*/ 	.byte	0x04, 0x17
        /*00ba*/ 	.short	(.L_603 - .L_602)
.L_602:
        /*00bc*/ 	.word	0x00000000
        /*00c0*/ 	.short	0x0001
        /*00c2*/ 	.short	0x0004
        /*00c4*/ 	.byte	0x00, 0xf0, 0x11, 0x00


	//----- nvinfo : EIATTR_KPARAM_INFO
	.align		4
.L_603:
        /*00c8*/ 	.byte	0x04, 0x17
        /*00ca*/ 	.short	(.L_605 - .L_604)
.L_604:
        /*00cc*/ 	.word	0x00000000
        /*00d0*/ 	.short	0x0000
        /*00d2*/ 	.short	0x0000
        /*00d4*/ 	.byte	0x00, 0xf0, 0x11, 0x00


	//----- nvinfo : EIATTR_SPARSE_MMA_MASK
	.align		4
.L_605:
        /*00d8*/ 	.byte	0x03, 0x50
        /*00da*/ 	.short	0x0000


	//----- nvinfo : EIATTR_MAXREG_COUNT
	.align		4
        /*00dc*/ 	.byte	0x03, 0x1b
        /*00de*/ 	.short	0x00ff


	//----- nvinfo : EIATTR_MERCURY_ISA_VERSION
	.align		4
        /*00e0*/ 	.byte	0x03, 0x5f
        /*00e2*/ 	.short	0x0101


	//----- nvinfo : EIATTR_VRC_CTA_INIT_COUNT
	.align		4
        /*00e4*/ 	.byte	0x02, 0x4a
	.zero		1
	.zero		1


	//----- nvinfo : EIATTR_EXIT_INSTR_OFFSETS
	.align		4
        /*00e8*/ 	.byte	0x04, 0x1c
        /*00ea*/ 	.short	(.L_607 - .L_606)


	//   ....[0]....
.L_606:
        /*00ec*/ 	.word	0x000000c0


	//   ....[1]....
        /*00f0*/ 	.word	0x00000450


	//   ....[2]....
        /*00f4*/ 	.word	0x00000630


	//----- nvinfo : EIATTR_CRS_STACK_SIZE
	.align		4
.L_607:
        /*00f8*/ 	.byte	0x04, 0x1e
        /*00fa*/ 	.short	(.L_609 - .L_608)
.L_608:
        /*00fc*/ 	.word	0x00000000


	//----- nvinfo : EIATTR_CBANK_PARAM_SIZE
	.align		4
.L_609:
        /*0100*/ 	.byte	0x03, 0x19
        /*0102*/ 	.short	0x0058


	//----- nvinfo : EIATTR_PARAM_CBANK
	.align		4
        /*0104*/ 	.byte	0x04, 0x0a
        /*0106*/ 	.short	(.L_611 - .L_610)
	.align		4
.L_610:
        /*0108*/ 	.word	index@(.nv.constant0._Z20backwardPassV1KerneliiiiPfS_S_S_S_S_S_PiS_)
        /*010c*/ 	.short	0x0380
        /*010e*/ 	.short	0x0058


	//----- nvinfo : EIATTR_SW_WAR
	.align		4
.L_611:
        /*0110*/ 	.byte	0x04, 0x36
        /*0112*/ 	.short	(.L_613 - .L_612)
.L_612:
        /*0114*/ 	.word	0x00000008
.L_613:


//--------------------- .nv.info._Z19forwardPassV1KerneliiPfS_S_S_S_S_Piii --------------------------
	.section	.nv.info._Z19forwardPassV1KerneliiPfS_S_S_S_S_Piii,"",@"SHT_CUDA_INFO"
	.sectionflags	@""
	.align	4


	//----- nvinfo : EIATTR_CUDA_API_VERSION
	.align		4
        /*0000*/ 	.byte	0x04, 0x37
        /*0002*/ 	.short	(.L_615 - .L_614)
.L_614:
        /*0004*/ 	.word	0x00000082


	//----- nvinfo : EIATTR_KPARAM_INFO
	.align		4
.L_615:
        /*0008*/ 	.byte	0x04, 0x17
        /*000a*/ 	.short	(.L_617 - .L_616)
.L_616:
        /*000c*/ 	.word	0x00000000
        /*0010*/ 	.short	0x000a
        /*0012*/ 	.short	0x0044
        /*0014*/ 	.byte	0x00, 0xf0, 0x11, 0x00


	//----- nvinfo : EIATTR_KPARAM_INFO
	.align		4
.L_617:
        /*0018*/ 	.byte	0x04, 0x17
        /*001a*/ 	.short	(.L_619 - .L_618)
.L_618:
        /*001c*/ 	.word	0x00000000
        /*0020*/ 	.short	0x0009
        /*0022*/ 	.short	0x0040
        /*0024*/ 	.byte	0x00, 0xf0, 0x11, 0x00


	//----- nvinfo : EIATTR_KPARAM_INFO
	.align		4
.L_619:
        /*0028*/ 	.byte	0x04, 0x17
        /*002a*/ 	.short	(.L_621 - .L_620)
.L_620:
        /*002c*/ 	.word	0x00000000
        /*0030*/ 	.short	0x0008
        /*0032*/ 	.short	0x0038
        /*0034*/ 	.byte	0x00, 0xf5, 0x21, 0x00


	//----- nvinfo : EIATTR_KPARAM_INFO
	.align		4
.L_621:
        /*0038*/ 	.byte	0x04, 0x17
        /*003a*/ 	.short	(.L_623 - .L_622)
.L_622:
        /*003c*/ 	.word	0x00000000
        /*0040*/ 	.short	0x0007
        /*0042*/ 	.short	0x0030
        /*0044*/ 	.byte	0x00, 0xf5, 0x21, 0x00


	//----- nvinfo : EIATTR_KPARAM_INFO
	.align		4
.L_623:
        /*0048*/ 	.byte	0x04, 0x17
        /*004a*/ 	.short	(.L_625 - .L_624)
.L_624:
        /*004c*/ 	.word	0x00000000
        /*0050*/ 	.short	0x0006
        /*0052*/ 	.short	0x0028
        /*0054*/ 	.byte	0x00, 0xf5, 0x21, 0x00


	//----- nvinfo : EIATTR_KPARAM_INFO
	.align		4
.L_625:
        /*0058*/ 	.byte	0x04, 0x17
        /*005a*/ 	.short	(.L_627 - .L_626)
.L_626:
        /*005c*/ 	.word	0x00000000
        /*0060*/ 	.short	0x0005
        /*0062*/ 	.short	0x0020
        /*0064*/ 	.byte	0x00, 0xf5, 0x21, 0x00


	//----- nvinfo : EIATTR_KPARAM_INFO
	.align		4
.L_627:
        /*0068*/ 	.byte	0x04, 0x17
        /*006a*/ 	.short	(.L_629 - .L_628)
.L_628:
        /*006c*/ 	.word	0x00000000
        /*0070*/ 	.short	0x0004
        /*0072*/ 	.short	0x0018
        /*0074*/ 	.byte	0x00, 0xf5, 0x21, 0x00


	//----- nvinfo : EIATTR_KPARAM_INFO
	.align		4
.L_629:
        /*0078*/ 	.byte	0x04, 0x17
        /*007a*/ 	.short	(.L_631 - .L_630)
.L_630:
        /*007c*/ 	.word	0x00000000
        /*0080*/ 	.short	0x0003
        /*0082*/ 	.short	0x0010
        /*0084*/ 	.byte	0x00, 0xf5, 0x21, 0x00


	//----- nvinfo : EIATTR_KPARAM_INFO
	.align		4
.L_631:
        /*0088*/ 	.byte	0x04, 0x17
        /*008a*/ 	.short	(.L_633 - .L_632)
.L_632:
        /*008c*/ 	.word	0x00000000
        /*0090*/ 	.short	0x0002
        /*0092*/ 	.short	0x0008
        /*0094*/ 	.byte	0x00, 0xf5, 0x21, 0x00


	//----- nvinfo : EIATTR_KPARAM_INFO
	.align		4
.L_633:
        /*0098*/ 	.byte	0x04, 0x17
        /*009a*/ 	.short	(.L_635 - .L_634)
.L_634:
        /*009c*/ 	.word	0x00000000
        /*00a0*/ 	.short	0x0001
        /*00a2*/ 	.short	0x0004
        /*00a4*/ 	.byte	0x00, 0xf0, 0x11, 0x00


	//----- nvinfo : EIATTR_KPARAM_INFO
	.align		4
.L_635:
        /*00a8*/ 	.byte	0x04, 0x17
        /*00aa*/ 	.short	(.L_637 - .L_636)
.L_636:
        /*00ac*/ 	.word	0x00000000
        /*00b0*/ 	.short	0x0000
        /*00b2*/ 	.short	0x0000
        /*00b4*/ 	.byte	0x00, 0xf0, 0x11, 0x00


	//----- nvinfo : EIATTR_SPARSE_MMA_MASK
	.align		4
.L_637:
        /*00b8*/ 	.byte	0x03, 0x50
        /*00ba*/ 	.short	0x0000


	//----- nvinfo : EIATTR_MAXREG_COUNT
	.align		4
        /*00bc*/ 	.byte	0x03, 0x1b
        /*00be*/ 	.short	0x00ff


	//----- nvinfo : EIATTR_MERCURY_ISA_VERSION
	.align		4
        /*00c0*/ 	.byte	0x03, 0x5f
        /*00c2*/ 	.short	0x0101


	//----- nvinfo : EIATTR_VRC_CTA_INIT_COUNT
	.align		4
        /*00c4*/ 	.byte	0x02, 0x4a
	.zero		1
	.zero		1


	//----- nvinfo : EIATTR_EXIT_INSTR_OFFSETS
	.align		4
        /*00c8*/ 	.byte	0x04, 0x1c
        /*00ca*/ 	.short	(.L_639 - .L_638)


	//   ....[0]....
.L_638:
        /*00cc*/ 	.word	0x00000090


	//   ....[1]....
        /*00d0*/ 	.word	0x00000ed0


	//   ....[2]....
        /*00d4*/ 	.word	0x00000f80


	//----- nvinfo : EIATTR_CRS_STACK_SIZE
	.align		4
.L_639:
        /*00d8*/ 	.byte	0x04, 0x1e
        /*00da*/ 	.short	(.L_641 - .L_640)
.L_640:
        /*00dc*/ 	.word	0x00000000


	//----- nvinfo : EIATTR_CBANK_PARAM_SIZE
	.align		4
.L_641:
        /*00e0*/ 	.byte	0x03, 0x19
        /*00e2*/ 	.short	0x0048


	//----- nvinfo : EIATTR_PARAM_CBANK
	.align		4
        /*00e4*/ 	.byte	0x04, 0x0a
        /*00e6*/ 	.short	(.L_643 - .L_642)
	.align		4
.L_642:
        /*00e8*/ 	.word	index@(.nv.constant0._Z19forwardPassV1KerneliiPfS_S_S_S_S_Piii)
        /*00ec*/ 	.short	0x0380
        /*00ee*/ 	.short	0x0048


	//----- nvinfo : EIATTR_SW_WAR
	.align		4
.L_643:
        /*00f0*/ 	.byte	0x04, 0x36
        /*00f2*/ 	.short	(.L_645 - .L_644)
.L_644:
        /*00f4*/ 	.word	0x00000008
.L_645:


//--------------------- .nv.info._Z20forwardPassV21KerneliiPfS_S_S_S_S_S_Piii --------------------------
	.section	.nv.info._Z20forwardPassV21KerneliiPfS_S_S_S_S_S_Piii,"",@"SHT_CUDA_INFO"
	.sectionflags	@""
	.align	4


	//----- nvinfo : EIATTR_CUDA_API_VERSION
	.align		4
        /*0000*/ 	.byte	0x04, 0x37
        /*0002*/ 	.short	(.L_647 - .L_646)
.L_646:
        /*0004*/ 	.word	0x00000082


	//----- nvinfo : EIATTR_KPARAM_INFO
	.align		4
.L_647:
        /*0008*/ 	.byte	0x04, 0x17
        /*000a*/ 	.short	(.L_649 - .L_648)
.L_648:
        /*000c*/ 	.word	0x00000000
        /*0010*/ 	.short	0x000b
        /*0012*/ 	.short	0x004c
        /*0014*/ 	.byte	0x00, 0xf0, 0x11, 0x00


	//----- nvinfo : EIATTR_KPARAM_INFO
	.align		4
.L_649:
        /*0018*/ 	.byte	0x04, 0x17
        /*001a*/ 	.short	(.L_651 - .L_650)
.L_650:
        /*001c*/ 	.word	0x00000000
        /*0020*/ 	.short	0x000a
        /*0022*/ 	.short	0x0048
        /*0024*/ 	.byte	0x00, 0xf0, 0x11, 0x00


	//----- nvinfo : EIATTR_KPARAM_INFO
	.align		4
.L_651:
        /*0028*/ 	.byte	0x04, 0x17
        /*002a*/ 	.short	(.L_653 - .L_652)
.L_652:
        /*002c*/ 	.word	0x00000000
        /*0030*/ 	.short	0x0009
        /*0032*/ 	.short	0x0040
        /*0034*/ 	.byte	0x00, 0xf5, 0x21, 0x00


	//----- nvinfo : EIATTR_KPARAM_INFO
	.align		4
.L_653:
        /*0038*/ 	.byte	0x04, 0x17
        /*003a*/ 	.short	(.L_655 - .L_654)
.L_654:
        /*003c*/ 	.word	0x00000000
        /*0040*/ 	.short	0x0008
        /*0042*/ 	.short	0x0038
        /*0044*/ 	.byte	0x00, 0xf5, 0x21, 0x00


	//----- nvinfo : EIATTR_KPARAM_INFO
	.align		4
.L_655:
        /*0048*/ 	.byte	0x04, 0x17
        /*004a*/ 	.short	(.L_657 - .L_656)
.L_656:
        /*004c*/ 	.word	0x00000000
        /*0050*/ 	.short	0x0007
        /*0052*/ 	.short	0x0030
        /*0054*/ 	.byte	0x00, 0xf5, 0x21, 0x00


	//----- nvinfo : EIATTR_KPARAM_INFO
	.align		4
.L_657:
        /*0058*/ 	.byte	0x04, 0x17
        /*005a*/ 	.short	(.L_659 - .L_658)
.L_658:
        /*005c*/ 	.word	0x00000000
        /*0060*/ 	.short	0x0006
        /*0062*/ 	.short	0x0028
        /*0064*/ 	.byte	0x00, 0xf5, 0x21, 0x00


	//----- nvinfo : EIATTR_KPARAM_INFO
	.align		4
.L_659:
        /*0068*/ 	.byte	0x04, 0x17
        /*006a*/ 	.short	(.L_661 - .L_660)
.L_660:
        /*006c*/ 	.word	0x00000000
        /*0070*/ 	.short	0x0005
        /*0072*/ 	.short	0x0020
        /*0074*/ 	.byte	0x00, 0xf5, 0x21, 0x00


	//----- nvinfo : EIATTR_KPARAM_INFO
	.align		4
.L_661:
        /*0078*/ 	.byte	0x04, 0x17
        /*007a*/ 	.short	(.L_663 - .L_662)
.L_662:
        /*007c*/ 	.word	0x00000000
        /*0080*/ 	.short	0x0004
        /*0082*/ 	.short	0x0018
        /*0084*/ 	.byte	0x00, 0xf5, 0x21, 0x00


	//----- nvinfo : EIATTR_KPARAM_INFO
	.align		4
.L_663:
        /*0088*/ 	.byte	0x04, 0x17
        /*008a*/ 	.short	(.L_665 - .L_664)
.L_664:
        /*008c*/ 	.word	0x00000000
        /*0090*/ 	.short	0x0003
        /*0092*/ 	.short	0x0010
        /*0094*/ 	.byte	0x00, 0xf5, 0x21, 0x00


	//----- nvinfo : EIATTR_KPARAM_INFO
	.align		4
.L_665:
        /*0098*/ 	.byte	0x04, 0x17
        /*009a*/ 	.short	(.L_667 - .L_666)
.L_666:
        /*009c*/ 	.word	0x00000000
        /*00a0*/ 	.short	0x0002
        /*00a2*/ 	.short	0x0008
        /*00a4*/ 	.byte	0x00, 0xf5, 0x21, 0x00


	//----- nvinfo : EIATTR_KPARAM_INFO
	.align		4
.L_667:
        /*00a8*/ 	.byte	0x04, 0x17
        /*00aa*/ 	.short	(.L_669 - .L_668)
.L_668:
        /*00ac*/ 	.word	0x00000000
        /*00b0*/ 	.short	0x0001
        /*00b2*/ 	.short	0x0004
        /*00b4*/ 	.byte	0x00, 0xf0, 0x11, 0x00


	//----- nvinfo : EIATTR_KPARAM_INFO
	.align		4
.L_669:
        /*00b8*/ 	.byte	0x04, 0x17
        /*00ba*/ 	.short	(.L_671 - .L_670)
.L_670:
        /*00bc*/ 	.word	0x00000000
        /*00c0*/ 	.short	0x0000
        /*00c2*/ 	.short	0x0000
        /*00c4*/ 	.byte	0x00, 0xf0, 0x11, 0x00


	//----- nvinfo : EIATTR_SPARSE_MMA_MASK
	.align		4
.L_671:
        /*00c8*/ 	.byte	0x03, 0x50
        /*00ca*/ 	.short	0x0000


	//----- nvinfo : EIATTR_MAXREG_COUNT
	.align		4
        /*00cc*/ 	.byte	0x03, 0x1b
        /*00ce*/ 	.short	0x00ff


	//----- nvinfo : EIATTR_NUM_BARRIERS
	.align		4
        /*00d0*/ 	.byte	0x02, 0x4c
        /*00d2*/ 	.byte	0x01
	.zero		1


	//----- nvinfo : EIATTR_MERCURY_ISA_VERSION
	.align		4
        /*00d4*/ 	.byte	0x03, 0x5f
        /*00d6*/ 	.short	0x0101


	//----- nvinfo : EIATTR_VRC_CTA_INIT_COUNT
	.align		4
        /*00d8*/ 	.byte	0x02, 0x4a
	.zero		1
	.zero		1


	//----- nvinfo : EIATTR_EXIT_INSTR_OFFSETS
	.align		4
        /*00dc*/ 	.byte	0x04, 0x1c
        /*00de*/ 	.short	(.L_673 - .L_672)


	//   ....[0]....
.L_672:
        /*00e0*/ 	.word	0x00000090


	//   ....[1]....
        /*00e4*/ 	.word	0x00000250


	//   ....[2]....
        /*00e8*/ 	.word	0x00000650


	//   ....[3]....
        /*00ec*/ 	.word	0x00000700


	//----- nvinfo : EIATTR_CRS_STACK_SIZE
	.align		4
.L_673:
        /*00f0*/ 	.byte	0x04, 0x1e
        /*00f2*/ 	.short	(.L_675 - .L_674)
.L_674:
        /*00f4*/ 	.word	0x00000000


	//----- nvinfo : EIATTR_CBANK_PARAM_SIZE
	.align		4
.L_675:
        /*00f8*/ 	.byte	0x03, 0x19
        /*00fa*/ 	.short	0x0050


	//----- nvinfo : EIATTR_PARAM_CBANK
	.align		4
        /*00fc*/ 	.byte	0x04, 0x0a
        /*00fe*/ 	.short	(.L_677 - .L_676)
	.align		4
.L_676:
        /*0100*/ 	.word	index@(.nv.constant0._Z20forwardPassV21KerneliiPfS_S_S_S_S_S_Piii)
        /*0104*/ 	.short	0x0380
        /*0106*/ 	.short	0x0050


	//----- nvinfo : EIATTR_SW_WAR
	.align		4
.L_677:
        /*0108*/ 	.byte	0x04, 0x36
        /*010a*/ 	.short	(.L_679 - .L_678)
.L_678:
        /*010c*/ 	.word	0x00000008
.L_679:


//--------------------- .nv.info._Z19forwardPassV2KerneliiPfS_S_iiS_ --------------------------
	.section	.nv.info._Z19forwardPassV2KerneliiPfS_S_iiS_,"",@"SHT_CUDA_INFO"
	.sectionflags	@""
	.align	4


	//----- nvinfo : EIATTR_CUDA_API_VERSION
	.align		4
        /*0000*/ 	.byte	0x04, 0x37
        /*0002*/ 	.short	(.L_681 - .L_680)
.L_680:
        /*0004*/ 	.word	0x00000082


	//----- nvinfo : EIATTR_KPARAM_INFO
	.align		4
.L_681:
        /*0008*/ 	.byte	0x04, 0x17
        /*000a*/ 	.short	(.L_683 - .L_682)
.L_682:
        /*000c*/ 	.word	0x00000000
        /*0010*/ 	.short	0x0007
        /*0012*/ 	.short	0x0028
        /*0014*/ 	.byte	0x00, 0xf5, 0x21, 0x00


	//----- nvinfo : EIATTR_KPARAM_INFO
	.align		4
.L_683:
        /*0018*/ 	.byte	0x04, 0x17
        /*001a*/ 	.short	(.L_685 - .L_684)
.L_684:
        /*001c*/ 	.word	0x00000000
        /*0020*/ 	.short	0x0006
        /*0022*/ 	.short	0x0024
        /*0024*/ 	.byte	0x00, 0xf0, 0x11, 0x00


	//----- nvinfo : EIATTR_KPARAM_INFO
	.align		4
.L_685:
        /*0028*/ 	.byte	0x04, 0x17
        /*002a*/ 	.short	(.L_687 - .L_686)
.L_686:
        /*002c*/ 	.word	0x00000000
        /*0030*/ 	.short	0x0005
        /*0032*/ 	.short	0x0020
        /*0034*/ 	.byte	0x00, 0xf0, 0x11, 0x00


	//----- nvinfo : EIATTR_KPARAM_INFO
	.align		4
.L_687:
        /*0038*/ 	.byte	0x04, 0x17
        /*003a*/ 	.short	(.L_689 - .L_688)
.L_688:
        /*003c*/ 	.word	0x00000000
        /*0040*/ 	.short	0x0004
        /*0042*/ 	.short	0x0018
        /*0044*/ 	.byte	0x00, 0xf5, 0x21, 0x00


	//----- nvinfo : EIATTR_KPARAM_INFO
	.align		4
.L_689:
        /*0048*/ 	.byte	0x04, 0x17
        /*004a*/ 	.short	(.L_691 - .L_690)
.L_690:
        /*004c*/ 	.word	0x00000000
        /*0050*/ 	.short	0x0003
        /*0052*/ 	.short	0x0010
        /*0054*/ 	.byte	0x00, 0xf5, 0x21, 0x00


	//----- nvinfo : EIATTR_KPARAM_INFO
	.align		4
.L_691:
        /*0058*/ 	.byte	0x04, 0x17
        /*005a*/ 	.short	(.L_693 - .L_692)
.L_692:
        /*005c*/ 	.word	0x00000000
        /*0060*/ 	.short	0x0002
        /*0062*/ 	.short	0x0008
        /*0064*/ 	.byte	0x00, 0xf5, 0x21, 0x00


	//----- nvinfo : EIATTR_KPARAM_INFO
	.align		4
.L_693:
        /*0068*/ 	.byte	0x04, 0x17
        /*006a*/ 	.short	(.L_695 - .L_694)
.L_694:
        /*006c*/ 	.word	0x00000000
        /*0070*/ 	.short	0x0001
        /*0072*/ 	.short	0x0004
        /*0074*/ 	.byte	0x00, 0xf0, 0x11, 0x00


	//----- nvinfo : EIATTR_KPARAM_INFO
	.align		4
.L_695:
        /*0078*/ 	.byte	0x04, 0x17
        /*007a*/ 	.short	(.L_697 - .L_696)
.L_696:
        /*007c*/ 	.word	0x00000000
        /*0080*/ 	.short	0x0000
        /*0082*/ 	.short	0x0000
        /*0084*/ 	.byte	0x00, 0xf0, 0x11, 0x00


	//----- nvinfo : EIATTR_SPARSE_MMA_MASK
	.align		4
.L_697:
        /*0088*/ 	.byte	0x03, 0x50
        /*008a*/ 	.short	0x0000


	//----- nvinfo : EIATTR_MAXREG_COUNT
	.align		4
        /*008c*/ 	.byte	0x03, 0x1b
        /*008e*/ 	.short	0x00ff


	//----- nvinfo : EIATTR_MERCURY_ISA_VERSION
	.align		4
        /*0090*/ 	.byte	0x03, 0x5f
        /*0092*/ 	.short	0x0101


	//----- nvinfo : EIATTR_VRC_CTA_INIT_COUNT
	.align		4
        /*0094*/ 	.byte	0x02, 0x4a
	.zero		1
	.zero		1


	//----- nvinfo : EIATTR_EXIT_INSTR_OFFSETS
	.align		4
        /*0098*/ 	.byte	0x04, 0x1c
        /*009a*/ 	.short	(.L_699 - .L_698)


	//   ....[0]....
.L_698:
        /*009c*/ 	.word	0x000000c0


	//   ....[1]....
        /*00a0*/ 	.word	0x00000210


	//   ....[2]....
        /*00a4*/ 	.word	0x000002e0


	//----- nvinfo : EIATTR_CRS_STACK_SIZE
	.align		4
.L_699:
        /*00a8*/ 	.byte	0x04, 0x1e
        /*00aa*/ 	.short	(.L_701 - .L_700)
.L_700:
        /*00ac*/ 	.word	0x00000000


	//----- nvinfo : EIATTR_CBANK_PARAM_SIZE
	.align		4
.L_701:
        /*00b0*/ 	.byte	0x03, 0x19
        /*00b2*/ 	.short	0x0030


	//----- nvinfo : EIATTR_PARAM_CBANK
	.align		4
        /*00b4*/ 	.byte	0x04, 0x0a
        /*00b6*/ 	.short	(.L_703 - .L_702)
	.align		4
.L_702:
        /*00b8*/ 	.word	index@(.nv.constant0._Z19forwardPassV2KerneliiPfS_S_iiS_)
        /*00bc*/ 	.short	0x0380
        /*00be*/ 	.short	0x0030


	//----- nvinfo : EIATTR_SW_WAR
	.align		4
.L_703:
        /*00c0*/ 	.byte	0x04, 0x36
        /*00c2*/ 	.short	(.L_705 - .L_704)
.L_704:
        /*00c4*/ 	.word	0x00000008
.L_705:


//--------------------- .nv.callgraph             --------------------------
	.section	.nv.callgraph,"",@"SHT_CUDA_CALLGRAPH"
	.align	4
	.sectionentsize	8
	.align		4
        /*0000*/ 	.word	0x00000000
	.align		4
        /*0004*/ 	.word	0xffffffff
	.align		4
        /*0008*/ 	.word	0x00000000
	.align		4
        /*000c*/ 	.word	0xfffffffe
	.align		4
        /*0010*/ 	.word	0x00000000
	.align		4
        /*0014*/ 	.word	0xfffffffd
	.align		4
        /*0018*/ 	.word	0x00000000
	.align		4
        /*001c*/ 	.word	0xfffffffc


//--------------------- .text._Z12reduceKernelILj1EEvPfS0_jb --------------------------
	.section	.text._Z12reduceKernelILj1EEvPfS0_jb,"ax",@progbits
	.align	128
        .global         _Z12reduceKernelILj1EEvPfS0_jb
        .type           _Z12reduceKernelILj1EEvPfS0_jb,@function
        .size           _Z12reduceKernelILj1EEvPfS0_jb,(.L_x_182 - _Z12reduceKernelILj1EEvPfS0_jb)
        .other          _Z12reduceKernelILj1EEvPfS0_jb,@"STO_CUDA_ENTRY STV_DEFAULT"
_Z12reduceKernelILj1EEvPfS0_jb:
.text._Z12reduceKernelILj1EEvPfS0_jb:
[----:B------:R-:W-:Y:S01]  /*0000*/  LDC R1, c[0x0][0x37c] ;  /* 0x0000df00ff017b82 */ /* 0x000fe20000000800 */
[----:B------:R-:W0:Y:S01]  /*0010*/  S2R R10, SR_TID.X ;  /* 0x00000000000a7919 */ /* 0x000e220000002100 */
[----:B------:R-:W1:Y:S01]  /*0020*/  LDCU UR4, c[0x0][0x390] ;  /* 0x00007200ff0477ac */ /* 0x000e620008000800 */
[----:B------:R-:W-:Y:S01]  /*0030*/  BSSY.RECONVERGENT B0, `(.L_x_0) ;  /* 0x0000018000007945 */ /* 0x000fe20003800200 */
[----:B------:R-:W-:Y:S01]  /*0040*/  IMAD.MOV.U32 R6, RZ, RZ, RZ ;  /* 0x000000ffff067224 */ /* 0x000fe200078e00ff */
[----:B------:R-:W0:Y:S01]  /*0050*/  S2R R11, SR_CTAID.X ;  /* 0x00000000000b7919 */ /* 0x000e220000002500 */
[----:B------:R-:W2:Y:S01]  /*0060*/  LDCU.64 UR6, c[0x0][0x358] ;  /* 0x00006b00ff0677ac */ /* 0x000ea20008000a00 */
[----:B------:R-:W3:Y:S01]  /*0070*/  LDCU UR8, c[0x0][0x390] ;  /* 0x00007200ff0877ac */ /* 0x000ee20008000800 */
[----:B0-----:R-:W-:-:S05]  /*0080*/  IMAD R0, R11, 0x2, R10 ;  /* 0x000000020b007824 */ /* 0x001fca00078e020a */
[----:B-1----:R-:W-:-:S13]  /*0090*/  ISETP.GE.U32.AND P0, PT, R0, UR4, PT ;  /* 0x0000000400007c0c */ /* 0x002fda000bf06070 */
[----:B--23--:R-:W-:Y:S05]  /*00a0*/  @P0 BRA `(.L_x_1) ;  /* 0x0000000000400947 */ /* 0x00cfea0003800000 */
[----:B------:R-:W0:Y:S01]  /*00b0*/  LDC.U8 R4, c[0x0][0x394] ;  /* 0x0000e500ff047b82 */ /* 0x000e220000000000 */
[----:B------:R-:W-:-:S07]  /*00c0*/  HFMA2 R6, -RZ, RZ, 0, 0 ;  /* 0x00000000ff067431 */ /* 0x000fce00000001ff */
[----:B------:R-:W1:Y:S08]  /*00d0*/  LDC R13, c[0x0][0x370] ;  /* 0x0000dc00ff0d7b82 */ /* 0x000e700000000800 */
[----:B------:R-:W2:Y:S01]  /*00e0*/  LDC.64 R2, c[0x0][0x380] ;  /* 0x0000e000ff027b82 */ /* 0x000ea20000000a00 */
[----:B0-----:R-:W-:-:S07]  /*00f0*/  PRMT R8, R4, 0x8880, RZ ;  /* 0x0000888004087816 */ /* 0x001fce00000000ff */
.L_x_2:
[----:B------:R-:W-:-:S05]  /*0100*/  VIADD R4, R0, 0x1 ;  /* 0x0000000100047836 */ /* 0x000fca0000000000 */
[----:B------:R-:W-:Y:S01]  /*0110*/  ISETP.GE.U32.AND P0, PT, R4, UR8, PT ;  /* 0x0000000804007c0c */ /* 0x000fe2000bf06070 */
[----:B--2---:R-:W-:-:S03]  /*0120*/  IMAD.WIDE.U32 R4, R0, 0x4, R2 ;  /* 0x0000000400047825 */ /* 0x004fc600078e0002 */
[----:B------:R-:W-:Y:S02]  /*0130*/  ISETP.EQ.AND P0, PT, R8, RZ, P0 ;  /* 0x000000ff0800720c */ /* 0x000fe40000702270 */
[----:B------:R-:W2:Y:S11]  /*0140*/  LDG.E R7, desc[UR6][R4.64] ;  /* 0x0000000604077981 */ /* 0x000eb6000c1e1900 */
[----:B------:R-:W3:Y:S01]  /*0150*/  @!P0 LDG.E R9, desc[UR6][R4.64+0x4] ;  /* 0x0000040604098981 */ /* 0x000ee2000c1e1900 */
[----:B-1----:R-:W-:-:S04]  /*0160*/  LEA R0, R13, R0, 0x1 ;  /* 0x000000000d007211 */ /* 0x002fc800078e08ff */
[----:B------:R-:W-:Y:S01]  /*0170*/  ISETP.GE.U32.AND P1, PT, R0, UR8, PT ;  /* 0x0000000800007c0c */ /* 0x000fe2000bf26070 */
[----:B--2---:R-:W-:-:S04]  /*0180*/  FADD R6, R7, R6 ;  /* 0x0000000607067221 */ /* 0x004fc80000000000 */
[----:B---3--:R-:W-:-:S08]  /*0190*/  @!P0 FADD R6, R6, R9 ;  /* 0x0000000906068221 */ /* 0x008fd00000000000 */
[----:B------:R-:W-:Y:S05]  /*01a0*/  @!P1 BRA `(.L_x_2) ;  /* 0xfffffffc00d49947 */ /* 0x000fea000383ffff */
.L_x_1:
[----:B------:R-:W-:Y:S05]  /*01b0*/  BSYNC.RECONVERGENT B0 ;  /* 0x0000000000007941 */ /* 0x000fea0003800200 */
.L_x_0:
[----:B------:R-:W0:Y:S01]  /*01c0*/  S2UR UR5, SR_CgaCtaId ;  /* 0x00000000000579c3 */ /* 0x000e220000008800 */
[----:B------:R-:W-:Y:S01]  /*01d0*/  UMOV UR4, 0x400 ;  /* 0x0000040000047882 */ /* 0x000fe20000000000 */
[----:B------:R-:W-:Y:S01]  /*01e0*/  ISETP.NE.AND P0, PT, R10, RZ, PT ;  /* 0x000000ff0a00720c */ /* 0x000fe20003f05270 */
[----:B0-----:R-:W-:-:S06]  /*01f0*/  ULEA UR4, UR5, UR4, 0x18 ;  /* 0x0000000405047291 */ /* 0x001fcc000f8ec0ff */
[----:B------:R-:W-:-:S05]  /*0200*/  LEA R3, R10, UR4, 0x2 ;  /* 0x000000040a037c11 */ /* 0x000fca000f8e10ff */
[----:B------:R0:W-:Y:S01]  /*0210*/  STS [R3], R6 ;  /* 0x0000000603007388 */ /* 0x0001e20000000800 */
[----:B------:R-:W-:Y:S06]  /*0220*/  BAR.SYNC.DEFER_BLOCKING 0x0 ;  /* 0x0000000000007b1d */ /* 0x000fec0000010000 */
[----:B------:R-:W-:Y:S05]  /*0230*/  @P0 EXIT ;  /* 0x000000000000094d */ /* 0x000fea0003800000 */
[----:B------:R-:W1:Y:S01]  /*0240*/  LDS R5, [UR4] ;  /* 0x00000004ff057984 */ /* 0x000e620008000800 */
[----:B0-----:R-:W0:Y:S02]  /*0250*/  LDC.64 R2, c[0x0][0x388] ;  /* 0x0000e200ff027b82 */ /* 0x001e240000000a00 */
[----:B0-----:R-:W-:-:S05]  /*0260*/  IMAD.WIDE.U32 R2, R11, 0x4, R2 ;  /* 0x000000040b027825 */ /* 0x001fca00078e0002 */
[----:B-1----:R-:W-:Y:S01]  /*0270*/  STG.E desc[UR6][R2.64], R5 ;  /* 0x0000000502007986 */ /* 0x002fe2000c101906 */
[----:B------:R-:W-:Y:S05]  /*0280*/  EXIT ;  /* 0x000000000000794d */ /* 0x000fea0003800000 */
.L_x_3:
[----:B------:R-:W-:-:S00]  /*0290*/  BRA `(.L_x_3) ;  /* 0xfffffffc00fc7947 */ /* 0x000fc0000383ffff */
[----:B------:R-:W-:-:S00]  /*02a0*/  NOP ;  /* 0x0000000000007918 */ /* 0x000fc00000000000 */
        /* <DEDUP_REMOVED lines=13> */
.L_x_182:


//--------------------- .text._Z12reduceKernelILj2EEvPfS0_jb --------------------------
	.section	.text._Z12reduceKernelILj2EEvPfS0_jb,"ax",@progbits
	.align	128
        .global         _Z12reduceKernelILj2EEvPfS0_jb
        .type           _Z12reduceKernelILj2EEvPfS0_jb,@function
        .size           _Z12reduceKernelILj2EEvPfS0_jb,(.L_x_183 - _Z12reduceKernelILj2EEvPfS0_jb)
        .other          _Z12reduceKernelILj2EEvPfS0_jb,@"STO_CUDA_ENTRY STV_DEFAULT"
_Z12reduceKernelILj2EEvPfS0_jb:
.text._Z12reduceKernelILj2EEvPfS0_jb:
[----:B------:R-:W-:Y:S01]  /*0000*/  LDC R1, c[0x0][0x37c] ;  /* 0x0000df00ff017b82 */ /* 0x000fe20000000800 */
[----:B------:R-:W0:Y:S01]  /*0010*/  S2R R10, SR_TID.X ;  /* 0x00000000000a7919 */ /* 0x000e220000002100 */
[----:B------:R-:W1:Y:S01]  /*0020*/  LDCU UR4, c[0x0][0x390] ;  /* 0x00007200ff0477ac */ /* 0x000e620008000800 */
[----:B------:R-:W-:Y:S01]  /*0030*/  BSSY.RECONVERGENT B0, `(.L_x_4) ;  /* 0x0000019000007945 */ /* 0x000fe20003800200 */
[----:B------:R-:W-:Y:S01]  /*0040*/  HFMA2 R8, -RZ, RZ, 0, 0 ;  /* 0x00000000ff087431 */ /* 0x000fe200000001ff */
[----:B------:R-:W0:Y:S01]  /*0050*/  S2R R11, SR_CTAID.X ;  /* 0x00000000000b7919 */ /* 0x000e220000002500 */
[----:B------:R-:W2:Y:S01]  /*0060*/  LDCU.64 UR6, c[0x0][0x358] ;  /* 0x00006b00ff0677ac */ /* 0x000ea20008000a00 */
[----:B------:R-:W3:Y:S01]  /*0070*/  LDCU UR8, c[0x0][0x390] ;  /* 0x00007200ff0877ac */ /* 0x000ee20008000800 */
[----:B0-----:R-:W-:-:S05]  /*0080*/  IMAD R0, R11, 0x4, R10 ;  /* 0x000000040b007824 */ /* 0x001fca00078e020a */
[----:B-1----:R-:W-:-:S13]  /*0090*/  ISETP.GE.U32.AND P0, PT, R0, UR4, PT ;  /* 0x0000000400007c0c */ /* 0x002fda000bf06070 */
[----:B--23--:R-:W-:Y:S05]  /*00a0*/  @P0 BRA `(.L_x_5) ;  /* 0x0000000000440947 */ /* 0x00cfea0003800000 */
[----:B------:R-:W0:Y:S01]  /*00b0*/  LDC.U8 R4, c[0x0][0x394] ;  /* 0x0000e500ff047b82 */ /* 0x000e220000000000 */
[----:B------:R-:W-:-:S07]  /*00c0*/  IMAD.MOV.U32 R8, RZ, RZ, RZ ;  /* 0x000000ffff087224 */ /* 0x000fce00078e00ff */
[----:B------:R-:W1:Y:S08]  /*00d0*/  LDC R13, c[0x0][0x370] ;  /* 0x0000dc00ff0d7b82 */ /* 0x000e700000000800 */
[----:B------:R-:W2:Y:S01]  /*00e0*/  LDC.64 R2, c[0x0][0x380] ;  /* 0x0000e000ff027b82 */ /* 0x000ea20000000a00 */
[----:B0-----:R-:W-:-:S07]  /*00f0*/  PRMT R9, R4, 0x8880, RZ ;  /* 0x0000888004097816 */ /* 0x001fce00000000ff */
.L_x_6:
[C---:B------:R-:W-:Y:S01]  /*0100*/  IADD3 R7, PT, PT, R0.reuse, 0x2, RZ ;  /* 0x0000000200077810 */ /* 0x040fe20007ffe0ff */
[----:B--2---:R-:W-:-:S03]  /*0110*/  IMAD.WIDE.U32 R4, R0, 0x4, R2 ;  /* 0x0000000400047825 */ /* 0x004fc600078e0002 */
[----:B------:R-:W-:-:S03]  /*0120*/  ISETP.GE.U32.AND P0, PT, R7, UR8, PT ;  /* 0x0000000807007c0c */ /* 0x000fc6000bf06070 */
[----:B------:R-:W2:Y:S01]  /*0130*/  LDG.E R5, desc[UR6][R4.64] ;  /* 0x0000000604057981 */ /* 0x000ea2000c1e1900 */
[----:B------:R-:W-:-:S13]  /*0140*/  ISETP.EQ.AND P0, PT, R9, RZ, P0 ;  /* 0x000000ff0900720c */ /* 0x000fda0000702270 */
[----:B------:R-:W-:-:S06]  /*0150*/  @!P0 IMAD.WIDE.U32 R6, R7, 0x4, R2 ;  /* 0x0000000407068825 */ /* 0x000fcc00078e0002 */
[----:B------:R-:W3:Y:S01]  /*0160*/  @!P0 LDG.E R7, desc[UR6][R6.64] ;  /* 0x0000000606078981 */ /* 0x000ee2000c1e1900 */
[----:B-1----:R-:W-:-:S05]  /*0170*/  IMAD R0, R13, 0x4, R0 ;  /* 0x000000040d007824 */ /* 0x002fca00078e0200 */
[----:B------:R-:W-:Y:S01]  /*0180*/  ISETP.GE.U32.AND P1, PT, R0, UR8, PT ;  /* 0x0000000800007c0c */ /* 0x000fe2000bf26070 */
[----:B--2---:R-:W-:-:S04]  /*0190*/  FADD R8, R5, R8 ;  /* 0x0000000805087221 */ /* 0x004fc80000000000 */
[----:B---3--:R-:W-:-:S08]  /*01a0*/  @!P0 FADD R8, R8, R7 ;  /* 0x0000000708088221 */ /* 0x008fd00000000000 */
[----:B------:R-:W-:Y:S05]  /*01b0*/  @!P1 BRA `(.L_x_6) ;  /* 0xfffffffc00d09947 */ /* 0x000fea000383ffff */
.L_x_5:
[----:B------:R-:W-:Y:S05]  /*01c0*/  BSYNC.RECONVERGENT B0 ;  /* 0x0000000000007941 */ /* 0x000fea0003800200 */
.L_x_4:
[----:B------:R-:W0:Y:S01]  /*01d0*/  S2UR UR5, SR_CgaCtaId ;  /* 0x00000000000579c3 */ /* 0x000e220000008800 */
[----:B------:R-:W-:Y:S01]  /*01e0*/  UMOV UR4, 0x400 ;  /* 0x0000040000047882 */ /* 0x000fe20000000000 */
[----:B------:R-:W-:Y:S01]  /*01f0*/  ISETP.GT.U32.AND P0, PT, R10, 0x1f, PT ;  /* 0x0000001f0a00780c */ /* 0x000fe20003f04070 */
[----:B0-----:R-:W-:-:S06]  /*0200*/  ULEA UR4, UR5, UR4, 0x18 ;  /* 0x0000000405047291 */ /* 0x001fcc000f8ec0ff */
[----:B------:R-:W-:-:S05]  /*0210*/  LEA R3, R10, UR4, 0x2 ;  /* 0x000000040a037c11 */ /* 0x000fca000f8e10ff */
[----:B------:R0:W-:Y:S01]  /*0220*/  STS [R3], R8 ;  /* 0x0000000803007388 */ /* 0x0001e20000000800 */
[----:B------:R-:W-:Y:S06]  /*0230*/  BAR.SYNC.DEFER_BLOCKING 0x0 ;  /* 0x0000000000007b1d */ /* 0x000fec0000010000 */
[----:B------:R-:W-:Y:S05]  /*0240*/  @P0 EXIT ;  /* 0x000000000000094d */ /* 0x000fea0003800000 */
[----:B------:R-:W0:Y:S01]  /*0250*/  LDS R5, [R3+0x4] ;  /* 0x0000040003057984 */ /* 0x000e220000000800 */
[----:B------:R-:W-:Y:S01]  /*0260*/  ISETP.NE.AND P0, PT, R10, RZ, PT ;  /* 0x000000ff0a00720c */ /* 0x000fe20003f05270 */
[----:B0-----:R-:W-:-:S05]  /*0270*/  FADD R8, R5, R8 ;  /* 0x0000000805087221 */ /* 0x001fca0000000000 */
[----:B------:R0:W-:Y:S07]  /*0280*/  STS [R3], R8 ;  /* 0x0000000803007388 */ /* 0x0001ee0000000800 */
[----:B------:R-:W-:Y:S05]  /*0290*/  @P0 EXIT ;  /* 0x000000000000094d */ /* 0x000fea0003800000 */
[----:B------:R-:W1:Y:S01]  /*02a0*/  LDS R5, [UR4] ;  /* 0x00000004ff057984 */ /* 0x000e620008000800 */
[----:B0-----:R-:W0:Y:S02]  /*02b0*/  LDC.64 R2, c[0x0][0x388] ;  /* 0x0000e200ff027b82 */ /* 0x001e240000000a00 */
[----:B0-----:R-:W-:-:S05]  /*02c0*/  IMAD.WIDE.U32 R2, R11, 0x4, R2 ;  /* 0x000000040b027825 */ /* 0x001fca00078e0002 */
[----:B-1----:R-:W-:Y:S01]  /*02d0*/  STG.E desc[UR6][R2.64], R5 ;  /* 0x0000000502007986 */ /* 0x002fe2000c101906 */
[----:B------:R-:W-:Y:S05]  /*02e0*/  EXIT ;  /* 0x000000000000794d */ /* 0x000fea0003800000 */
.L_x_7:
        /* <DEDUP_REMOVED lines=9> */
.L_x_183:


//--------------------- .text._Z12reduceKernelILj4EEvPfS0_jb --------------------------
	.section	.text._Z12reduceKernelILj4EEvPfS0_jb,"ax",@progbits
	.align	128
        .global         _Z12reduceKernelILj4EEvPfS0_jb
        .type           _Z12reduceKernelILj4EEvPfS0_jb,@function
        .size           _Z12reduceKernelILj4EEvPfS0_jb,(.L_x_184 - _Z12reduceKernelILj4EEvPfS0_jb)
        .other          _Z12reduceKernelILj4EEvPfS0_jb,@"STO_CUDA_ENTRY STV_DEFAULT"
_Z12reduceKernelILj4EEvPfS0_jb:
.text._Z12reduceKernelILj4EEvPfS0_jb:
        /* <DEDUP_REMOVED lines=16> */
.L_x_10:
        /* <DEDUP_REMOVED lines=12> */
.L_x_9:
[----:B------:R-:W-:Y:S05]  /*01c0*/  BSYNC.RECONVERGENT B0 ;  /* 0x0000000000007941 */ /* 0x000fea0003800200 */
.L_x_8:
        /* <DEDUP_REMOVED lines=11> */
[----:B------:R-:W-:Y:S04]  /*0280*/  STS [R3], R8 ;  /* 0x0000000803007388 */ /* 0x000fe80000000800 */
[----:B------:R-:W0:Y:S02]  /*0290*/  LDS R5, [R3+0x4] ;  /* 0x0000040003057984 */ /* 0x000e240000000800 */
[----:B0-----:R-:W-:-:S05]  /*02a0*/  FADD R0, R8, R5 ;  /* 0x0000000508007221 */ /* 0x001fca0000000000 */
[----:B------:R0:W-:Y:S01]  /*02b0*/  STS [R3], R0 ;  /* 0x0000000003007388 */ /* 0x0001e20000000800 */
[----:B------:R-:W-:Y:S05]  /*02c0*/  @P0 EXIT ;  /* 0x000000000000094d */ /* 0x000fea0003800000 */
[----:B------:R-:W1:Y:S01]  /*02d0*/  LDS R5, [UR4] ;  /* 0x00000004ff057984 */ /* 0x000e620008000800 */
[----:B0-----:R-:W0:Y:S02]  /*02e0*/  LDC.64 R2, c[0x0][0x388] ;  /* 0x0000e200ff027b82 */ /* 0x001e240000000a00 */
[----:B0-----:R-:W-:-:S05]  /*02f0*/  IMAD.WIDE.U32 R2, R11, 0x4, R2 ;  /* 0x000000040b027825 */ /* 0x001fca00078e0002 */
[----:B-1----:R-:W-:Y:S01]  /*0300*/  STG.E desc[UR6][R2.64], R5 ;  /* 0x0000000502007986 */ /* 0x002fe2000c101906 */
[----:B------:R-:W-:Y:S05]  /*0310*/  EXIT ;  /* 0x000000000000794d */ /* 0x000fea0003800000 */
.L_x_11:
        /* <DEDUP_REMOVED lines=14> */
.L_x_184:


//--------------------- .text._Z12reduceKernelILj8EEvPfS0_jb --------------------------
	.section	.text._Z12reduceKernelILj8EEvPfS0_jb,"ax",@progbits
	.align	128
        .global         _Z12reduceKernelILj8EEvPfS0_jb
        .type           _Z12reduceKernelILj8EEvPfS0_jb,@function
        .size           _Z12reduceKernelILj8EEvPfS0_jb,(.L_x_185 - _Z12reduceKernelILj8EEvPfS0_jb)
        .other          _Z12reduceKernelILj8EEvPfS0_jb,@"STO_CUDA_ENTRY STV_DEFAULT"
_Z12reduceKernelILj8EEvPfS0_jb:
.text._Z12reduceKernelILj8EEvPfS0_jb:
        /* <DEDUP_REMOVED lines=8> */
[----:B0-----:R-:W-:-:S04]  /*0080*/  LEA R0, R11, R10, 0x4 ;  /* 0x0000000a0b007211 */ /* 0x001fc800078e20ff */
[----:B-1----:R-:W-:-:S13]  /*0090*/  ISETP.GE.U32.AND P0, PT, R0, UR4, PT ;  /* 0x0000000400007c0c */ /* 0x002fda000bf06070 */
[----:B--23--:R-:W-:Y:S05]  /*00a0*/  @P0 BRA `(.L_x_13) ;  /* 0x0000000000440947 */ /* 0x00cfea0003800000 */
[----:B------:R-:W0:Y:S01]  /*00b0*/  LDC.U8 R4, c[0x0][0x394] ;  /* 0x0000e500ff047b82 */ /* 0x000e220000000000 */
[----:B------:R-:W-:-:S07]  /*00c0*/  IMAD.MOV.U32 R8, RZ, RZ, RZ ;  /* 0x000000ffff087224 */ /* 0x000fce00078e00ff */
[----:B------:R-:W1:Y:S08]  /*00d0*/  LDC R13, c[0x0][0x370] ;  /* 0x0000dc00ff0d7b82 */ /* 0x000e700000000800 */
[----:B------:R-:W2:Y:S01]  /*00e0*/  LDC.64 R2, c[0x0][0x380] ;  /* 0x0000e000ff027b82 */ /* 0x000ea20000000a00 */
[----:B0-----:R-:W-:-:S07]  /*00f0*/  PRMT R9, R4, 0x8880, RZ ;  /* 0x0000888004097816 */ /* 0x001fce00000000ff */
.L_x_14:
        /* <DEDUP_REMOVED lines=12> */
.L_x_13:
[----:B------:R-:W-:Y:S05]  /*01c0*/  BSYNC.RECONVERGENT B0 ;  /* 0x0000000000007941 */ /* 0x000fea0003800200 */
.L_x_12:
        /* <DEDUP_REMOVED lines=24> */
.L_x_15:
        /* <DEDUP_REMOVED lines=11> */
.L_x_185:


//--------------------- .text._Z12reduceKernelILj16EEvPfS0_jb --------------------------
	.section	.text._Z12reduceKernelILj16EEvPfS0_jb,"ax",@progbits
	.align	128
        .global         _Z12reduceKernelILj16EEvPfS0_jb
        .type           _Z12reduceKernelILj16EEvPfS0_jb,@function
        .size           _Z12reduceKernelILj16EEvPfS0_jb,(.L_x_186 - _Z12reduceKernelILj16EEvPfS0_jb)
        .other          _Z12reduceKernelILj16EEvPfS0_jb,@"STO_CUDA_ENTRY STV_DEFAULT"
_Z12reduceKernelILj16EEvPfS0_jb:
.text._Z12reduceKernelILj16EEvPfS0_jb:
        /* <DEDUP_REMOVED lines=12> */
[----:B------:R-:W-:Y:S01]  /*00c0*/  MOV R9, R4 ;  /* 0x0000000400097202 */ /* 0x000fe20000000f00 */
[----:B------:R-:W-:-:S06]  /*00d0*/  IMAD.MOV.U32 R8, RZ, RZ, RZ ;  /* 0x000000ffff087224 */ /* 0x000fcc00078e00ff */
[----:B------:R-:W1:Y:S08]  /*00e0*/  LDC R12, c[0x0][0x370] ;  /* 0x0000dc00ff0c7b82 */ /* 0x000e700000000800 */
[----:B------:R-:W2:Y:S01]  /*00f0*/  LDC.64 R2, c[0x0][0x380] ;  /* 0x0000e000ff027b82 */ /* 0x000ea20000000a00 */
[----:B0-----:R-:W-:-:S07]  /*0100*/  PRMT R10, R5, 0x8880, RZ ;  /* 0x00008880050a7816 */ /* 0x001fce00000000ff */
.L_x_18:
        /* <DEDUP_REMOVED lines=12> */
.L_x_17:
[----:B------:R-:W-:Y:S05]  /*01d0*/  BSYNC.RECONVERGENT B0 ;  /* 0x0000000000007941 */ /* 0x000fea0003800200 */
.L_x_16:
        /* <DEDUP_REMOVED lines=27> */
.L_x_19:
        /* <DEDUP_REMOVED lines=15> */
.L_x_186:


//--------------------- .text._Z12reduceKernelILj32EEvPfS0_jb --------------------------
	.section	.text._Z12reduceKernelILj32EEvPfS0_jb,"ax",@progbits
	.align	128
        .global         _Z12reduceKernelILj32EEvPfS0_jb
        .type           _Z12reduceKernelILj32EEvPfS0_jb,@function
        .size           _Z12reduceKernelILj32EEvPfS0_jb,(.L_x_187 - _Z12reduceKernelILj32EEvPfS0_jb)
        .other          _Z12reduceKernelILj32EEvPfS0_jb,@"STO_CUDA_ENTRY STV_DEFAULT"
_Z12reduceKernelILj32EEvPfS0_jb:
.text._Z12reduceKernelILj32EEvPfS0_jb:
        /* <DEDUP_REMOVED lines=17> */
.L_x_22:
        /* <DEDUP_REMOVED lines=12> */
.L_x_21:
[----:B------:R-:W-:Y:S05]  /*01d0*/  BSYNC.RECONVERGENT B0 ;  /* 0x0000000000007941 */ /* 0x000fea0003800200 */
.L_x_20:
        /* <DEDUP_REMOVED lines=30> */
.L_x_23:
        /* <DEDUP_REMOVED lines=12> */
.L_x_187:


//--------------------- .text._Z12reduceKernelILj64EEvPfS0_jb --------------------------
	.section	.text._Z12reduceKernelILj64EEvPfS0_jb,"ax",@progbits
	.align	128
        .global         _Z12reduceKernelILj64EEvPfS0_jb
        .type           _Z12reduceKernelILj64EEvPfS0_jb,@function
        .size           _Z12reduceKernelILj64EEvPfS0_jb,(.L_x_188 - _Z12reduceKernelILj64EEvPfS0_jb)
        .other          _Z12reduceKernelILj64EEvPfS0_jb,@"STO_CUDA_ENTRY STV_DEFAULT"
_Z12reduceKernelILj64EEvPfS0_jb:
.text._Z12reduceKernelILj64EEvPfS0_jb:
        /* <DEDUP_REMOVED lines=12> */
[----:B------:R-:W-:-:S07]  /*00c0*/  MOV R10, RZ ;  /* 0x000000ff000a7202 */ /* 0x000fce0000000f00 */
[----:B------:R-:W1:Y:S08]  /*00d0*/  LDC R13, c[0x0][0x370] ;  /* 0x0000dc00ff0d7b82 */ /* 0x000e700000000800 */
[----:B------:R-:W2:Y:S01]  /*00e0*/  LDC.64 R4, c[0x0][0x380] ;  /* 0x0000e000ff047b82 */ /* 0x000ea20000000a00 */
[----:B0-----:R-:W-:-:S07]  /*00f0*/  PRMT R11, R6, 0x8880, RZ ;  /* 0x00008880060b7816 */ /* 0x001fce00000000ff */
.L_x_26:
[C---:B------:R-:W-:Y:S01]  /*0100*/  IADD3 R9, PT, PT, R2.reuse, 0x40, RZ ;  /* 0x0000004002097810 */ /* 0x040fe20007ffe0ff */
[----:B--2---:R-:W-:-:S03]  /*0110*/  IMAD.WIDE.U32 R6, R2, 0x4, R4 ;  /* 0x0000000402067825 */ /* 0x004fc600078e0004 */
[----:B------:R-:W-:-:S03]  /*0120*/  ISETP.GE.U32.AND P0, PT, R9, UR8, PT ;  /* 0x0000000809007c0c */ /* 0x000fc6000bf06070 */
[----:B------:R-:W2:Y:S01]  /*0130*/  LDG.E R7, desc[UR6][R6.64] ;  /* 0x0000000606077981 */ /* 0x000ea2000c1e1900 */
[----:B------:R-:W-:-:S13]  /*0140*/  ISETP.EQ.AND P0, PT, R11, RZ, P0 ;  /* 0x000000ff0b00720c */ /* 0x000fda0000702270 */
[----:B------:R-:W-:-:S06]  /*0150*/  @!P0 IMAD.WIDE.U32 R8, R9, 0x4, R4 ;  /* 0x0000000409088825 */ /* 0x000fcc00078e0004 */
[----:B------:R-:W3:Y:S01]  /*0160*/  @!P0 LDG.E R9, desc[UR6][R8.64] ;  /* 0x0000000608098981 */ /* 0x000ee2000c1e1900 */
[----:B-1----:R-:W-:-:S04]  /*0170*/  LEA R2, R13, R2, 0x7 ;  /* 0x000000020d027211 */ /* 0x002fc800078e38ff */
[----:B------:R-:W-:Y:S01]  /*0180*/  ISETP.GE.U32.AND P1, PT, R2, UR8, PT ;  /* 0x0000000802007c0c */ /* 0x000fe2000bf26070 */
[----:B--2---:R-:W-:-:S04]  /*0190*/  FADD R10, R7, R10 ;  /* 0x0000000a070a7221 */ /* 0x004fc80000000000 */
[----:B---3--:R-:W-:-:S08]  /*01a0*/  @!P0 FADD R10, R10, R9 ;  /* 0x000000090a0a8221 */ /* 0x008fd00000000000 */
[----:B------:R-:W-:Y:S05]  /*01b0*/  @!P1 BRA `(.L_x_26) ;  /* 0xfffffffc00d09947 */ /* 0x000fea000383ffff */
.L_x_25:
[----:B------:R-:W-:Y:S05]  /*01c0*/  BSYNC.RECONVERGENT B0 ;  /* 0x0000000000007941 */ /* 0x000fea0003800200 */
.L_x_24:
        /* <DEDUP_REMOVED lines=28> */
[----:B0-----:R-:W0:Y:S01]  /*0390*/  LDS R5, [UR4] ;  /* 0x00000004ff057984 */ /* 0x001e220008000800 */
[----:B------:R-:W1:Y:S02]  /*03a0*/  LDC.64 R2, c[0x0][0x388] ;  /* 0x0000e200ff027b82 */ /* 0x000e640000000a00 */
[----:B-1----:R-:W-:-:S05]  /*03b0*/  IMAD.WIDE.U32 R2, R0, 0x4, R2 ;  /* 0x0000000400027825 */ /* 0x002fca00078e0002 */
[----:B0-----:R-:W-:Y:S01]  /*03c0*/  STG.E desc[UR6][R2.64], R5 ;  /* 0x0000000502007986 */ /* 0x001fe2000c101906 */
[----:B------:R-:W-:Y:S05]  /*03d0*/  EXIT ;  /* 0x000000000000794d */ /* 0x000fea0003800000 */
.L_x_27:
        /* <DEDUP_REMOVED lines=10> */
.L_x_188:


//--------------------- .text._Z12reduceKernelILj128EEvPfS0_jb --------------------------
	.section	.text._Z12reduceKernelILj128EEvPfS0_jb,"ax",@progbits
	.align	128
        .global         _Z12reduceKernelILj128EEvPfS0_jb
        .type           _Z12reduceKernelILj128EEvPfS0_jb,@function
        .size           _Z12reduceKernelILj128EEvPfS0_jb,(.L_x_189 - _Z12reduceKernelILj128EEvPfS0_jb)
        .other          _Z12reduceKernelILj128EEvPfS0_jb,@"STO_CUDA_ENTRY STV_DEFAULT"
_Z12reduceKernelILj128EEvPfS0_jb:
.text._Z12reduceKernelILj128EEvPfS0_jb:
        /* <DEDUP_REMOVED lines=16> */
.L_x_30:
        /* <DEDUP_REMOVED lines=12> */
.L_x_29:
[----:B------:R-:W-:Y:S05]  /*01c0*/  BSYNC.RECONVERGENT B0 ;  /* 0x0000000000007941 */ /* 0x000fea0003800200 */
.L_x_28:
[----:B------:R-:W0:Y:S01]  /*01d0*/  S2UR UR5, SR_CgaCtaId ;  /* 0x00000000000579c3 */ /* 0x000e220000008800 */
[----:B------:R-:W-:Y:S01]  /*01e0*/  UMOV UR4, 0x400 ;  /* 0x0000040000047882 */ /* 0x000fe20000000000 */
[C---:B------:R-:W-:Y:S02]  /*01f0*/  ISETP.GT.U32.AND P0, PT, R3.reuse, 0x3f, PT ;  /* 0x0000003f0300780c */ /* 0x040fe40003f04070 */
[----:B------:R-:W-:Y:S02]  /*0200*/  MOV R7, R10 ;  /* 0x0000000a00077202 */ /* 0x000fe40000000f00 */
[----:B------:R-:W-:Y:S01]  /*0210*/  ISETP.GT.U32.AND P1, PT, R3, 0x1f, PT ;  /* 0x0000001f0300780c */ /* 0x000fe20003f24070 */
[----:B0-----:R-:W-:-:S06]  /*0220*/  ULEA UR4, UR5, UR4, 0x18 ;  /* 0x0000000405047291 */ /* 0x001fcc000f8ec0ff */
[----:B------:R-:W-:-:S05]  /*0230*/  LEA R5, R3, UR4, 0x2 ;  /* 0x0000000403057c11 */ /* 0x000fca000f8e10ff */
[----:B------:R-:W-:Y:S01]  /*0240*/  STS [R5], R10 ;  /* 0x0000000a05007388 */ /* 0x000fe20000000800 */
[----:B------:R-:W-:Y:S06]  /*0250*/  BAR.SYNC.DEFER_BLOCKING 0x0 ;  /* 0x0000000000007b1d */ /* 0x000fec0000010000 */
[----:B------:R-:W0:Y:S02]  /*0260*/  @!P0 LDS R2, [R5+0x100] ;  /* 0x0001000005028984 */ /* 0x000e240000000800 */
[----:B0-----:R-:W-:-:S05]  /*0270*/  @!P0 FADD R7, R2, R7 ;  /* 0x0000000702078221 */ /* 0x001fca0000000000 */
[----:B------:R0:W-:Y:S01]  /*0280*/  @!P0 STS [R5], R7 ;  /* 0x0000000705008388 */ /* 0x0001e20000000800 */
[----:B------:R-:W-:Y:S06]  /*0290*/  BAR.SYNC.DEFER_BLOCKING 0x0 ;  /* 0x0000000000007b1d */ /* 0x000fec0000010000 */
[----:B------:R-:W-:Y:S05]  /*02a0*/  @P1 EXIT ;  /* 0x000000000000194d */ /* 0x000fea0003800000 */
[----:B------:R-:W1:Y:S01]  /*02b0*/  LDS R2, [R5+0x80] ;  /* 0x0000800005027984 */ /* 0x000e620000000800 */
[----:B------:R-:W-:Y:S01]  /*02c0*/  ISETP.NE.AND P0, PT, R3, RZ, PT ;  /* 0x000000ff0300720c */ /* 0x000fe20003f05270 */
[----:B-1----:R-:W-:-:S05]  /*02d0*/  FADD R2, R2, R7 ;  /* 0x0000000702027221 */ /* 0x002fca0000000000 */
[----:B------:R-:W-:Y:S04]  /*02e0*/  STS [R5], R2 ;  /* 0x0000000205007388 */ /* 0x000fe80000000800 */
[----:B0-----:R-:W0:Y:S02]  /*02f0*/  LDS R7, [R5+0x40] ;  /* 0x0000400005077984 */ /* 0x001e240000000800 */
        /* <DEDUP_REMOVED lines=20> */
.L_x_31:
        /* <DEDUP_REMOVED lines=12> */
.L_x_189:


//--------------------- .text._Z12reduceKernelILj256EEvPfS0_jb --------------------------
	.section	.text._Z12reduceKernelILj256EEvPfS0_jb,"ax",@progbits
	.align	128
        .global         _Z12reduceKernelILj256EEvPfS0_jb
        .type           _Z12reduceKernelILj256EEvPfS0_jb,@function
        .size           _Z12reduceKernelILj256EEvPfS0_jb,(.L_x_190 - _Z12reduceKernelILj256EEvPfS0_jb)
        .other          _Z12reduceKernelILj256EEvPfS0_jb,@"STO_CUDA_ENTRY STV_DEFAULT"
_Z12reduceKernelILj256EEvPfS0_jb:
.text._Z12reduceKernelILj256EEvPfS0_jb:
        /* <DEDUP_REMOVED lines=16> */
.L_x_34:
        /* <DEDUP_REMOVED lines=12> */
.L_x_33:
[----:B------:R-:W-:Y:S05]  /*01c0*/  BSYNC.RECONVERGENT B0 ;  /* 0x0000000000007941 */ /* 0x000fea0003800200 */
.L_x_32:
        /* <DEDUP_REMOVED lines=11> */
[----:B------:R-:W-:Y:S01]  /*0280*/  @!P1 STS [R5], R7 ;  /* 0x0000000705009388 */ /* 0x000fe20000000800 */
[----:B------:R-:W-:Y:S01]  /*0290*/  BAR.SYNC.DEFER_BLOCKING 0x0 ;  /* 0x0000000000007b1d */ /* 0x000fe20000010000 */
[----:B------:R-:W-:-:S05]  /*02a0*/  ISETP.GT.U32.AND P1, PT, R3, 0x1f, PT ;  /* 0x0000001f0300780c */ /* 0x000fca0003f24070 */
        /* <DEDUP_REMOVED lines=30> */
.L_x_35:
        /* <DEDUP_REMOVED lines=15> */
.L_x_190:


//--------------------- .text._Z12reduceKernelILj512EEvPfS0_jb --------------------------
	.section	.text._Z12reduceKernelILj512EEvPfS0_jb,"ax",@progbits
	.align	128
        .global         _Z12reduceKernelILj512EEvPfS0_jb
        .type           _Z12reduceKernelILj512EEvPfS0_jb,@function
        .size           _Z12reduceKernelILj512EEvPfS0_jb,(.L_x_191 - _Z12reduceKernelILj512EEvPfS0_jb)
        .other          _Z12reduceKernelILj512EEvPfS0_jb,@"STO_CUDA_ENTRY STV_DEFAULT"
_Z12reduceKernelILj512EEvPfS0_jb:
.text._Z12reduceKernelILj512EEvPfS0_jb:
[----:B------:R-:W-:Y:S01]  /*0000*/  LDC R1, c[0x0][0x37c] ;  /* 0x0000df00ff017b82 */ /* 0x000fe20000000800 */
[----:B------:R-:W0:Y:S01]  /*0010*/  S2R R0, SR_CTAID.X ;  /* 0x0000000000007919 */ /* 0x000e220000002500 */
[----:B------:R-:W1:Y:S01]  /*0020*/  LDCU UR4, c[0x0][0x390] ;  /* 0x00007200ff0477ac */ /* 0x000e620008000800 */
[----:B------:R-:W-:Y:S01]  /*0030*/  BSSY.RECONVERGENT B0, `(.L_x_36) ;  /* 0x000001a000007945 */ /* 0x000fe20003800200 */
[----:B------:R-:W-:Y:S01]  /*0040*/  HFMA2 R10, -RZ, RZ, 0, 0 ;  /* 0x00000000ff0a7431 */ /* 0x000fe200000001ff */
[----:B------:R-:W2:Y:S01]  /*0050*/  S2R R2, SR_TID.X ;  /* 0x0000000000027919 */ /* 0x000ea20000002100 */
[----:B------:R-:W3:Y:S01]  /*0060*/  LDCU.64 UR6, c[0x0][0x358] ;  /* 0x00006b00ff0677ac */ /* 0x000ee20008000a00 */
[----:B------:R-:W4:Y:S01]  /*0070*/  LDCU UR8, c[0x0][0x390] ;  /* 0x00007200ff0877ac */ /* 0x000f220008000800 */
[----:B0-----:R-:W-:-:S04]  /*0080*/  SHF.L.U32 R3, R0, 0xa, RZ ;  /* 0x0000000a00037819 */ /* 0x001fc800000006ff */
[----:B--2---:R-:W-:-:S04]  /*0090*/  LOP3.LUT R3, R3, R2, RZ, 0xfc, !PT ;  /* 0x0000000203037212 */ /* 0x004fc800078efcff */
[----:B-1----:R-:W-:-:S13]  /*00a0*/  ISETP.GE.U32.AND P0, PT, R3, UR4, PT ;  /* 0x0000000403007c0c */ /* 0x002fda000bf06070 */
[----:B---34-:R-:W-:Y:S05]  /*00b0*/  @P0 BRA `(.L_x_37) ;  /* 0x0000000000440947 */ /* 0x018fea0003800000 */
[----:B------:R-:W0:Y:S01]  /*00c0*/  LDC.U8 R6, c[0x0][0x394] ;  /* 0x0000e500ff067b82 */ /* 0x000e220000000000 */
[----:B------:R-:W-:-:S07]  /*00d0*/  MOV R10, RZ ;  /* 0x000000ff000a7202 */ /* 0x000fce0000000f00 */
[----:B------:R-:W1:Y:S08]  /*00e0*/  LDC R12, c[0x0][0x370] ;  /* 0x0000dc00ff0c7b82 */ /* 0x000e700000000800 */
[----:B------:R-:W2:Y:S01]  /*00f0*/  LDC.64 R4, c[0x0][0x380] ;  /* 0x0000e000ff047b82 */ /* 0x000ea20000000a00 */
[----:B0-----:R-:W-:-:S07]  /*0100*/  PRMT R11, R6, 0x8880, RZ ;  /* 0x00008880060b7816 */ /* 0x001fce00000000ff */
.L_x_38:
[C---:B------:R-:W-:Y:S02]  /*0110*/  VIADD R9, R3.reuse, 0x200 ;  /* 0x0000020003097836 */ /* 0x040fe40000000000 */
        /* <DEDUP_REMOVED lines=11> */
.L_x_37:
[----:B------:R-:W-:Y:S05]  /*01d0*/  BSYNC.RECONVERGENT B0 ;  /* 0x0000000000007941 */ /* 0x000fea0003800200 */
.L_x_36:
[----:B------:R-:W0:Y:S01]  /*01e0*/  S2UR UR5, SR_CgaCtaId ;  /* 0x00000000000579c3 */ /* 0x000e220000008800 */
[----:B------:R-:W-:Y:S01]  /*01f0*/  UMOV UR4, 0x400 ;  /* 0x0000040000047882 */ /* 0x000fe20000000000 */
[C---:B------:R-:W-:Y:S01]  /*0200*/  ISETP.GT.U32.AND P1, PT, R2.reuse, 0xff, PT ;  /* 0x000000ff0200780c */ /* 0x040fe20003f24070 */
[----:B------:R-:W-:Y:S01]  /*0210*/  IMAD.MOV.U32 R5, RZ, RZ, R10 ;  /* 0x000000ffff057224 */ /* 0x000fe200078e000a */
        /* <DEDUP_REMOVED lines=45> */
.L_x_39:
        /* <DEDUP_REMOVED lines=9> */
.L_x_191:


//--------------------- .text._Z23resetDeltaWeightsKerneliiPfS_ --------------------------
	.section	.text._Z23resetDeltaWeightsKerneliiPfS_,"ax",@progbits
	.align	128
        .global         _Z23resetDeltaWeightsKerneliiPfS_
        .type           _Z23resetDeltaWeightsKerneliiPfS_,@function
        .size           _Z23resetDeltaWeightsKerneliiPfS_,(.L_x_192 - _Z23resetDeltaWeightsKerneliiPfS_)
        .other          _Z23resetDeltaWeightsKerneliiPfS_,@"STO_CUDA_ENTRY STV_DEFAULT"
_Z23resetDeltaWeightsKerneliiPfS_:
.text._Z23resetDeltaWeightsKerneliiPfS_:
[----:B------:R-:W-:Y:S01]  /*0000*/  LDC R1, c[0x0][0x37c] ;  /* 0x0000df00ff017b82 */ /* 0x000fe20000000800 */
[----:B------:R-:W0:Y:S07]  /*0010*/  S2R R0, SR_TID.X ;  /* 0x0000000000007919 */ /* 0x000e2e0000002100 */
[----:B------:R-:W-:Y:S01]  /*0020*/  S2UR UR4, SR_CTAID.Y ;  /* 0x00000000000479c3 */ /* 0x000fe20000002600 */
[----:B------:R-:W1:Y:S01]  /*0030*/  LDCU UR5, c[0x0][0x370] ;  /* 0x00006e00ff0577ac */ /* 0x000e620008000800 */
[----:B------:R-:W2:Y:S06]  /*0040*/  LDCU UR7, c[0x0][0x380] ;  /* 0x00007000ff0777ac */ /* 0x000eac0008000800 */
[----:B------:R-:W1:Y:S08]  /*0050*/  S2UR UR6, SR_CTAID.X ;  /* 0x00000000000679c3 */ /* 0x000e700000002500 */
[----:B------:R-:W0:Y:S01]  /*0060*/  LDC R5, c[0x0][0x360] ;  /* 0x0000d800ff057b82 */ /* 0x000e220000000800 */
[----:B-1----:R-:W-:-:S06]  /*0070*/  UIMAD UR4, UR4, UR5, UR6 ;  /* 0x00000005040472a4 */ /* 0x002fcc000f8e0206 */
[----:B0-----:R-:W-:-:S05]  /*0080*/  IMAD R5, R5, UR4, R0 ;  /* 0x0000000405057c24 */ /* 0x001fca000f8e0200 */
[----:B--2---:R-:W-:-:S13]  /*0090*/  ISETP.GE.AND P0, PT, R5, UR7, PT ;  /* 0x0000000705007c0c */ /* 0x004fda000bf06270 */
[----:B------:R-:W-:Y:S05]  /*00a0*/  @P0 EXIT ;  /* 0x000000000000094d */ /* 0x000fea0003800000 */
[----:B------:R-:W0:Y:S01]  /*00b0*/  LDCU UR6, c[0x0][0x384] ;  /* 0x00007080ff0677ac */ /* 0x000e220008000800 */
[----:B------:R-:W1:Y:S01]  /*00c0*/  LDC.64 R2, c[0x0][0x388] ;  /* 0x0000e200ff027b82 */ /* 0x000e620000000a00 */
[----:B------:R-:W2:Y:S01]  /*00d0*/  LDCU.64 UR4, c[0x0][0x358] ;  /* 0x00006b00ff0477ac */ /* 0x000ea20008000a00 */
[C---:B0-----:R-:W-:Y:S01]  /*00e0*/  ISETP.GE.AND P0, PT, R5.reuse, UR6, PT ;  /* 0x0000000605007c0c */ /* 0x041fe2000bf06270 */
[----:B-1----:R-:W-:-:S05]  /*00f0*/  IMAD.WIDE R2, R5, 0x4, R2 ;  /* 0x0000000405027825 */ /* 0x002fca00078e0202 */
[----:B--2---:R0:W-:Y:S07]  /*0100*/  STG.E desc[UR4][R2.64], RZ ;  /* 0x000000ff02007986 */ /* 0x0041ee000c101904 */
[----:B------:R-:W-:Y:S05]  /*0110*/  @P0 EXIT ;  /* 0x000000000000094d */ /* 0x000fea0003800000 */
[----:B0-----:R-:W0:Y:S02]  /*0120*/  LDC.64 R2, c[0x0][0x390] ;  /* 0x0000e400ff027b82 */ /* 0x001e240000000a00 */
[----:B0-----:R-:W-:-:S05]  /*0130*/  IMAD.WIDE R2, R5, 0x4, R2 ;  /* 0x0000000405027825 */ /* 0x001fca00078e0202 */
[----:B------:R-:W-:Y:S01]  /*0140*/  STG.E desc[UR4][R2.64], RZ ;  /* 0x000000ff02007986 */ /* 0x000fe2000c101904 */
[----:B------:R-:W-:Y:S05]  /*0150*/  EXIT ;  /* 0x000000000000794d */ /* 0x000fea0003800000 */
.L_x_40:
        /* <DEDUP_REMOVED lines=10> */
.L_x_192:


//--------------------- .text._Z21resetParametersKerneliiPfS_S_S_S_ --------------------------
	.section	.text._Z21resetParametersKerneliiPfS_S_S_S_,"ax",@progbits
	.align	128
        .global         _Z21resetParametersKerneliiPfS_S_S_S_
        .type           _Z21resetParametersKerneliiPfS_S_S_S_,@function
        .size           _Z21resetParametersKerneliiPfS_S_S_S_,(.L_x_193 - _Z21resetParametersKerneliiPfS_S_S_S_)
        .other          _Z21resetParametersKerneliiPfS_S_S_S_,@"STO_CUDA_ENTRY STV_DEFAULT"
_Z21resetParametersKerneliiPfS_S_S_S_:
.text._Z21resetParametersKerneliiPfS_S_S_S_:
[----:B------:R-:W-:Y:S01]  /*0000*/  LDC R1, c[0x0][0x37c] ;  /* 0x0000df00ff017b82 */ /* 0x000fe20000000800 */
[----:B------:R-:W0:Y:S07]  /*0010*/  S2R R0, SR_TID.X ;  /* 0x0000000000007919 */ /* 0x000e2e0000002100 */
[----:B------:R-:W0:Y:S01]  /*0020*/  S2UR UR5, SR_CTAID.X ;  /* 0x00000000000579c3 */ /* 0x000e220000002500 */
[----:B------:R-:W1:Y:S07]  /*0030*/  LDCU.64 UR6, c[0x0][0x380] ;  /* 0x00007000ff0677ac */ /* 0x000e6e0008000a00 */
[----:B------:R-:W0:Y:S01]  /*0040*/  LDC R13, c[0x0][0x360] ;  /* 0x0000d800ff0d7b82 */ /* 0x000e220000000800 */
[----:B-1----:R-:W-:Y:S01]  /*0050*/  UIMAD UR4, UR7, UR6, URZ ;  /* 0x00000006070472a4 */ /* 0x002fe2000f8e02ff */
[----:B0-----:R-:W-:-:S05]  /*0060*/  IMAD R13, R13, UR5, R0 ;  /* 0x000000050d0d7c24 */ /* 0x001fca000f8e0200 */
[----:B------:R-:W-:-:S13]  /*0070*/  ISETP.GE.AND P0, PT, R13, UR4, PT ;  /* 0x000000040d007c0c */ /* 0x000fda000bf06270 */
[----:B------:R-:W-:Y:S05]  /*0080*/  @P0 EXIT ;  /* 0x000000000000094d */ /* 0x000fea0003800000 */
[----:B------:R-:W0:Y:S01]  /*0090*/  LDC.64 R10, c[0x0][0x3a8] ;  /* 0x0000ea00ff0a7b82 */ /* 0x000e220000000a00 */
[C---:B------:R-:W-:Y:S01]  /*00a0*/  ISETP.GE.AND P0, PT, R13.reuse, UR6, PT ;  /* 0x000000060d007c0c */ /* 0x040fe2000bf06270 */
[----:B------:R-:W1:Y:S01]  /*00b0*/  LDCU.64 UR4, c[0x0][0x358] ;  /* 0x00006b00ff0477ac */ /* 0x000e620008000a00 */
[----:B------:R-:W-:Y:S01]  /*00c0*/  BSSY.RECONVERGENT B0, `(.L_x_41) ;  /* 0x000000f000007945 */ /* 0x000fe20003800200 */
[----:B0-----:R-:W-:-:S10]  /*00d0*/  IMAD.WIDE R10, R13, 0x4, R10 ;  /* 0x000000040d0a7825 */ /* 0x001fd400078e020a */
[----:B-1----:R-:W-:Y:S05]  /*00e0*/  @P0 BRA `(.L_x_42) ;  /* 0x0000000000300947 */ /* 0x002fea0003800000 */
[----:B------:R-:W0:Y:S08]  /*00f0*/  LDC.64 R2, c[0x0][0x388] ;  /* 0x0000e200ff027b82 */ /* 0x000e300000000a00 */
[----:B------:R-:W1:Y:S08]  /*0100*/  LDC.64 R4, c[0x0][0x390] ;  /* 0x0000e400ff047b82 */ /* 0x000e700000000a00 */
[----:B------:R-:W2:Y:S08]  /*0110*/  LDC.64 R6, c[0x0][0x398] ;  /* 0x0000e600ff067b82 */ /* 0x000eb00000000a00 */
[----:B------:R-:W3:Y:S01]  /*0120*/  LDC.64 R8, c[0x0][0x3a0] ;  /* 0x0000e800ff087b82 */ /* 0x000ee20000000a00 */
[----:B0-----:R-:W-:-:S05]  /*0130*/  IMAD.WIDE R2, R13, 0x4, R2 ;  /* 0x000000040d027825 */ /* 0x001fca00078e0202 */
[----:B------:R0:W-:Y:S01]  /*0140*/  STG.E desc[UR4][R2.64], RZ ;  /* 0x000000ff02007986 */ /* 0x0001e2000c101904 */
[----:B-1----:R-:W-:-:S05]  /*0150*/  IMAD.WIDE R4, R13, 0x4, R4 ;  /* 0x000000040d047825 */ /* 0x002fca00078e0204 */
[----:B------:R0:W-:Y:S01]  /*0160*/  STG.E desc[UR4][R4.64], RZ ;  /* 0x000000ff04007986 */ /* 0x0001e2000c101904 */
[----:B--2---:R-:W-:-:S05]  /*0170*/  IMAD.WIDE R6, R13, 0x4, R6 ;  /* 0x000000040d067825 */ /* 0x004fca00078e0206 */
[----:B------:R0:W-:Y:S01]  /*0180*/  STG.E desc[UR4][R6.64], RZ ;  /* 0x000000ff06007986 */ /* 0x0001e2000c101904 */
[----:B---3--:R-:W-:-:S05]  /*0190*/  IMAD.WIDE R8, R13, 0x4, R8 ;  /* 0x000000040d087825 */ /* 0x008fca00078e0208 */
[----:B------:R0:W-:Y:S02]  /*01a0*/  STG.E desc[UR4][R8.64], RZ ;  /* 0x000000ff08007986 */ /* 0x0001e4000c101904 */
.L_x_42:
[----:B------:R-:W-:Y:S05]  /*01b0*/  BSYNC.RECONVERGENT B0 ;  /* 0x0000000000007941 */ /* 0x000fea0003800200 */
.L_x_41:
[----:B------:R-:W-:Y:S01]  /*01c0*/  STG.E desc[UR4][R10.64], RZ ;  /* 0x000000ff0a007986 */ /* 0x000fe2000c101904 */
[----:B------:R-:W-:Y:S05]  /*01d0*/  EXIT ;  /* 0x000000000000794d */ /* 0x000fea0003800000 */
.L_x_43:
        /* <DEDUP_REMOVED lines=10> */
.L_x_193:


//--------------------- .text._Z19setInitStatesKernelfPfiii --------------------------
	.section	.text._Z19setInitStatesKernelfPfiii,"ax",@progbits
	.align	128
        .global         _Z19setInitStatesKernelfPfiii
        .type           _Z19setInitStatesKernelfPfiii,@function
        .size           _Z19setInitStatesKernelfPfiii,(.L_x_194 - _Z19setInitStatesKernelfPfiii)
        .other          _Z19setInitStatesKernelfPfiii,@"STO_CUDA_ENTRY STV_DEFAULT"
_Z19setInitStatesKernelfPfiii:
.text._Z19setInitStatesKernelfPfiii:
[----:B------:R-:W-:Y:S01]  /*0000*/  LDC R1, c[0x0][0x37c] ;  /* 0x0000df00ff017b82 */ /* 0x000fe20000000800 */
[----:B------:R-:W0:Y:S07]  /*0010*/  S2R R0, SR_TID.X ;  /* 0x0000000000007919 */ /* 0x000e2e0000002100 */
[----:B------:R-:W0:Y:S01]  /*0020*/  S2UR UR4, SR_CTAID.X ;  /* 0x00000000000479c3 */ /* 0x000e220000002500 */
[----:B------:R-:W1:Y:S07]  /*0030*/  LDCU UR5, c[0x0][0x390] ;  /* 0x00007200ff0577ac */ /* 0x000e6e0008000800 */
[----:B------:R-:W0:Y:S02]  /*0040*/  LDC R5, c[0x0][0x360] ;  /* 0x0000d800ff057b82 */ /* 0x000e240000000800 */
[----:B0-----:R-:W-:-:S05]  /*0050*/  IMAD R5, R5, UR4, R0 ;  /* 0x0000000405057c24 */ /* 0x001fca000f8e0200 */
[----:B-1----:R-:W-:-:S13]  /*0060*/  ISETP.GE.AND P0, PT, R5, UR5, PT ;  /* 0x0000000505007c0c */ /* 0x002fda000bf06270 */
[----:B------:R-:W-:Y:S05]  /*0070*/  @P0 EXIT ;  /* 0x000000000000094d */ /* 0x000fea0003800000 */
[----:B------:R-:W0:Y:S01]  /*0080*/  LDCU UR4, c[0x0][0x398] ;  /* 0x00007300ff0477ac */ /* 0x000e220008000800 */
[----:B------:R-:W0:Y:S02]  /*0090*/  LDCU UR5, c[0x0][0x394] ;  /* 0x00007280ff0577ac */ /* 0x000e240008000800 */
[----:B0-----:R-:W-:-:S04]  /*00a0*/  UIADD3 UR4, UPT, UPT, UR4, UR5, URZ ;  /* 0x0000000504047290 */ /* 0x001fc8000fffe0ff */
[----:B------:R-:W-:-:S06]  /*00b0*/  UIADD3 UR5, UPT, UPT, UR4, 0x5, URZ ;  /* 0x0000000504057890 */ /* 0x000fcc000fffe0ff */
[----:B------:R-:W-:-:S04]  /*00c0*/  ISETP.GE.AND P0, PT, R5, UR5, PT ;  /* 0x0000000505007c0c */ /* 0x000fc8000bf06270 */
[----:B------:R-:W-:Y:S01]  /*00d0*/  ISETP.LT.OR P0, PT, R5, UR4, P0 ;  /* 0x0000000405007c0c */ /* 0x000fe20008701670 */
[----:B------:R-:W0:-:S12]  /*00e0*/  LDCU.64 UR4, c[0x0][0x358] ;  /* 0x00006b00ff0477ac */ /* 0x000e180008000a00 */
[----:B------:R-:W1:Y:S08]  /*00f0*/  @!P0 LDC.64 R2, c[0x0][0x388] ;  /* 0x0000e200ff028b82 */ /* 0x000e700000000a00 */
[----:B------:R-:W0:Y:S01]  /*0100*/  @!P0 LDC R7, c[0x0][0x380] ;  /* 0x0000e000ff078b82 */ /* 0x000e220000000800 */
[----:B-1----:R-:W-:-:S05]  /*0110*/  @!P0 IMAD.WIDE R2, R5, 0x4, R2 ;  /* 0x0000000405028825 */ /* 0x002fca00078e0202 */
[----:B0-----:R0:W-:Y:S01]  /*0120*/  @!P0 STG.E desc[UR4][R2.64], R7 ;  /* 0x0000000702008986 */ /* 0x0011e2000c101904 */
[----:B------:R-:W-:Y:S05]  /*0130*/  @!P0 EXIT ;  /* 0x000000000000894d */ /* 0x000fea0003800000 */
[----:B0-----:R-:W0:Y:S02]  /*0140*/  LDC.64 R2, c[0x0][0x388] ;  /* 0x0000e200ff027b82 */ /* 0x001e240000000a00 */
[----:B0-----:R-:W-:-:S05]  /*0150*/  IMAD.WIDE R2, R5, 0x4, R2 ;  /* 0x0000000405027825 */ /* 0x001fca00078e0202 */
[----:B------:R-:W-:Y:S01]  /*0160*/  STG.E desc[UR4][R2.64], RZ ;  /* 0x000000ff02007986 */ /* 0x000fe2000c101904 */
[----:B------:R-:W-:Y:S05]  /*0170*/  EXIT ;  /* 0x000000000000794d */ /* 0x000fea0003800000 */
.L_x_44:
        /* <DEDUP_REMOVED lines=16> */
.L_x_194:


//--------------------- .text._Z17sumErrorP2PKernelPfS_ --------------------------
	.section	.text._Z17sumErrorP2PKernelPfS_,"ax",@progbits
	.align	128
        .global         _Z17sumErrorP2PKernelPfS_
        .type           _Z17sumErrorP2PKernelPfS_,@function
        .size           _Z17sumErrorP2PKernelPfS_,(.L_x_195 - _Z17sumErrorP2PKernelPfS_)
        .other          _Z17sumErrorP2PKernelPfS_,@"STO_CUDA_ENTRY STV_DEFAULT"
_Z17sumErrorP2PKernelPfS_:
.text._Z17sumErrorP2PKernelPfS_:
[----:B------:R-:W-:Y:S01]  /*0000*/  LDC R1, c[0x0][0x37c] ;  /* 0x0000df00ff017b82 */ /* 0x000fe20000000800 */
[----:B------:R-:W0:Y:S02]  /*0010*/  S2R R0, SR_TID.X ;  /* 0x0000000000007919 */ /* 0x000e240000002100 */
[----:B0-----:R-:W-:-:S13]  /*0020*/  ISETP.NE.AND P0, PT, R0, RZ, PT ;  /* 0x000000ff0000720c */ /* 0x001fda0003f05270 */
[----:B------:R-:W-:Y:S05]  /*0030*/  @P0 EXIT ;  /* 0x000000000000094d */ /* 0x000fea0003800000 */
[----:B------:R-:W0:Y:S01]  /*0040*/  LDC.64 R2, c[0x0][0x388] ;  /* 0x0000e200ff027b82 */ /* 0x000e220000000a00 */
[----:B------:R-:W0:Y:S07]  /*0050*/  LDCU.64 UR4, c[0x0][0x358] ;  /* 0x00006b00ff0477ac */ /* 0x000e2e0008000a00 */
[----:B------:R-:W1:Y:S01]  /*0060*/  LDC.64 R4, c[0x0][0x380] ;  /* 0x0000e000ff047b82 */ /* 0x000e620000000a00 */
[----:B0-----:R-:W2:Y:S04]  /*0070*/  LDG.E R2, desc[UR4][R2.64] ;  /* 0x0000000402027981 */ /* 0x001ea8000c1e1900 */
[----:B-1----:R-:W2:Y:S02]  /*0080*/  LDG.E R7, desc[UR4][R4.64] ;  /* 0x0000000404077981 */ /* 0x002ea4000c1e1900 */
[----:B--2---:R-:W-:-:S05]  /*0090*/  FADD R7, R2, R7 ;  /* 0x0000000702077221 */ /* 0x004fca0000000000 */
[----:B------:R-:W-:Y:S01]  /*00a0*/  STG.E desc[UR4][R4.64], R7 ;  /* 0x0000000704007986 */ /* 0x000fe2000c101904 */
[----:B------:R-:W-:Y:S05]  /*00b0*/  EXIT ;  /* 0x000000000000794d */ /* 0x000fea0003800000 */
.L_x_45:
        /* <DEDUP_REMOVED lines=12> */
.L_x_195:


//--------------------- .text._Z22updateWeightsP2PKerneliffPfS_S_S_ --------------------------
	.section	.text._Z22updateWeightsP2PKerneliffPfS_S_S_,"ax",@progbits
	.align	128
        .global         _Z22updateWeightsP2PKerneliffPfS_S_S_
        .type           _Z22updateWeightsP2PKerneliffPfS_S_S_,@function
        .size           _Z22updateWeightsP2PKerneliffPfS_S_S_,(.L_x_196 - _Z22updateWeightsP2PKerneliffPfS_S_S_)
        .other          _Z22updateWeightsP2PKerneliffPfS_S_S_,@"STO_CUDA_ENTRY STV_DEFAULT"
_Z22updateWeightsP2PKerneliffPfS_S_S_:
.text._Z22updateWeightsP2PKerneliffPfS_S_S_:
        /* <DEDUP_REMOVED lines=11> */
[----:B------:R-:W0:Y:S01]  /*00b0*/  LDC.64 R2, c[0x0][0x3a8] ;  /* 0x0000ea00ff027b82 */ /* 0x000e220000000a00 */
[----:B------:R-:W1:Y:S01]  /*00c0*/  LDCU.64 UR4, c[0x0][0x358] ;  /* 0x00006b00ff0477ac */ /* 0x000e620008000a00 */
[----:B------:R-:W2:Y:S06]  /*00d0*/  LDCU UR6, c[0x0][0x388] ;  /* 0x00007100ff0677ac */ /* 0x000eac0008000800 */
[----:B------:R-:W3:Y:S01]  /*00e0*/  LDC.64 R4, c[0x0][0x3a0] ;  /* 0x0000e800ff047b82 */ /* 0x000ee20000000a00 */
[----:B------:R-:W4:Y:S07]  /*00f0*/  LDCU UR7, c[0x0][0x384] ;  /* 0x00007080ff0777ac */ /* 0x000f2e0008000800 */
[----:B------:R-:W5:Y:S01]  /*0100*/  LDC.64 R6, c[0x0][0x390] ;  /* 0x0000e400ff067b82 */ /* 0x000f620000000a00 */
[----:B0-----:R-:W-:-:S07]  /*0110*/  IMAD.WIDE R2, R11, 0x4, R2 ;  /* 0x000000040b027825 */ /* 0x001fce00078e0202 */
[----:B------:R-:W0:Y:S01]  /*0120*/  LDC.64 R8, c[0x0][0x398] ;  /* 0x0000e600ff087b82 */ /* 0x000e220000000a00 */
[----:B-1----:R-:W2:Y:S01]  /*0130*/  LDG.E R10, desc[UR4][R2.64] ;  /* 0x00000004020a7981 */ /* 0x002ea2000c1e1900 */
[----:B---3--:R-:W-:-:S05]  /*0140*/  IMAD.WIDE R4, R11, 0x4, R4 ;  /* 0x000000040b047825 */ /* 0x008fca00078e0204 */
[----:B------:R-:W4:Y:S01]  /*0150*/  LDG.E R0, desc[UR4][R4.64] ;  /* 0x0000000404007981 */ /* 0x000f22000c1e1900 */
[----:B-----5:R-:W-:-:S05]  /*0160*/  IMAD.WIDE R6, R11, 0x4, R6 ;  /* 0x000000040b067825 */ /* 0x020fca00078e0206 */
[----:B------:R-:W3:Y:S01]  /*0170*/  LDG.E R15, desc[UR4][R6.64] ;  /* 0x00000004060f7981 */ /* 0x000ee2000c1e1900 */
[----:B0-----:R-:W-:-:S04]  /*0180*/  IMAD.WIDE R8, R11, 0x4, R8 ;  /* 0x000000040b087825 */ /* 0x001fc800078e0208 */
[----:B--2---:R-:W-:-:S04]  /*0190*/  FMUL R13, R10, UR6 ;  /* 0x000000060a0d7c20 */ /* 0x004fc80008400000 */
[----:B----4-:R-:W-:-:S04]  /*01a0*/  FFMA R0, R0, UR7, R13 ;  /* 0x0000000700007c23 */ /* 0x010fc8000800000d */
[----:B---3--:R-:W-:-:S05]  /*01b0*/  FADD R15, -R0, R15 ;  /* 0x0000000f000f7221 */ /* 0x008fca0000000100 */
[----:B------:R-:W-:Y:S04]  /*01c0*/  STG.E desc[UR4][R6.64], R15 ;  /* 0x0000000f06007986 */ /* 0x000fe8000c101904 */
[----:B------:R-:W-:Y:S04]  /*01d0*/  STG.E desc[UR4][R8.64], R15 ;  /* 0x0000000f08007986 */ /* 0x000fe8000c101904 */
[----:B------:R-:W2:Y:S04]  /*01e0*/  LDG.E R5, desc[UR4][R4.64] ;  /* 0x0000000404057981 */ /* 0x000ea8000c1e1900 */
[----:B--2---:R-:W-:Y:S01]  /*01f0*/  STG.E desc[UR4][R2.64], R5 ;  /* 0x0000000502007986 */ /* 0x004fe2000c101904 */
[----:B------:R-:W-:Y:S05]  /*0200*/  EXIT ;  /* 0x000000000000794d */ /* 0x000fea0003800000 */
.L_x_46:
        /* <DEDUP_REMOVED lines=15> */
.L_x_196:


//--------------------- .text._Z24sumDeltaWeightsP2PKerneliPfS_ --------------------------
	.section	.text._Z24sumDeltaWeightsP2PKerneliPfS_,"ax",@progbits
	.align	128
        .global         _Z24sumDeltaWeightsP2PKerneliPfS_
        .type           _Z24sumDeltaWeightsP2PKerneliPfS_,@function
        .size           _Z24sumDeltaWeightsP2PKerneliPfS_,(.L_x_197 - _Z24sumDeltaWeightsP2PKerneliPfS_)
        .other          _Z24sumDeltaWeightsP2PKerneliPfS_,@"STO_CUDA_ENTRY STV_DEFAULT"
_Z24sumDeltaWeightsP2PKerneliPfS_:
.text._Z24sumDeltaWeightsP2PKerneliPfS_:
        /* <DEDUP_REMOVED lines=12> */
[----:B------:R-:W1:Y:S07]  /*00c0*/  LDCU.64 UR4, c[0x0][0x358] ;  /* 0x00006b00ff0477ac */ /* 0x000e6e0008000a00 */
[----:B------:R-:W2:Y:S01]  /*00d0*/  LDC.64 R4, c[0x0][0x388] ;  /* 0x0000e200ff047b82 */ /* 0x000ea20000000a00 */
[----:B0-----:R-:W-:-:S06]  /*00e0*/  IMAD.WIDE R2, R7, 0x4, R2 ;  /* 0x0000000407027825 */ /* 0x001fcc00078e0202 */
[----:B-1----:R-:W3:Y:S01]  /*00f0*/  LDG.E R2, desc[UR4][R2.64] ;  /* 0x0000000402027981 */ /* 0x002ee2000c1e1900 */
[----:B--2---:R-:W-:-:S05]  /*0100*/  IMAD.WIDE R4, R7, 0x4, R4 ;  /* 0x0000000407047825 */ /* 0x004fca00078e0204 */
[----:B------:R-:W3:Y:S02]  /*0110*/  LDG.E R7, desc[UR4][R4.64] ;  /* 0x0000000404077981 */ /* 0x000ee4000c1e1900 */
[----:B---3--:R-:W-:-:S05]  /*0120*/  FADD R7, R2, R7 ;  /* 0x0000000702077221 */ /* 0x008fca0000000000 */
[----:B------:R-:W-:Y:S01]  /*0130*/  STG.E desc[UR4][R4.64], R7 ;  /* 0x0000000704007986 */ /* 0x000fe2000c101904 */
[----:B------:R-:W-:Y:S05]  /*0140*/  EXIT ;  /* 0x000000000000794d */ /* 0x000fea0003800000 */
.L_x_47:
        /* <DEDUP_REMOVED lines=11> */
.L_x_197:


//--------------------- .text._Z19updateWeightsKernelffPfS_S_i --------------------------
	.section	.text._Z19updateWeightsKernelffPfS_S_i,"ax",@progbits
	.align	128
        .global         _Z19updateWeightsKernelffPfS_S_i
        .type           _Z19updateWeightsKernelffPfS_S_i,@function
        .size           _Z19updateWeightsKernelffPfS_S_i,(.L_x_198 - _Z19updateWeightsKernelffPfS_S_i)
        .other          _Z19updateWeightsKernelffPfS_S_i,@"STO_CUDA_ENTRY STV_DEFAULT"
_Z19updateWeightsKernelffPfS_S_i:
.text._Z19updateWeightsKernelffPfS_S_i:
        /* <DEDUP_REMOVED lines=13> */
[----:B------:R-:W2:Y:S06]  /*00d0*/  LDCU.64 UR6, c[0x0][0x380] ;  /* 0x00007000ff0677ac */ /* 0x000eac0008000a00 */
[----:B------:R-:W3:Y:S08]  /*00e0*/  LDC.64 R2, c[0x0][0x390] ;  /* 0x0000e400ff027b82 */ /* 0x000ef00000000a00 */
[----:B------:R-:W4:Y:S01]  /*00f0*/  LDC.64 R6, c[0x0][0x388] ;  /* 0x0000e200ff067b82 */ /* 0x000f220000000a00 */
[----:B0-----:R-:W-:-:S05]  /*0100*/  IMAD.WIDE R4, R9, 0x4, R4 ;  /* 0x0000000409047825 */ /* 0x001fca00078e0204 */
[----:B-1----:R-:W2:Y:S01]  /*0110*/  LDG.E R8, desc[UR4][R4.64] ;  /* 0x0000000404087981 */ /* 0x002ea2000c1e1900 */
[----:B---3--:R-:W-:-:S05]  /*0120*/  IMAD.WIDE R2, R9, 0x4, R2 ;  /* 0x0000000409027825 */ /* 0x008fca00078e0202 */
[----:B------:R-:W3:Y:S01]  /*0130*/  LDG.E R0, desc[UR4][R2.64] ;  /* 0x0000000402007981 */ /* 0x000ee2000c1e1900 */
[----:B----4-:R-:W-:-:S05]  /*0140*/  IMAD.WIDE R6, R9, 0x4, R6 ;  /* 0x0000000409067825 */ /* 0x010fca00078e0206 */
[----:B------:R-:W4:Y:S01]  /*0150*/  LDG.E R11, desc[UR4][R6.64] ;  /* 0x00000004060b7981 */ /* 0x000f22000c1e1900 */
[----:B--2---:R-:W-:-:S04]  /*0160*/  FMUL R9, R8, UR7 ;  /* 0x0000000708097c20 */ /* 0x004fc80008400000 */
[----:B---3--:R-:W-:-:S04]  /*0170*/  FFMA R0, R0, UR6, R9 ;  /* 0x0000000600007c23 */ /* 0x008fc80008000009 */
[----:B----4-:R-:W-:-:S05]  /*0180*/  FADD R11, -R0, R11 ;  /* 0x0000000b000b7221 */ /* 0x010fca0000000100 */
[----:B------:R-:W-:Y:S04]  /*0190*/  STG.E desc[UR4][R6.64], R11 ;  /* 0x0000000b06007986 */ /* 0x000fe8000c101904 */
[----:B------:R-:W2:Y:S04]  /*01a0*/  LDG.E R9, desc[UR4][R2.64] ;  /* 0x0000000402097981 */ /* 0x000ea8000c1e1900 */
[----:B--2---:R-:W-:Y:S01]  /*01b0*/  STG.E desc[UR4][R4.64], R9 ;  /* 0x0000000904007986 */ /* 0x004fe2000c101904 */
[----:B------:R-:W-:Y:S05]  /*01c0*/  EXIT ;  /* 0x000000000000794d */ /* 0x000fea0003800000 */
.L_x_48:
        /* <DEDUP_REMOVED lines=11> */
.L_x_198:


//--------------------- .text._Z20backwardPassV3KerneliiiPfS_S_S_PiS_ --------------------------
	.section	.text._Z20backwardPassV3KerneliiiPfS_S_S_PiS_,"ax",@progbits
	.align	128
        .global         _Z20backwardPassV3KerneliiiPfS_S_S_PiS_
        .type           _Z20backwardPassV3KerneliiiPfS_S_S_PiS_,@function
        .size           _Z20backwardPassV3KerneliiiPfS_S_S_PiS_,(.L_x_176 - _Z20backwardPassV3KerneliiiPfS_S_S_PiS_)
        .other          _Z20backwardPassV3KerneliiiPfS_S_S_PiS_,@"STO_CUDA_ENTRY STV_DEFAULT"
_Z20backwardPassV3KerneliiiPfS_S_S_PiS_:
.text._Z20backwardPassV3KerneliiiPfS_S_S_PiS_:
[----:B------:R-:W-:Y:S01]  /*0000*/  LDC R1, c[0x0][0x37c] ;  /* 0x0000df00ff017b82 */ /* 0x000fe20000000800 */
[----:B------:R-:W0:Y:S07]  /*0010*/  S2R R0, SR_TID.Y ;  /* 0x0000000000007919 */ /* 0x000e2e0000002200 */
[----:B------:R-:W0:Y:S01]  /*0020*/  LDC R3, c[0x0][0x364] ;  /* 0x0000d900ff037b82 */ /* 0x000e220000000800 */
[----:B------:R-:W1:Y:S01]  /*0030*/  LDCU UR6, c[0x0][0x384] ;  /* 0x00007080ff0677ac */ /* 0x000e620008000800 */
[----:B------:R-:W2:Y:S06]  /*0040*/  S2R R5, SR_TID.X ;  /* 0x0000000000057919 */ /* 0x000eac0000002100 */
[----:B------:R-:W0:Y:S08]  /*0050*/  S2UR UR4, SR_CTAID.Y ;  /* 0x00000000000479c3 */ /* 0x000e300000002600 */
[----:B------:R-:W2:Y:S08]  /*0060*/  S2UR UR5, SR_CTAID.X ;  /* 0x00000000000579c3 */ /* 0x000eb00000002500 */
[----:B------:R-:W2:Y:S01]  /*0070*/  LDC R4, c[0x0][0x360] ;  /* 0x0000d800ff047b82 */ /* 0x000ea20000000800 */
[----:B0-----:R-:W-:-:S02]  /*0080*/  IMAD R3, R3, UR4, R0 ;  /* 0x0000000403037c24 */ /* 0x001fc4000f8e0200 */
[----:B--2---:R-:W-:-:S05]  /*0090*/  IMAD R4, R4, UR5, R5 ;  /* 0x0000000504047c24 */ /* 0x004fca000f8e0205 */
[----:B------:R-:W-:-:S04]  /*00a0*/  VIMNMX R0, PT, PT, R3, R4, !PT ;  /* 0x0000000403007248 */ /* 0x000fc80007fe0100 */
[----:B-1----:R-:W-:-:S13]  /*00b0*/  ISETP.GE.AND P0, PT, R0, UR6, PT ;  /* 0x0000000600007c0c */ /* 0x002fda000bf06270 */
[----:B------:R-:W-:Y:S05]  /*00c0*/  @P0 EXIT ;  /* 0x000000000000094d */ /* 0x000fea0003800000 */
[----:B------:R-:W0:Y:S01]  /*00d0*/  LDCU UR7, c[0x0][0x388] ;  /* 0x00007100ff0777ac */ /* 0x000e220008000800 */
[----:B------:R-:W-:Y:S01]  /*00e0*/  BSSY.RECONVERGENT B0, `(.L_x_49) ;  /* 0x000002a000007945 */ /* 0x000fe20003800200 */
[----:B------:R-:W1:Y:S01]  /*00f0*/  LDCU.64 UR4, c[0x0][0x358] ;  /* 0x00006b00ff0477ac */ /* 0x000e620008000a00 */
[----:B0-----:R-:W-:-:S13]  /*0100*/  ISETP.GE.AND P0, PT, R3, UR7, PT ;  /* 0x0000000703007c0c */ /* 0x001fda000bf06270 */
[----:B-1----:R-:W-:Y:S05]  /*0110*/  @!P0 BRA `(.L_x_50) ;  /* 0x0000000000988947 */ /* 0x002fea0003800000 */
[----:B------:R-:W0:Y:S01]  /*0120*/  LDC.64 R6, c[0x0][0x3b8] ;  /* 0x0000ee00ff067b82 */ /* 0x000e220000000a00 */
[----:B------:R-:W-:-:S04]  /*0130*/  IMAD R5, R4, UR6, R3 ;  /* 0x0000000604057c24 */ /* 0x000fc8000f8e0203 */
[----:B0-----:R-:W-:-:S06]  /*0140*/  IMAD.WIDE R6, R5, 0x4, R6 ;  /* 0x0000000405067825 */ /* 0x001fcc00078e0206 */
[----:B------:R-:W2:Y:S02]  /*0150*/  LDG.E R6, desc[UR4][R6.64] ;  /* 0x0000000406067981 */ /* 0x000ea4000c1e1900 */
[----:B--2---:R-:W-:-:S13]  /*0160*/  FSETP.NEU.AND P0, PT, R6, RZ, PT ;  /* 0x000000ff0600720b */ /* 0x004fda0003f0d000 */
[----:B------:R-:W-:Y:S05]  /*0170*/  @!P0 BRA `(.L_x_50) ;  /* 0x0000000000808947 */ /* 0x000fea0003800000 */
[----:B------:R-:W0:Y:S02]  /*0180*/  LDC.64 R6, c[0x0][0x3b0] ;  /* 0x0000ec00ff067b82 */ /* 0x000e240000000a00 */
[----:B0-----:R-:W-:-:S06]  /*0190*/  IMAD.WIDE.U32 R6, R3, 0x4, R6 ;  /* 0x0000000403067825 */ /* 0x001fcc00078e0006 */
[----:B------:R-:W2:Y:S01]  /*01a0*/  LDG.E R6, desc[UR4][R6.64] ;  /* 0x0000000406067981 */ /* 0x000ea2000c1e1900 */
[----:B------:R-:W-:Y:S01]  /*01b0*/  BSSY.RECONVERGENT B1, `(.L_x_51) ;  /* 0x000000d000017945 */ /* 0x000fe20003800200 */
[----:B--2---:R-:W-:-:S05]  /*01c0*/  I2FP.F32.S32 R0, R6 ;  /* 0x0000000600007245 */ /* 0x004fca0000201400 */
[----:B------:R-:W-:-:S05]  /*01d0*/  VIADD R2, R0, 0x1800000 ;  /* 0x0180000000027836 */ /* 0x000fca0000000000 */
[----:B------:R-:W-:-:S04]  /*01e0*/  LOP3.LUT R2, R2, 0x7f800000, RZ, 0xc0, !PT ;  /* 0x7f80000002027812 */ /* 0x000fc800078ec0ff */
[----:B------:R-:W-:-:S13]  /*01f0*/  ISETP.GT.U32.AND P0, PT, R2, 0x1ffffff, PT ;  /* 0x01ffffff0200780c */ /* 0x000fda0003f04070 */
[----:B------:R-:W-:Y:S05]  /*0200*/  @P0 BRA `(.L_x_52) ;  /* 0x00000000000c0947 */ /* 0x000fea0003800000 */
[----:B------:R-:W-:-:S07]  /*0210*/  MOV R6, 0x230 ;  /* 0x0000023000067802 */ /* 0x000fce0000000f00 */
[----:B------:R-:W-:Y:S05]  /*0220*/  CALL.REL.NOINC `($__internal_0_$__cuda_sm20_rcp_rn_f32_slowpath) ;  /* 0x0000000000e07944 */ /* 0x000fea0003c00000 */
[----:B------:R-:W-:Y:S05]  /*0230*/  BRA `(.L_x_53) ;  /* 0x0000000000107947 */ /* 0x000fea0003800000 */
.L_x_52:
[----:B------:R-:W0:Y:S02]  /*0240*/  MUFU.RCP R7, R0 ;  /* 0x0000000000077308 */ /* 0x000e240000001000 */
[----:B0-----:R-:W-:-:S04]  /*0250*/  FFMA R2, R0, R7, -1 ;  /* 0xbf80000000027423 */ /* 0x001fc80000000007 */
[----:B------:R-:W-:-:S04]  /*0260*/  FADD.FTZ R2, -R2, -RZ ;  /* 0x800000ff02027221 */ /* 0x000fc80000010100 */
[----:B------:R-:W-:-:S07]  /*0270*/  FFMA R2, R7, R2, R7 ;  /* 0x0000000207027223 */ /* 0x000fce0000000007 */
.L_x_53:
[----:B------:R-:W-:Y:S05]  /*0280*/  BSYNC.RECONVERGENT B1 ;  /* 0x0000000000017941 */ /* 0x000fea0003800200 */
.L_x_51:
[----:B------:R-:W0:Y:S08]  /*0290*/  LDC.64 R12, c[0x0][0x380] ;  /* 0x0000e000ff0c7b82 */ /* 0x000e300000000a00 */
[----:B------:R-:W1:Y:S08]  /*02a0*/  LDC.64 R6, c[0x0][0x398] ;  /* 0x0000e600ff067b82 */ /* 0x000e700000000a00 */
[----:B------:R-:W2:Y:S08]  /*02b0*/  LDC.64 R8, c[0x0][0x390] ;  /* 0x0000e400ff087b82 */ /* 0x000eb00000000a00 */
[----:B------:R-:W3:Y:S01]  /*02c0*/  LDC.64 R10, c[0x0][0x3a8] ;  /* 0x0000ea00ff0a7b82 */ /* 0x000ee20000000a00 */
[----:B0-----:R-:W-:-:S04]  /*02d0*/  VIADD R0, R12, 0xffffffff ;  /* 0xffffffff0c007836 */ /* 0x001fc80000000000 */
[----:B------:R-:W-:Y:S02]  /*02e0*/  IMAD R13, R0, R13, R4 ;  /* 0x0000000d000d7224 */ /* 0x000fe400078e0204 */
[----:B-1----:R-:W-:-:S06]  /*02f0*/  IMAD.WIDE.U32 R6, R3, 0x4, R6 ;  /* 0x0000000403067825 */ /* 0x002fcc00078e0006 */
[----:B------:R-:W4:Y:S01]  /*0300*/  LDG.E R7, desc[UR4][R6.64] ;  /* 0x0000000406077981 */ /* 0x000f22000c1e1900 */
[----:B--2---:R-:W-:-:S06]  /*0310*/  IMAD.WIDE R8, R13, 0x4, R8 ;  /* 0x000000040d087825 */ /* 0x004fcc00078e0208 */
[----:B------:R-:W2:Y:S01]  /*0320*/  LDG.E R9, desc[UR4][R8.64] ;  /* 0x0000000408097981 */ /* 0x000ea2000c1e1900 */
[----:B---3--:R-:W-:-:S05]  /*0330*/  IMAD.WIDE R10, R5, 0x4, R10 ;  /* 0x00000004050a7825 */ /* 0x008fca00078e020a */
[----:B------:R-:W2:Y:S01]  /*0340*/  LDG.E R5, desc[UR4][R10.64] ;  /* 0x000000040a057981 */ /* 0x000ea2000c1e1900 */
[----:B----4-:R-:W-:-:S04]  /*0350*/  FMUL R2, R7, R2 ;  /* 0x0000000207027220 */ /* 0x010fc80000400000 */
[----:B--2---:R-:W-:-:S05]  /*0360*/  FFMA R5, R2, R9, R5 ;  /* 0x0000000902057223 */ /* 0x004fca0000000005 */
[----:B------:R0:W-:Y:S02]  /*0370*/  STG.E desc[UR4][R10.64], R5 ;  /* 0x000000050a007986 */ /* 0x0001e4000c101904 */
.L_x_50:
[----:B------:R-:W-:Y:S05]  /*0380*/  BSYNC.RECONVERGENT B0 ;  /* 0x0000000000007941 */ /* 0x000fea0003800200 */
.L_x_49:
[----:B------:R-:W-:-:S13]  /*0390*/  ISETP.NE.AND P0, PT, R4, RZ, PT ;  /* 0x000000ff0400720c */ /* 0x000fda0003f05270 */
[----:B------:R-:W-:Y:S05]  /*03a0*/  @P0 EXIT ;  /* 0x000000000000094d */ /* 0x000fea0003800000 */
[----:B0-----:R-:W0:Y:S02]  /*03b0*/  LDC.64 R4, c[0x0][0x3b0] ;  /* 0x0000ec00ff047b82 */ /* 0x001e240000000a00 */
[----:B0-----:R-:W-:-:S06]  /*03c0*/  IMAD.WIDE.U32 R4, R3, 0x4, R4 ;  /* 0x0000000403047825 */ /* 0x001fcc00078e0004 */
[----:B------:R-:W2:Y:S01]  /*03d0*/  LDG.E R4, desc[UR4][R4.64] ;  /* 0x0000000404047981 */ /* 0x000ea2000c1e1900 */
[----:B------:R-:W-:Y:S01]  /*03e0*/  BSSY.RECONVERGENT B0, `(.L_x_54) ;  /* 0x000000d000007945 */ /* 0x000fe20003800200 */
[----:B--2---:R-:W-:-:S04]  /*03f0*/  I2FP.F32.S32 R0, R4 ;  /* 0x0000000400007245 */ /* 0x004fc80000201400 */
[----:B------:R-:W-:-:S04]  /*0400*/  IADD3 R2, PT, PT, R0, 0x1800000, RZ ;  /* 0x0180000000027810 */ /* 0x000fc80007ffe0ff */
[----:B------:R-:W-:-:S04]  /*0410*/  LOP3.LUT R2, R2, 0x7f800000, RZ, 0xc0, !PT ;  /* 0x7f80000002027812 */ /* 0x000fc800078ec0ff */
[----:B------:R-:W-:-:S13]  /*0420*/  ISETP.GT.U32.AND P0, PT, R2, 0x1ffffff, PT ;  /* 0x01ffffff0200780c */ /* 0x000fda0003f04070 */
[----:B------:R-:W-:Y:S05]  /*0430*/  @P0 BRA `(.L_x_55) ;  /* 0x00000000000c0947 */ /* 0x000fea0003800000 */
[----:B------:R-:W-:-:S07]  /*0440*/  MOV R6, 0x460 ;  /* 0x0000046000067802 */ /* 0x000fce0000000f00 */
[----:B------:R-:W-:Y:S05]  /*0450*/  CALL.REL.NOINC `($__internal_0_$__cuda_sm20_rcp_rn_f32_slowpath) ;  /* 0x0000000000547944 */ /* 0x000fea0003c00000 */
[----:B------:R-:W-:Y:S05]  /*0460*/  BRA `(.L_x_56) ;  /* 0x0000000000107947 */ /* 0x000fea0003800000 */
.L_x_55:
[----:B------:R-:W0:Y:S02]  /*0470*/  MUFU.RCP R5, R0 ;  /* 0x0000000000057308 */ /* 0x000e240000001000 */
[----:B0-----:R-:W-:-:S04]  /*0480*/  FFMA R2, R0, R5, -1 ;  /* 0xbf80000000027423 */ /* 0x001fc80000000005 */
[----:B------:R-:W-:-:S04]  /*0490*/  FADD.FTZ R2, -R2, -RZ ;  /* 0x800000ff02027221 */ /* 0x000fc80000010100 */
[----:B------:R-:W-:-:S07]  /*04a0*/  FFMA R2, R5, R2, R5 ;  /* 0x0000000205027223 */ /* 0x000fce0000000005 */
.L_x_56:
[----:B------:R-:W-:Y:S05]  /*04b0*/  BSYNC.RECONVERGENT B0 ;  /* 0x0000000000007941 */ /* 0x000fea0003800200 */
.L_x_54:
[----:B------:R-:W0:Y:S08]  /*04c0*/  LDC R0, c[0x0][0x384] ;  /* 0x0000e100ff007b82 */ /* 0x000e300000000800 */
[----:B------:R-:W1:Y:S08]  /*04d0*/  LDC.64 R4, c[0x0][0x398] ;  /* 0x0000e600ff047b82 */ /* 0x000e700000000a00 */
[----:B------:R-:W2:Y:S01]  /*04e0*/  LDC.64 R6, c[0x0][0x3a8] ;  /* 0x0000ea00ff067b82 */ /* 0x000ea20000000a00 */
[----:B0-----:R-:W-:-:S02]  /*04f0*/  IMAD R11, R0, R0, R3 ;  /* 0x00000000000b7224 */ /* 0x001fc400078e0203 */
[----:B-1----:R-:W-:-:S04]  /*0500*/  IMAD.WIDE.U32 R8, R3, 0x4, R4 ;  /* 0x0000000403087825 */ /* 0x002fc800078e0004 */
[----:B--2---:R-:W-:Y:S02]  /*0510*/  IMAD.WIDE.U32 R4, R11, 0x4, R6 ;  /* 0x000000040b047825 */ /* 0x004fe400078e0006 */
[----:B------:R-:W2:Y:S04]  /*0520*/  LDG.E R7, desc[UR4][R8.64] ;  /* 0x0000000408077981 */ /* 0x000ea8000c1e1900 */
[----:B------:R-:W2:Y:S02]  /*0530*/  LDG.E R0, desc[UR4][R4.64] ;  /* 0x0000000404007981 */ /* 0x000ea4000c1e1900 */
[----:B--2---:R-:W-:Y:S02]  /*0540*/  FFMA R11, R7, R2, R0 ;  /* 0x00000002070b7223 */ /* 0x004fe40000000000 */
[----:B------:R-:W0:Y:S03]  /*0550*/  LDC.64 R6, c[0x0][0x3a0] ;  /* 0x0000e800ff067b82 */ /* 0x000e260000000a00 */
[----:B------:R-:W-:Y:S04]  /*0560*/  STG.E desc[UR4][R4.64], R11 ;  /* 0x0000000b04007986 */ /* 0x000fe8000c101904 */
[----:B------:R-:W2:Y:S01]  /*0570*/  LDG.E R13, desc[UR4][R8.64] ;  /* 0x00000004080d7981 */ /* 0x000ea2000c1e1900 */
[----:B0-----:R-:W-:-:S05]  /*0580*/  IMAD.WIDE.U32 R2, R3, 0x4, R6 ;  /* 0x0000000403027825 */ /* 0x001fca00078e0006 */
[----:B--2---:R-:W-:Y:S01]  /*0590*/  STG.E desc[UR4][R2.64], R13 ;  /* 0x0000000d02007986 */ /* 0x004fe2000c101904 */
[----:B------:R-:W-:Y:S05]  /*05a0*/  EXIT ;  /* 0x000000000000794d */ /* 0x000fea0003800000 */
        .weak           $__internal_0_$__cuda_sm20_rcp_rn_f32_slowpath
        .type           $__internal_0_$__cuda_sm20_rcp_rn_f32_slowpath,@function
        .size           $__internal_0_$__cuda_sm20_rcp_rn_f32_slowpath,(.L_x_176 - $__internal_0_$__cuda_sm20_rcp_rn_f32_slowpath)
$__internal_0_$__cuda_sm20_rcp_rn_f32_slowpath:
[----:B------:R-:W-:Y:S01]  /*05b0*/  IMAD.SHL.U32 R2, R0, 0x2, RZ ;  /* 0x0000000200027824 */ /* 0x000fe200078e00ff */
[----:B------:R-:W-:Y:S04]  /*05c0*/  BSSY.RECONVERGENT B2, `(.L_x_57) ;  /* 0x0000030000027945 */ /* 0x000fe80003800200 */
[----:B------:R-:W-:-:S04]  /*05d0*/  SHF.R.U32.HI R11, RZ, 0x18, R2 ;  /* 0x00000018ff0b7819 */ /* 0x000fc80000011602 */
[----:B------:R-:W-:-:S13]  /*05e0*/  ISETP.NE.U32.AND P0, PT, R11, RZ, PT ;  /* 0x000000ff0b00720c */ /* 0x000fda0003f05070 */
[----:B------:R-:W-:Y:S05]  /*05f0*/  @P0 BRA `(.L_x_58) ;  /* 0x0000000000280947 */ /* 0x000fea0003800000 */
[----:B------:R-:W-:-:S04]  /*0600*/  SHF.L.U32 R2, R0, 0x1, RZ ;  /* 0x0000000100027819 */ /* 0x000fc800000006ff */
[----:B------:R-:W-:-:S13]  /*0610*/  ISETP.NE.AND P0, PT, R2, RZ, PT ;  /* 0x000000ff0200720c */ /* 0x000fda0003f05270 */
[----:B------:R-:W-:Y:S01]  /*0620*/  @P0 FFMA R8, R0, 1.84467440737095516160e+19, RZ ;  /* 0x5f80000000080823 */ /* 0x000fe200000000ff */
[----:B------:R-:W-:Y:S08]  /*0630*/  @!P0 MUFU.RCP R7, R0 ;  /* 0x0000000000078308 */ /* 0x000ff00000001000 */
[----:B------:R-:W0:Y:S02]  /*0640*/  @P0 MUFU.RCP R9, R8 ;  /* 0x0000000800090308 */ /* 0x000e240000001000 */
[----:B0-----:R-:W-:-:S04]  /*0650*/  @P0 FFMA R2, R8, R9, -1 ;  /* 0xbf80000008020423 */ /* 0x001fc80000000009 */
[----:B------:R-:W-:-:S04]  /*0660*/  @P0 FADD.FTZ R2, -R2, -RZ ;  /* 0x800000ff02020221 */ /* 0x000fc80000010100 */
[----:B------:R-:W-:-:S04]  /*0670*/  @P0 FFMA R2, R9, R2, R9 ;  /* 0x0000000209020223 */ /* 0x000fc80000000009 */
[----:B------:R-:W-:Y:S01]  /*0680*/  @P0 FFMA R7, R2, 1.84467440737095516160e+19, RZ ;  /* 0x5f80000002070823 */ /* 0x000fe200000000ff */
[----:B------:R-:W-:Y:S06]  /*0690*/  BRA `(.L_x_59) ;  /* 0x0000000000887947 */ /* 0x000fec0003800000 */
.L_x_58:
[----:B------:R-:W-:-:S05]  /*06a0*/  VIADD R13, R11, 0xffffff03 ;  /* 0xffffff030b0d7836 */ /* 0x000fca0000000000 */
[----:B------:R-:W-:-:S13]  /*06b0*/  ISETP.GT.U32.AND P0, PT, R13, 0x1, PT ;  /* 0x000000010d00780c */ /* 0x000fda0003f04070 */
[----:B------:R-:W-:Y:S05]  /*06c0*/  @P0 BRA `(.L_x_60) ;  /* 0x0000000000780947 */ /* 0x000fea0003800000 */
[----:B------:R-:W-:Y:S01]  /*06d0*/  LOP3.LUT R2, R0, 0x7fffff, RZ, 0xc0, !PT ;  /* 0x007fffff00027812 */ /* 0x000fe200078ec0ff */
[----:B------:R-:W-:-:S03]  /*06e0*/  HFMA2 R10, -RZ, RZ, 0, 1.78813934326171875e-07 ;  /* 0x00000003ff0a7431 */ /* 0x000fc600000001ff */
[----:B------:R-:W-:-:S04]  /*06f0*/  LOP3.LUT R2, R2, 0x3f800000, RZ, 0xfc, !PT ;  /* 0x3f80000002027812 */ /* 0x000fc800078efcff */
[----:B------:R-:W0:Y:S01]  /*0700*/  MUFU.RCP R7, R2 ;  /* 0x0000000200077308 */ /* 0x000e220000001000 */
[----:B------:R-:W-:Y:S01]  /*0710*/  SHF.L.U32 R10, R10, R13, RZ ;  /* 0x0000000d0a0a7219 */ /* 0x000fe200000006ff */
[----:B0-----:R-:W-:-:S04]  /*0720*/  FFMA R8, R2, R7, -1 ;  /* 0xbf80000002087423 */ /* 0x001fc80000000007 */
[----:B------:R-:W-:-:S04]  /*0730*/  FADD.FTZ R8, -R8, -RZ ;  /* 0x800000ff08087221 */ /* 0x000fc80000010100 */
[CCC-:B------:R-:W-:Y:S01]  /*0740*/  FFMA.RM R9, R7.reuse, R8.reuse, R7.reuse ;  /* 0x0000000807097223 */ /* 0x1c0fe20000004007 */
[----:B------:R-:W-:-:S04]  /*0750*/  FFMA.RP R8, R7, R8, R7 ;  /* 0x0000000807087223 */ /* 0x000fc80000008007 */
[C---:B------:R-:W-:Y:S02]  /*0760*/  LOP3.LUT R7, R9.reuse, 0x7fffff, RZ, 0xc0, !PT ;  /* 0x007fffff09077812 */ /* 0x040fe400078ec0ff */
[----:B------:R-:W-:Y:S02]  /*0770*/  FSETP.NEU.FTZ.AND P0, PT, R9, R8, PT ;  /* 0x000000080900720b */ /* 0x000fe40003f1d000 */
[----:B------:R-:W-:Y:S02]  /*0780*/  LOP3.LUT R7, R7, 0x800000, RZ, 0xfc, !PT ;  /* 0x0080000007077812 */ /* 0x000fe400078efcff */
[----:B------:R-:W-:Y:S02]  /*0790*/  SEL R8, RZ, 0xffffffff, !P0 ;  /* 0xffffffffff087807 */ /* 0x000fe40004000000 */
[----:B------:R-:W-:-:S03]  /*07a0*/  LOP3.LUT R10, R10, R7, RZ, 0xc0, !PT ;  /* 0x000000070a0a7212 */ /* 0x000fc600078ec0ff */
[----:B------:R-:W-:Y:S01]  /*07b0*/  IMAD.MOV R8, RZ, RZ, -R8 ;  /* 0x000000ffff087224 */ /* 0x000fe200078e0a08 */
[----:B------:R-:W-:-:S04]  /*07c0*/  SHF.R.U32.HI R10, RZ, R13, R10 ;  /* 0x0000000dff0a7219 */ /* 0x000fc8000001160a */
[----:B------:R-:W-:Y:S02]  /*07d0*/  LOP3.LUT P1, RZ, R8, R13, R7, 0xf8, !PT ;  /* 0x0000000d08ff7212 */ /* 0x000fe4000782f807 */
[C---:B------:R-:W-:Y:S02]  /*07e0*/  LOP3.LUT P0, RZ, R10.reuse, 0x1, RZ, 0xc0, !PT ;  /* 0x000000010aff7812 */ /* 0x040fe4000780c0ff */
[----:B------:R-:W-:-:S04]  /*07f0*/  LOP3.LUT P2, RZ, R10, 0x2, RZ, 0xc0, !PT ;  /* 0x000000020aff7812 */ /* 0x000fc8000784c0ff */
[----:B------:R-:W-:Y:S02]  /*0800*/  PLOP3.LUT P0, PT, P0, P1, P2, 0xe0, 0x0 ;  /* 0x000000000000781c */ /* 0x000fe40000703c20 */
[----:B------:R-:W-:Y:S02]  /*0810*/  LOP3.LUT P1, RZ, R0, 0x7fffff, RZ, 0xc0, !PT ;  /* 0x007fffff00ff7812 */ /* 0x000fe4000782c0ff */
[----:B------:R-:W-:-:S04]  /*0820*/  SEL R2, RZ, 0x1, !P0 ;  /* 0x00000001ff027807 */ /* 0x000fc80004000000 */
[----:B------:R-:W-:-:S04]  /*0830*/  IADD3 R2, PT, PT, -R2, RZ, RZ ;  /* 0x000000ff02027210 */ /* 0x000fc80007ffe1ff */
[----:B------:R-:W-:Y:S01]  /*0840*/  ISETP.GE.AND P0, PT, R2, RZ, PT ;  /* 0x000000ff0200720c */ /* 0x000fe20003f06270 */
[----:B------:R-:W-:-:S05]  /*0850*/  VIADD R2, R11, 0xffffff04 ;  /* 0xffffff040b027836 */ /* 0x000fca0000000000 */
[----:B------:R-:W-:-:S07]  /*0860*/  SHF.R.U32.HI R7, RZ, R2, R7 ;  /* 0x00000002ff077219 */ /* 0x000fce0000011607 */
[----:B------:R-:W-:-:S05]  /*0870*/  @!P0 IADD3 R7, PT, PT, R7, 0x1, RZ ;  /* 0x0000000107078810 */ /* 0x000fca0007ffe0ff */
[----:B------:R-:W-:-:S05]  /*0880*/  @!P1 IMAD.SHL.U32 R7, R7, 0x2, RZ ;  /* 0x0000000207079824 */ /* 0x000fca00078e00ff */
[----:B------:R-:W-:Y:S01]  /*0890*/  LOP3.LUT R7, R7, 0x80000000, R0, 0xf8, !PT ;  /* 0x8000000007077812 */ /* 0x000fe200078ef800 */
[----:B------:R-:W-:Y:S06]  /*08a0*/  BRA `(.L_x_59) ;  /* 0x0000000000047947 */ /* 0x000fec0003800000 */
.L_x_60:
[----:B------:R0:W1:Y:S02]  /*08b0*/  MUFU.RCP R7, R0 ;  /* 0x0000000000077308 */ /* 0x0000640000001000 */
.L_x_59:
[----:B------:R-:W-:Y:S05]  /*08c0*/  BSYNC.RECONVERGENT B2 ;  /* 0x0000000000027941 */ /* 0x000fea0003800200 */
.L_x_57:
[----:B-1----:R-:W-:Y:S01]  /*08d0*/  MOV R2, R7 ;  /* 0x0000000700027202 */ /* 0x002fe20000000f00 */
[----:B------:R-:W-:-:S04]  /*08e0*/  IMAD.MOV.U32 R7, RZ, RZ, 0x0 ;  /* 0x00000000ff077424 */ /* 0x000fc800078e00ff */
[----:B0-----:R-:W-:Y:S05]  /*08f0*/  RET.REL.NODEC R6 `(_Z20backwardPassV3KerneliiiPfS_S_S_PiS_) ;  /* 0xfffffff406c07950 */ /* 0x001fea0003c3ffff */
.L_x_61:
        /* <DEDUP_REMOVED lines=16> */
.L_x_176:


//--------------------- .text._Z21backwardPassV21KernelPfS_ii --------------------------
	.section	.text._Z21backwardPassV21KernelPfS_ii,"ax",@progbits
	.align	128
        .global         _Z21backwardPassV21KernelPfS_ii
        .type           _Z21backwardPassV21KernelPfS_ii,@function
        .size           _Z21backwardPassV21KernelPfS_ii,(.L_x_200 - _Z21backwardPassV21KernelPfS_ii)
        .other          _Z21backwardPassV21KernelPfS_ii,@"STO_CUDA_ENTRY STV_DEFAULT"
_Z21backwardPassV21KernelPfS_ii:
.text._Z21backwardPassV21KernelPfS_ii:
[----:B------:R-:W-:Y:S01]  /*0000*/  LDC R1, c[0x0][0x37c] ;  /* 0x0000df00ff017b82 */ /* 0x000fe20000000800 */
[----:B------:R-:W0:Y:S07]  /*0010*/  S2R R6, SR_TID.X ;  /* 0x0000000000067919 */ /* 0x000e2e0000002100 */
[----:B------:R-:W1:Y:S01]  /*0020*/  S2UR UR5, SR_CgaCtaId ;  /* 0x00000000000579c3 */ /* 0x000e620000008800 */
[----:B------:R-:W0:Y:S01]  /*0030*/  LDCU UR8, c[0x0][0x390] ;  /* 0x00007200ff0877ac */ /* 0x000e220008000800 */
[----:B------:R-:W-:-:S02]  /*0040*/  UMOV UR4, 0x400 ;  /* 0x0000040000047882 */ /* 0x000fc40000000000 */
[----:B-1----:R-:W-:Y:S01]  /*0050*/  ULEA UR4, UR5, UR4, 0x18 ;  /* 0x0000000405047291 */ /* 0x002fe2000f8ec0ff */
[----:B0-----:R-:W-:-:S05]  /*0060*/  ISETP.GE.AND P0, PT, R6, UR8, PT ;  /* 0x0000000806007c0c */ /* 0x001fca000bf06270 */
[----:B------:R-:W-:-:S05]  /*0070*/  LEA R0, R6, UR4, 0x2 ;  /* 0x0000000406007c11 */ /* 0x000fca000f8e10ff */
[----:B------:R0:W-:Y:S03]  /*0080*/  STS [R0], RZ ;  /* 0x000000ff00007388 */ /* 0x0001e60000000800 */
[----:B------:R-:W-:Y:S05]  /*0090*/  @P0 EXIT ;  /* 0x000000000000094d */ /* 0x000fea0003800000 */
[----:B------:R-:W1:Y:S01]  /*00a0*/  S2UR UR4, SR_CTAID.X ;  /* 0x00000000000479c3 */ /* 0x000e620000002500 */
[----:B------:R-:W2:Y:S07]  /*00b0*/  LDCU.64 UR6, c[0x0][0x358] ;  /* 0x00006b00ff0677ac */ /* 0x000eae0008000a00 */
[----:B------:R-:W1:Y:S08]  /*00c0*/  LDC R5, c[0x0][0x394] ;  /* 0x0000e500ff057b82 */ /* 0x000e700000000800 */
[----:B------:R-:W3:Y:S01]  /*00d0*/  LDC.64 R2, c[0x0][0x380] ;  /* 0x0000e000ff027b82 */ /* 0x000ee20000000a00 */
[----:B-1----:R-:W-:-:S04]  /*00e0*/  VIADD R5, R5, UR4 ;  /* 0x0000000405057c36 */ /* 0x002fc80008000000 */
[----:B------:R-:W-:-:S04]  /*00f0*/  IMAD R7, R6, UR8, R5 ;  /* 0x0000000806077c24 */ /* 0x000fc8000f8e0205 */
[----:B---3--:R-:W-:-:S06]  /*0100*/  IMAD.WIDE.U32 R2, R7, 0x4, R2 ;  /* 0x0000000407027825 */ /* 0x008fcc00078e0002 */
[----:B--2---:R-:W2:Y:S01]  /*0110*/  LDG.E R3, desc[UR6][R2.64] ;  /* 0x0000000602037981 */ /* 0x004ea2000c1e1900 */
[----:B------:R-:W1:Y:S01]  /*0120*/  LDCU UR4, c[0x0][0x360] ;  /* 0x00006c00ff0477ac */ /* 0x000e620008000800 */
[----:B------:R-:W-:Y:S01]  /*0130*/  ISETP.NE.AND P0, PT, R6, RZ, PT ;  /* 0x000000ff0600720c */ /* 0x000fe20003f05270 */
[----:B-1----:R-:W-:Y:S01]  /*0140*/  UISETP.GE.U32.AND UP0, UPT, UR4, 0x2, UPT ;  /* 0x000000020400788c */ /* 0x002fe2000bf06070 */
[----:B--2---:R1:W-:Y:S01]  /*0150*/  STS [R0], R3 ;  /* 0x0000000300007388 */ /* 0x0043e20000000800 */
[----:B------:R-:W-:Y:S07]  /*0160*/  BAR.SYNC.DEFER_BLOCKING 0x0 ;  /* 0x0000000000007b1d */ /* 0x000fee0000010000 */
[----:B------:R-:W-:Y:S05]  /*0170*/  BRA.U !UP0, `(.L_x_62) ;  /* 0x00000001083c7547 */ /* 0x000fea000b800000 */
[----:B------:R-:W-:Y:S01]  /*0180*/  BSSY B0, `(.L_x_62) ;  /* 0x000000e000007945 */ /* 0x000fe20003800000 */
[----:B------:R-:W-:-:S07]  /*0190*/  IMAD.U32 R2, RZ, RZ, UR4 ;  /* 0x00000004ff027e24 */ /* 0x000fce000f8e00ff */
.L_x_63:
[----:B------:R-:W-:-:S04]  /*01a0*/  SHF.R.U32.HI R9, RZ, 0x1, R2 ;  /* 0x00000001ff097819 */ /* 0x000fc80000011602 */
[----:B------:R-:W-:-:S13]  /*01b0*/  ISETP.GE.U32.AND P1, PT, R6, R9, PT ;  /* 0x000000090600720c */ /* 0x000fda0003f26070 */
[----:B-1----:R-:W-:Y:S01]  /*01c0*/  @!P1 LEA R3, R9, R0, 0x2 ;  /* 0x0000000009039211 */ /* 0x002fe200078e10ff */
[----:B------:R-:W-:Y:S01]  /*01d0*/  @!P1 LDS R4, [R0] ;  /* 0x0000000000049984 */ /* 0x000fe20000000800 */
[----:B------:R-:W-:Y:S05]  /*01e0*/  @!P1 WARPSYNC.ALL ;  /* 0x0000000000009948 */ /* 0x000fea0003800000 */
[----:B------:R-:W1:Y:S02]  /*01f0*/  @!P1 LDS R3, [R3] ;  /* 0x0000000003039984 */ /* 0x000e640000000800 */
[----:B-1----:R-:W-:-:S05]  /*0200*/  @!P1 FADD R7, R3, R4 ;  /* 0x0000000403079221 */ /* 0x002fca0000000000 */
[----:B------:R2:W-:Y:S01]  /*0210*/  @!P1 STS [R0], R7 ;  /* 0x0000000700009388 */ /* 0x0005e20000000800 */
[----:B------:R-:W-:Y:S01]  /*0220*/  @!P1 BAR.SYNC.DEFER_BLOCKING 0x0 ;  /* 0x0000000000009b1d */ /* 0x000fe20000010000 */
[----:B------:R-:W-:Y:S01]  /*0230*/  ISETP.GT.U32.AND P1, PT, R2, 0x3, PT ;  /* 0x000000030200780c */ /* 0x000fe20003f24070 */
[----:B------:R-:W-:-:S12]  /*0240*/  IMAD.MOV.U32 R2, RZ, RZ, R9 ;  /* 0x000000ffff027224 */ /* 0x000fd800078e0009 */
[----:B--2---:R-:W-:Y:S05]  /*0250*/  @P1 BRA `(.L_x_63) ;  /* 0xfffffffc00d01947 */ /* 0x004fea000383ffff */
[----:B------:R-:W-:Y:S05]  /*0260*/  BSYNC B0 ;  /* 0x0000000000007941 */ /* 0x000fea0003800000 */
.L_x_62:
[----:B------:R-:W-:Y:S05]  /*0270*/  @P0 EXIT ;  /* 0x000000000000094d */ /* 0x000fea0003800000 */
[----:B------:R-:W2:Y:S01]  /*0280*/  S2UR UR5, SR_CgaCtaId ;  /* 0x00000000000579c3 */ /* 0x000ea20000008800 */
[----:B------:R-:W-:-:S07]  /*0290*/  UMOV UR4, 0x400 ;  /* 0x0000040000047882 */ /* 0x000fce0000000000 */
[----:B-1----:R-:W1:Y:S01]  /*02a0*/  LDC.64 R2, c[0x0][0x388] ;  /* 0x0000e200ff027b82 */ /* 0x002e620000000a00 */
[----:B--2---:R-:W-:Y:S01]  /*02b0*/  ULEA UR4, UR5, UR4, 0x18 ;  /* 0x0000000405047291 */ /* 0x004fe2000f8ec0ff */
[----:B-1----:R-:W-:-:S08]  /*02c0*/  IMAD.WIDE.U32 R2, R5, 0x4, R2 ;  /* 0x0000000405027825 */ /* 0x002fd000078e0002 */
[----:B------:R-:W1:Y:S04]  /*02d0*/  LDS R7, [UR4] ;  /* 0x00000004ff077984 */ /* 0x000e680008000800 */
[----:B-1----:R-:W-:Y:S01]  /*02e0*/  STG.E desc[UR6][R2.64], R7 ;  /* 0x0000000702007986 */ /* 0x002fe2000c101906 */
[----:B------:R-:W-:Y:S05]  /*02f0*/  EXIT ;  /* 0x000000000000794d */ /* 0x000fea0003800000 */
.L_x_64:
        /* <DEDUP_REMOVED lines=16> */
.L_x_200:


//--------------------- .text._Z20backwardPassV2KerneliiiiPfS_S_S_S_S_S_PiS_S_ --------------------------
	.section	.text._Z20backwardPassV2KerneliiiiPfS_S_S_S_S_S_PiS_S_,"ax",@progbits
	.align	128
        .global         _Z20backwardPassV2KerneliiiiPfS_S_S_S_S_S_PiS_S_
        .type           _Z20backwardPassV2KerneliiiiPfS_S_S_S_S_S_PiS_S_,@function
        .size           _Z20backwardPassV2KerneliiiiPfS_S_S_S_S_S_PiS_S_,(.L_x_177 - _Z20backwardPassV2KerneliiiiPfS_S_S_S_S_S_PiS_S_)
        .other          _Z20backwardPassV2KerneliiiiPfS_S_S_S_S_S_PiS_S_,@"STO_CUDA_ENTRY STV_DEFAULT"
_Z20backwardPassV2KerneliiiiPfS_S_S_S_S_S_PiS_S_:
.text._Z20backwardPassV2KerneliiiiPfS_S_S_S_S_S_PiS_S_:
[----:B------:R-:W-:Y:S01]  /*0000*/  LDC R1, c[0x0][0x37c] ;  /* 0x0000df00ff017b82 */ /* 0x000fe20000000800 */
[----:B------:R-:W0:Y:S07]  /*0010*/  S2R R3, SR_TID.Y ;  /* 0x0000000000037919 */ /* 0x000e2e0000002200 */
[----:B------:R-:W0:Y:S01]  /*0020*/  S2UR UR4, SR_CTAID.Y ;  /* 0x00000000000479c3 */ /* 0x000e220000002600 */
[----:B------:R-:W1:Y:S01]  /*0030*/  LDCU UR8, c[0x0][0x388] ;  /* 0x00007100ff0877ac */ /* 0x000e620008000800 */
[----:B------:R-:W2:Y:S06]  /*0040*/  S2R R5, SR_TID.X ;  /* 0x0000000000057919 */ /* 0x000eac0000002100 */
[----:B------:R-:W0:Y:S08]  /*0050*/  LDC R6, c[0x0][0x364] ;  /* 0x0000d900ff067b82 */ /* 0x000e300000000800 */
[----:B------:R-:W2:Y:S08]  /*0060*/  S2UR UR5, SR_CTAID.X ;  /* 0x00000000000579c3 */ /* 0x000eb00000002500 */
[----:B------:R-:W2:Y:S01]  /*0070*/  LDC R0, c[0x0][0x360] ;  /* 0x0000d800ff007b82 */ /* 0x000ea20000000800 */
[----:B0-----:R-:W-:-:S02]  /*0080*/  IMAD R6, R6, UR4, R3 ;  /* 0x0000000406067c24 */ /* 0x001fc4000f8e0203 */
[----:B--2---:R-:W-:-:S05]  /*0090*/  IMAD R3, R0, UR5, R5 ;  /* 0x0000000500037c24 */ /* 0x004fca000f8e0205 */
[----:B------:R-:W-:-:S04]  /*00a0*/  VIMNMX R0, PT, PT, R6, R3, !PT ;  /* 0x0000000306007248 */ /* 0x000fc80007fe0100 */
[----:B-1----:R-:W-:-:S13]  /*00b0*/  ISETP.GE.AND P0, PT, R0, UR8, PT ;  /* 0x0000000800007c0c */ /* 0x002fda000bf06270 */
[----:B------:R-:W-:Y:S05]  /*00c0*/  @P0 EXIT ;  /* 0x000000000000094d */ /* 0x000fea0003800000 */
[----:B------:R-:W0:Y:S01]  /*00d0*/  LDC R5, c[0x0][0x38c] ;  /* 0x0000e300ff057b82 */ /* 0x000e220000000800 */
[----:B------:R-:W1:Y:S01]  /*00e0*/  LDCU.64 UR6, c[0x0][0x358] ;  /* 0x00006b00ff0677ac */ /* 0x000e620008000a00 */
[----:B0-----:R-:W-:-:S13]  /*00f0*/  ISETP.GE.AND P0, PT, R6, R5, PT ;  /* 0x000000050600720c */ /* 0x001fda0003f06270 */
[----:B-1----:R-:W-:Y:S05]  /*0100*/  @P0 BRA `(.L_x_65) ;  /* 0x0000000400540947 */ /* 0x002fea0003800000 */
[----:B------:R-:W-:Y:S01]  /*0110*/  ISETP.NE.AND P0, PT, R3, RZ, PT ;  /* 0x000000ff0300720c */ /* 0x000fe20003f05270 */
[----:B------:R-:W0:Y:S08]  /*0120*/  LDC.64 R10, c[0x0][0x398] ;  /* 0x0000e600ff0a7b82 */ /* 0x000e300000000a00 */
[----:B------:R-:W1:Y:S08]  /*0130*/  LDC.64 R8, c[0x0][0x390] ;  /* 0x0000e400ff087b82 */ /* 0x000e700000000a00 */
[----:B------:R-:W2:Y:S08]  /*0140*/  @!P0 LDC.64 R14, c[0x0][0x380] ;  /* 0x0000e000ff0e8b82 */ /* 0x000eb00000000a00 */
[----:B------:R-:W3:Y:S08]  /*0150*/  @!P0 LDC.64 R12, c[0x0][0x3c0] ;  /* 0x0000f000ff0c8b82 */ /* 0x000ef00000000a00 */
[----:B------:R-:W4:Y:S01]  /*0160*/  LDC R19, c[0x0][0x380] ;  /* 0x0000e000ff137b82 */ /* 0x000f220000000800 */
[----:B--2---:R-:W-:-:S02]  /*0170*/  @!P0 IMAD R0, R5, R14, R5 ;  /* 0x0000000e05008224 */ /* 0x004fc400078e0205 */
[----:B------:R-:W-:-:S03]  /*0180*/  @!P0 IMAD R7, R14, UR8, R6 ;  /* 0x000000080e078c24 */ /* 0x000fc6000f8e0206 */
[----:B------:R-:W-:Y:S01]  /*0190*/  @!P0 IADD3 R5, PT, PT, R0, R15, R6 ;  /* 0x0000000f00058210 */ /* 0x000fe20007ffe006 */
[----:B0-----:R-:W-:Y:S01]  /*01a0*/  @!P0 IMAD.WIDE R10, R7, 0x4, R10 ;  /* 0x00000004070a8825 */ /* 0x001fe200078e020a */
[----:B------:R-:W0:Y:S03]  /*01b0*/  LDC.64 R14, c[0x0][0x3b8] ;  /* 0x0000ee00ff0e7b82 */ /* 0x000e260000000a00 */
[----:B-1----:R-:W-:Y:S02]  /*01c0*/  @!P0 IMAD.WIDE R8, R5, 0x4, R8 ;  /* 0x0000000405088825 */ /* 0x002fe400078e0208 */
[----:B------:R-:W2:Y:S02]  /*01d0*/  @!P0 LDG.E R11, desc[UR6][R10.64] ;  /* 0x000000060a0b8981 */ /* 0x000ea4000c1e1900 */
[C---:B---3--:R-:W-:Y:S01]  /*01e0*/  @!P0 IMAD.WIDE.U32 R12, R6.reuse, 0x4, R12 ;  /* 0x00000004060c8825 */ /* 0x048fe200078e000c */
[----:B------:R-:W1:Y:S01]  /*01f0*/  LDC.64 R4, c[0x0][0x3c8] ;  /* 0x0000f200ff047b82 */ /* 0x000e620000000a00 */
[----:B------:R4:W2:Y:S04]  /*0200*/  @!P0 LDG.E R8, desc[UR6][R8.64] ;  /* 0x0000000608088981 */ /* 0x0008a8000c1e1900 */
[----:B------:R-:W3:Y:S01]  /*0210*/  @!P0 LDG.E R7, desc[UR6][R12.64] ;  /* 0x000000060c078981 */ /* 0x000ee2000c1e1900 */
[----:B-1----:R-:W-:-:S04]  /*0220*/  IMAD.WIDE.U32 R4, R6, 0x4, R4 ;  /* 0x0000000406047825 */ /* 0x002fc800078e0004 */
[----:B----4-:R-:W-:Y:S02]  /*0230*/  IMAD R9, R19, UR8, R6 ;  /* 0x0000000813097c24 */ /* 0x010fe4000f8e0206 */
[----:B--2---:R-:W-:-:S04]  /*0240*/  @!P0 FADD R0, R8, -R11 ;  /* 0x8000000b08008221 */ /* 0x004fc80000000000 */
[----:B------:R-:W-:-:S04]  /*0250*/  @!P0 FMUL R0, R0, R0 ;  /* 0x0000000000008220 */ /* 0x000fc80000400000 */
[----:B---3--:R-:W-:-:S05]  /*0260*/  @!P0 FFMA R17, R0, 0.5, R7 ;  /* 0x3f00000000118823 */ /* 0x008fca0000000007 */
[----:B------:R1:W-:Y:S04]  /*0270*/  @!P0 STG.E desc[UR6][R12.64], R17 ;  /* 0x000000110c008986 */ /* 0x0003e8000c101906 */
[----:B------:R-:W2:Y:S01]  /*0280*/  LDG.E R0, desc[UR6][R4.64] ;  /* 0x0000000604007981 */ /* 0x000ea2000c1e1900 */
[----:B0-----:R-:W-:-:S05]  /*0290*/  IMAD.WIDE R8, R9, 0x4, R14 ;  /* 0x0000000409087825 */ /* 0x001fca00078e020e */
[----:B------:R1:W5:Y:S01]  /*02a0*/  LDG.E R7, desc[UR6][R8.64] ;  /* 0x0000000608077981 */ /* 0x000362000c1e1900 */
[----:B------:R-:W-:Y:S01]  /*02b0*/  BSSY.RECONVERGENT B0, `(.L_x_66) ;  /* 0x000000d000007945 */ /* 0x000fe20003800200 */
[----:B--2---:R-:W-:-:S04]  /*02c0*/  I2FP.F32.S32 R0, R0 ;  /* 0x0000000000007245 */ /* 0x004fc80000201400 */
[----:B------:R-:W-:-:S04]  /*02d0*/  IADD3 R2, PT, PT, R0, 0x1800000, RZ ;  /* 0x0180000000027810 */ /* 0x000fc80007ffe0ff */
[----:B------:R-:W-:-:S04]  /*02e0*/  LOP3.LUT R2, R2, 0x7f800000, RZ, 0xc0, !PT ;  /* 0x7f80000002027812 */ /* 0x000fc800078ec0ff */
[----:B------:R-:W-:-:S13]  /*02f0*/  ISETP.GT.U32.AND P0, PT, R2, 0x1ffffff, PT ;  /* 0x01ffffff0200780c */ /* 0x000fda0003f04070 */
[----:B-1----:R-:W-:Y:S05]  /*0300*/  @P0 BRA `(.L_x_67) ;  /* 0x00000000000c0947 */ /* 0x002fea0003800000 */
[----:B------:R-:W-:-:S07]  /*0310*/  MOV R10, 0x330 ;  /* 0x00000330000a7802 */ /* 0x000fce0000000f00 */
[----:B-----5:R-:W-:Y:S05]  /*0320*/  CALL.REL.NOINC `($__internal_1_$__cuda_sm20_rcp_rn_f32_slowpath) ;  /* 0x0000000400e07944 */ /* 0x020fea0003c00000 */
[----:B------:R-:W-:Y:S05]  /*0330*/  BRA `(.L_x_68) ;  /* 0x0000000000107947 */ /* 0x000fea0003800000 */
.L_x_67:
[----:B------:R-:W0:Y:S02]  /*0340*/  MUFU.RCP R9, R0 ;  /* 0x0000000000097308 */ /* 0x000e240000001000 */
[----:B0-----:R-:W-:-:S04]  /*0350*/  FFMA R2, R0, R9, -1 ;  /* 0xbf80000000027423 */ /* 0x001fc80000000009 */
[----:B------:R-:W-:-:S04]  /*0360*/  FADD.FTZ R2, -R2, -RZ ;  /* 0x800000ff02027221 */ /* 0x000fc80000010100 */
[----:B------:R-:W-:-:S07]  /*0370*/  FFMA R2, R9, R2, R9 ;  /* 0x0000000209027223 */ /* 0x000fce0000000009 */
.L_x_68:
[----:B------:R-:W-:Y:S05]  /*0380*/  BSYNC.RECONVERGENT B0 ;  /* 0x0000000000007941 */ /* 0x000fea0003800200 */
.L_x_66:
[----:B------:R-:W0:Y:S01]  /*0390*/  LDC.64 R10, c[0x0][0x3b0] ;  /* 0x0000ec00ff0a7b82 */ /* 0x000e220000000a00 */
[----:B------:R-:W1:Y:S07]  /*03a0*/  LDCU UR4, c[0x0][0x388] ;  /* 0x00007100ff0477ac */ /* 0x000e6e0008000800 */
[----:B------:R-:W2:Y:S08]  /*03b0*/  LDC.64 R12, c[0x0][0x3a0] ;  /* 0x0000e800ff0c7b82 */ /* 0x000eb00000000a00 */
[----:B------:R-:W3:Y:S01]  /*03c0*/  LDC.64 R14, c[0x0][0x3d0] ;  /* 0x0000f400ff0e7b82 */ /* 0x000ee20000000a00 */
[----:B0-----:R-:W-:-:S06]  /*03d0*/  IMAD.WIDE.U32 R10, R6, 0x4, R10 ;  /* 0x00000004060a7825 */ /* 0x001fcc00078e000a */
[----:B------:R-:W4:Y:S01]  /*03e0*/  LDG.E R10, desc[UR6][R10.64] ;  /* 0x000000060a0a7981 */ /* 0x000f22000c1e1900 */
[----:B------:R-:W-:Y:S01]  /*03f0*/  FADD R2, -R2, 1 ;  /* 0x3f80000002027421 */ /* 0x000fe20000000100 */
[----:B-1----:R-:W-:Y:S02]  /*0400*/  IMAD R8, R3, UR4, R6 ;  /* 0x0000000403087c24 */ /* 0x002fe4000f8e0206 */
[----:B--2---:R-:W-:-:S04]  /*0410*/  IMAD.WIDE.U32 R12, R6, 0x4, R12 ;  /* 0x00000004060c7825 */ /* 0x004fc800078e000c */
[----:B---3--:R-:W-:-:S04]  /*0420*/  IMAD.WIDE R14, R8, 0x4, R14 ;  /* 0x00000004080e7825 */ /* 0x008fc800078e020e */
[----:B----45:R-:W-:-:S05]  /*0430*/  FFMA R7, R2, R10, R7 ;  /* 0x0000000a02077223 */ /* 0x030fca0000000007 */
[----:B------:R0:W-:Y:S04]  /*0440*/  STG.E desc[UR6][R12.64], R7 ;  /* 0x000000070c007986 */ /* 0x0001e8000c101906 */
[----:B------:R-:W2:Y:S02]  /*0450*/  LDG.E R14, desc[UR6][R14.64] ;  /* 0x000000060e0e7981 */ /* 0x000ea4000c1e1900 */
[----:B--2---:R-:W-:-:S13]  /*0460*/  FSETP.NEU.AND P0, PT, R14, RZ, PT ;  /* 0x000000ff0e00720b */ /* 0x004fda0003f0d000 */
[----:B0-----:R-:W-:Y:S05]  /*0470*/  @!P0 EXIT ;  /* 0x000000000000894d */ /* 0x001fea0003800000 */
        /* <DEDUP_REMOVED lines=8> */
[----:B------:R-:W-:Y:S05]  /*0500*/  CALL.REL.NOINC `($__internal_1_$__cuda_sm20_rcp_rn_f32_slowpath) ;  /* 0x0000000400687944 */ /* 0x000fea0003c00000 */
[----:B------:R-:W-:Y:S01]  /*0510*/  MOV R6, R2 ;  /* 0x0000000200067202 */ /* 0x000fe20000000f00 */
[----:B------:R-:W-:Y:S06]  /*0520*/  BRA `(.L_x_71) ;  /* 0x0000000000107947 */ /* 0x000fec0003800000 */
.L_x_70:
[----:B------:R-:W0:Y:S02]  /*0530*/  MUFU.RCP R5, R0 ;  /* 0x0000000000057308 */ /* 0x000e240000001000 */
[----:B0-----:R-:W-:-:S04]  /*0540*/  FFMA R2, R0, R5, -1 ;  /* 0xbf80000000027423 */ /* 0x001fc80000000005 */
[----:B------:R-:W-:-:S04]  /*0550*/  FADD.FTZ R2, -R2, -RZ ;  /* 0x800000ff02027221 */ /* 0x000fc80000010100 */
[----:B------:R-:W-:-:S07]  /*0560*/  FFMA R6, R5, R2, R5 ;  /* 0x0000000205067223 */ /* 0x000fce0000000005 */
.L_x_71:
[----:B------:R-:W-:Y:S05]  /*0570*/  BSYNC.RECONVERGENT B0 ;  /* 0x0000000000007941 */ /* 0x000fea0003800200 */
.L_x_69:
[----:B------:R-:W0:Y:S01]  /*0580*/  LDCU UR4, c[0x0][0x388] ;  /* 0x00007100ff0477ac */ /* 0x000e220008000800 */
[----:B------:R-:W1:Y:S01]  /*0590*/  LDC.64 R10, c[0x0][0x398] ;  /* 0x0000e600ff0a7b82 */ /* 0x000e620000000a00 */
[----:B------:R-:W0:Y:S07]  /*05a0*/  LDCU UR5, c[0x0][0x380] ;  /* 0x00007000ff0577ac */ /* 0x000e2e0008000800 */
[----:B------:R-:W2:Y:S01]  /*05b0*/  LDC.64 R4, c[0x0][0x3a8] ;  /* 0x0000ea00ff047b82 */ /* 0x000ea20000000a00 */
[----:B0-----:R-:W-:-:S06]  /*05c0*/  UIMAD UR4, UR4, UR5, -UR4 ;  /* 0x00000005040472a4 */ /* 0x001fcc000f8e0a04 */
[----:B------:R-:W-:-:S05]  /*05d0*/  IADD3 R3, PT, PT, R3, UR4, RZ ;  /* 0x0000000403037c10 */ /* 0x000fca000fffe0ff */
[----:B-1----:R-:W-:-:S04]  /*05e0*/  IMAD.WIDE R2, R3, 0x4, R10 ;  /* 0x0000000403027825 */ /* 0x002fc800078e020a */
[----:B--2---:R-:W-:Y:S02]  /*05f0*/  IMAD.WIDE R8, R8, 0x4, R4 ;  /* 0x0000000408087825 */ /* 0x004fe400078e0204 */
[----:B------:R-:W2:Y:S04]  /*0600*/  LDG.E R3, desc[UR6][R2.64] ;  /* 0x0000000602037981 */ /* 0x000ea8000c1e1900 */
[----:B------:R-:W2:Y:S01]  /*0610*/  LDG.E R5, desc[UR6][R8.64] ;  /* 0x0000000608057981 */ /* 0x000ea2000c1e1900 */
[----:B------:R-:W-:-:S04]  /*0620*/  FMUL R6, R7, R6 ;  /* 0x0000000607067220 */ /* 0x000fc80000400000 */
[----:B--2---:R-:W-:-:S05]  /*0630*/  FFMA R5, R6, R3, R5 ;  /* 0x0000000306057223 */ /* 0x004fca0000000005 */
[----:B------:R-:W-:Y:S01]  /*0640*/  STG.E desc[UR6][R8.64], R5 ;  /* 0x0000000508007986 */ /* 0x000fe2000c101906 */
[----:B------:R-:W-:Y:S05]  /*0650*/  EXIT ;  /* 0x000000000000794d */ /* 0x000fea0003800000 */
.L_x_65:
[----:B------:R-:W0:Y:S01]  /*0660*/  LDC.64 R4, c[0x0][0x3d8] ;  /* 0x0000f600ff047b82 */ /* 0x000e220000000a00 */
[----:B------:R-:W-:-:S07]  /*0670*/  IMAD R7, R3, UR8, R6 ;  /* 0x0000000803077c24 */ /* 0x000fce000f8e0206 */
[----:B------:R-:W1:Y:S01]  /*0680*/  LDC.64 R8, c[0x0][0x3d0] ;  /* 0x0000f400ff087b82 */ /* 0x000e620000000a00 */
[----:B0-----:R-:W-:-:S05]  /*0690*/  IMAD.WIDE R4, R7, 0x4, R4 ;  /* 0x0000000407047825 */ /* 0x001fca00078e0204 */
[----:B------:R0:W-:Y:S01]  /*06a0*/  STG.E desc[UR6][R4.64], RZ ;  /* 0x000000ff04007986 */ /* 0x0001e2000c101906 */
[----:B-1----:R-:W-:-:S06]  /*06b0*/  IMAD.WIDE R8, R7, 0x4, R8 ;  /* 0x0000000407087825 */ /* 0x002fcc00078e0208 */
[----:B------:R-:W2:Y:S02]  /*06c0*/  LDG.E R8, desc[UR6][R8.64] ;  /* 0x0000000608087981 */ /* 0x000ea4000c1e1900 */
[----:B--2---:R-:W-:-:S13]  /*06d0*/  FSETP.NEU.AND P0, PT, R8, RZ, PT ;  /* 0x000000ff0800720b */ /* 0x004fda0003f0d000 */
[----:B0-----:R-:W-:Y:S05]  /*06e0*/  @!P0 EXIT ;  /* 0x000000000000894d */ /* 0x001fea0003800000 */
[----:B------:R-:W0:Y:S08]  /*06f0*/  LDC.64 R8, c[0x0][0x3c8] ;  /* 0x0000f200ff087b82 */ /* 0x000e300000000a00 */
[----:B------:R-:W1:Y:S01]  /*0700*/  LDC.64 R10, c[0x0][0x3b0] ;  /* 0x0000ec00ff0a7b82 */ /* 0x000e620000000a00 */
[----:B0-----:R-:W-:-:S06]  /*0710*/  IMAD.WIDE.U32 R12, R6, 0x4, R8 ;  /* 0x00000004060c7825 */ /* 0x001fcc00078e0008 */
[----:B------:R-:W2:Y:S01]  /*0720*/  LDG.E R12, desc[UR6][R12.64] ;  /* 0x000000060c0c7981 */ /* 0x000ea2000c1e1900 */
[----:B-1----:R-:W-:-:S05]  /*0730*/  IMAD.WIDE R10, R3, 0x4, R10 ;  /* 0x00000004030a7825 */ /* 0x002fca00078e020a */
[----:B------:R0:W5:Y:S01]  /*0740*/  LDG.E R7, desc[UR6][R10.64] ;  /* 0x000000060a077981 */ /* 0x000162000c1e1900 */
[----:B------:R-:W-:Y:S01]  /*0750*/  ISETP.NE.AND P0, PT, R6, R3, PT ;  /* 0x000000030600720c */ /* 0x000fe20003f05270 */
[----:B------:R-:W-:Y:S03]  /*0760*/  BSSY.RECONVERGENT B0, `(.L_x_72) ;  /* 0x000000f000007945 */ /* 0x000fe60003800200 */
[----:B------:R-:W-:Y:S02]  /*0770*/  FSEL R8, RZ, 1, P0 ;  /* 0x3f800000ff087808 */ /* 0x000fe40000000000 */
[----:B--2---:R-:W-:-:S04]  /*0780*/  I2FP.F32.S32 R0, R12 ;  /* 0x0000000c00007245 */ /* 0x004fc80000201400 */
[----:B------:R-:W-:-:S04]  /*0790*/  IADD3 R2, PT, PT, R0, 0x1800000, RZ ;  /* 0x0180000000027810 */ /* 0x000fc80007ffe0ff */
[----:B------:R-:W-:-:S04]  /*07a0*/  LOP3.LUT R2, R2, 0x7f800000, RZ, 0xc0, !PT ;  /* 0x7f80000002027812 */ /* 0x000fc800078ec0ff */
[----:B------:R-:W-:-:S13]  /*07b0*/  ISETP.GT.U32.AND P1, PT, R2, 0x1ffffff, PT ;  /* 0x01ffffff0200780c */ /* 0x000fda0003f24070 */
[----:B0-----:R-:W-:Y:S05]  /*07c0*/  @P1 BRA `(.L_x_73) ;  /* 0x0000000000101947 */ /* 0x001fea0003800000 */
[----:B------:R-:W-:-:S07]  /*07d0*/  MOV R10, 0x7f0 ;  /* 0x000007f0000a7802 */ /* 0x000fce0000000f00 */
[----:B-----5:R-:W-:Y:S05]  /*07e0*/  CALL.REL.NOINC `($__internal_1_$__cuda_sm20_rcp_rn_f32_slowpath) ;  /* 0x0000000000b07944 */ /* 0x020fea0003c00000 */
[----:B------:R-:W-:Y:S01]  /*07f0*/  MOV R9, R2 ;  /* 0x0000000200097202 */ /* 0x000fe20000000f00 */
[----:B------:R-:W-:Y:S06]  /*0800*/  BRA `(.L_x_74) ;  /* 0x0000000000107947 */ /* 0x000fec0003800000 */
.L_x_73:
[----:B------:R-:W0:Y:S02]  /*0810*/  MUFU.RCP R9, R0 ;  /* 0x0000000000097308 */ /* 0x000e240000001000 */
[----:B0-----:R-:W-:-:S04]  /*0820*/  FFMA R2, R0, R9, -1 ;  /* 0xbf80000000027423 */ /* 0x001fc80000000009 */
[----:B------:R-:W-:-:S04]  /*0830*/  FADD.FTZ R2, -R2, -RZ ;  /* 0x800000ff02027221 */ /* 0x000fc80000010100 */
[----:B------:R-:W-:-:S07]  /*0840*/  FFMA R9, R9, R2, R9 ;  /* 0x0000000209097223 */ /* 0x000fce0000000009 */
.L_x_74:
[----:B------:R-:W-:Y:S05]  /*0850*/  BSYNC.RECONVERGENT B0 ;  /* 0x0000000000007941 */ /* 0x000fea0003800200 */
.L_x_72:
[----:B------:R-:W0:Y:S02]  /*0860*/  LDC.64 R10, c[0x0][0x3c8] ;  /* 0x0000f200ff0a7b82 */ /* 0x000e240000000a00 */
[----:B0-----:R-:W-:-:S06]  /*0870*/  IMAD.WIDE R10, R3, 0x4, R10 ;  /* 0x00000004030a7825 */ /* 0x001fcc00078e020a */
[----:B------:R-:W2:Y:S01]  /*0880*/  LDG.E R10, desc[UR6][R10.64] ;  /* 0x000000060a0a7981 */ /* 0x000ea2000c1e1900 */
[----:B------:R-:W-:Y:S01]  /*0890*/  BSSY.RECONVERGENT B0, `(.L_x_75) ;  /* 0x000000f000007945 */ /* 0x000fe20003800200 */
[----:B------:R-:W-:Y:S01]  /*08a0*/  FADD R9, -R9, 1 ;  /* 0x3f80000009097421 */ /* 0x000fe20000000100 */
[----:B--2---:R-:W-:-:S04]  /*08b0*/  I2FP.F32.S32 R0, R10 ;  /* 0x0000000a00007245 */ /* 0x004fc80000201400 */
[----:B------:R-:W-:-:S04]  /*08c0*/  IADD3 R2, PT, PT, R0, 0x1800000, RZ ;  /* 0x0180000000027810 */ /* 0x000fc80007ffe0ff */
[----:B------:R-:W-:-:S04]  /*08d0*/  LOP3.LUT R2, R2, 0x7f800000, RZ, 0xc0, !PT ;  /* 0x7f80000002027812 */ /* 0x000fc800078ec0ff */
[----:B------:R-:W-:-:S13]  /*08e0*/  ISETP.GT.U32.AND P0, PT, R2, 0x1ffffff, PT ;  /* 0x01ffffff0200780c */ /* 0x000fda0003f04070 */
[----:B------:R-:W-:Y:S05]  /*08f0*/  @P0 BRA `(.L_x_76) ;  /* 0x0000000000100947 */ /* 0x000fea0003800000 */
[----:B------:R-:W-:-:S07]  /*0900*/  MOV R10, 0x920 ;  /* 0x00000920000a7802 */ /* 0x000fce0000000f00 */
[----:B-----5:R-:W-:Y:S05]  /*0910*/  CALL.REL.NOINC `($__internal_1_$__cuda_sm20_rcp_rn_f32_slowpath) ;  /* 0x0000000000647944 */ /* 0x020fea0003c00000 */
[----:B------:R-:W-:Y:S01]  /*0920*/  MOV R14, R2 ;  /* 0x00000002000e7202 */ /* 0x000fe20000000f00 */
[----:B------:R-:W-:Y:S06]  /*0930*/  BRA `(.L_x_77) ;  /* 0x0000000000107947 */ /* 0x000fec0003800000 */
.L_x_76:
[----:B------:R-:W0:Y:S02]  /*0940*/  MUFU.RCP R11, R0 ;  /* 0x00000000000b7308 */ /* 0x000e240000001000 */
[----:B0-----:R-:W-:-:S04]  /*0950*/  FFMA R2, R0, R11, -1 ;  /* 0xbf80000000027423 */ /* 0x001fc8000000000b */
[----:B------:R-:W-:-:S04]  /*0960*/  FADD.FTZ R2, -R2, -RZ ;  /* 0x800000ff02027221 */ /* 0x000fc80000010100 */
[----:B------:R-:W-:-:S07]  /*0970*/  FFMA R14, R11, R2, R11 ;  /* 0x000000020b0e7223 */ /* 0x000fce000000000b */
.L_x_77:
[----:B------:R-:W-:Y:S05]  /*0980*/  BSYNC.RECONVERGENT B0 ;  /* 0x0000000000007941 */ /* 0x000fea0003800200 */
.L_x_75:
[----:B------:R-:W0:Y:S01]  /*0990*/  LDC R15, c[0x0][0x380] ;  /* 0x0000e000ff0f7b82 */ /* 0x000e220000000800 */
[----:B------:R-:W1:Y:S07]  /*09a0*/  LDCU UR4, c[0x0][0x388] ;  /* 0x00007100ff0477ac */ /* 0x000e6e0008000800 */
[----:B------:R-:W2:Y:S08]  /*09b0*/  LDC.64 R12, c[0x0][0x398] ;  /* 0x0000e600ff0c7b82 */ /* 0x000eb00000000a00 */
[----:B------:R-:W3:Y:S01]  /*09c0*/  LDC.64 R10, c[0x0][0x3d0] ;  /* 0x0000f400ff0a7b82 */ /* 0x000ee20000000a00 */
[----:B-1----:R-:W-:-:S02]  /*09d0*/  IMAD R3, R6, UR4, R3 ;  /* 0x0000000406037c24 */ /* 0x002fc4000f8e0203 */
[----:B0-----:R-:W-:-:S04]  /*09e0*/  IMAD R15, R15, UR4, R6 ;  /* 0x000000040f0f7c24 */ /* 0x001fc8000f8e0206 */
[----:B--2---:R-:W-:-:S06]  /*09f0*/  IMAD.WIDE R12, R15, 0x4, R12 ;  /* 0x000000040f0c7825 */ /* 0x004fcc00078e020c */
[----:B------:R-:W2:Y:S01]  /*0a00*/  LDG.E R12, desc[UR6][R12.64] ;  /* 0x000000060c0c7981 */ /* 0x000ea2000c1e1900 */
[----:B---3--:R-:W-:-:S06]  /*0a10*/  IMAD.WIDE R2, R3, 0x4, R10 ;  /* 0x0000000403027825 */ /* 0x008fcc00078e020a */
[----:B------:R-:W3:Y:S01]  /*0a20*/  LDG.E R3, desc[UR6][R2.64] ;  /* 0x0000000602037981 */ /* 0x000ee2000c1e1900 */
[----:B--2---:R-:W-:-:S04]  /*0a30*/  FADD R11, -R12, 1 ;  /* 0x3f8000000c0b7421 */ /* 0x004fc80000000100 */
[----:B------:R-:W-:Y:S01]  /*0a40*/  FMUL R11, R12, R11 ;  /* 0x0000000b0c0b7220 */ /* 0x000fe20000400000 */
[----:B---3--:R-:W-:-:S04]  /*0a50*/  FMUL R14, R3, R14 ;  /* 0x0000000e030e7220 */ /* 0x008fc80000400000 */
[----:B------:R-:W-:-:S04]  /*0a60*/  FMUL R11, R14, R11 ;  /* 0x0000000b0e0b7220 */ /* 0x000fc80000400000 */
[----:B------:R-:W-:-:S04]  /*0a70*/  FFMA R8, R8, R9, R11 ;  /* 0x0000000908087223 */ /* 0x000fc8000000000b */
[----:B-----5:R-:W-:-:S05]  /*0a80*/  FMUL R7, R7, R8 ;  /* 0x0000000807077220 */ /* 0x020fca0000400000 */
[----:B------:R-:W-:Y:S01]  /*0a90*/  STG.E desc[UR6][R4.64], R7 ;  /* 0x0000000704007986 */ /* 0x000fe2000c101906 */
[----:B------:R-:W-:Y:S05]  /*0aa0*/  EXIT ;  /* 0x000000000000794d */ /* 0x000fea0003800000 */
        .weak           $__internal_1_$__cuda_sm20_rcp_rn_f32_slowpath
        .type           $__internal_1_$__cuda_sm20_rcp_rn_f32_slowpath,@function
        .size           $__internal_1_$__cuda_sm20_rcp_rn_f32_slowpath,(.L_x_177 - $__internal_1_$__cuda_sm20_rcp_rn_f32_slowpath)
$__internal_1_$__cuda_sm20_rcp_rn_f32_slowpath:
        /* <DEDUP_REMOVED lines=15> */
.L_x_79:
[----:B------:R-:W-:-:S04]  /*0ba0*/  IADD3 R11, PT, PT, R2, -0xfd, RZ ;  /* 0xffffff03020b7810 */ /* 0x000fc80007ffe0ff */
        /* <DEDUP_REMOVED lines=15> */
[----:B------:R-:W-:Y:S02]  /*0ca0*/  LOP3.LUT R12, R17, R14, RZ, 0xc0, !PT ;  /* 0x0000000e110c7212 */ /* 0x000fe400078ec0ff */
[----:B------:R-:W-:-:S02]  /*0cb0*/  IADD3 R13, PT, PT, -R13, RZ, RZ ;  /* 0x000000ff0d0d7210 */ /* 0x000fc40007ffe1ff */
[-C--:B------:R-:W-:Y:S02]  /*0cc0*/  SHF.R.U32.HI R12, RZ, R11.reuse, R12 ;  /* 0x0000000bff0c7219 */ /* 0x080fe4000001160c */
[----:B------:R-:W-:Y:S02]  /*0cd0*/  LOP3.LUT P1, RZ, R13, R11, R14, 0xf8, !PT ;  /* 0x0000000b0dff7212 */ /* 0x000fe4000782f80e */
[C---:B------:R-:W-:Y:S02]  /*0ce0*/  LOP3.LUT P0, RZ, R12.reuse, 0x1, RZ, 0xc0, !PT ;  /* 0x000000010cff7812 */ /* 0x040fe4000780c0ff */
[----:B------:R-:W-:-:S04]  /*0cf0*/  LOP3.LUT P2, RZ, R12, 0x2, RZ, 0xc0, !PT ;  /* 0x000000020cff7812 */ /* 0x000fc8000784c0ff */
[----:B------:R-:W-:Y:S02]  /*0d00*/  PLOP3.LUT P0, PT, P0, P1, P2, 0xe0, 0x0 ;  /* 0x000000000000781c */ /* 0x000fe40000703c20 */
[----:B------:R-:W-:Y:S02]  /*0d10*/  LOP3.LUT P1, RZ, R0, 0x7fffff, RZ, 0xc0, !PT ;  /* 0x007fffff00ff7812 */ /* 0x000fe4000782c0ff */
[----:B------:R-:W-:-:S05]  /*0d20*/  SEL R11, RZ, 0x1, !P0 ;  /* 0x00000001ff0b7807 */ /* 0x000fca0004000000 */
[----:B------:R-:W-:-:S05]  /*0d30*/  IMAD.MOV R11, RZ, RZ, -R11 ;  /* 0x000000ffff0b7224 */ /* 0x000fca00078e0a0b */
[----:B------:R-:W-:Y:S02]  /*0d40*/  ISETP.GE.AND P0, PT, R11, RZ, PT ;  /* 0x000000ff0b00720c */ /* 0x000fe40003f06270 */
[----:B------:R-:W-:-:S04]  /*0d50*/  IADD3 R11, PT, PT, R2, -0xfc, RZ ;  /* 0xffffff04020b7810 */ /* 0x000fc80007ffe0ff */
[----:B------:R-:W-:-:S07]  /*0d60*/  SHF.R.U32.HI R11, RZ, R11, R14 ;  /* 0x0000000bff0b7219 */ /* 0x000fce000001160e */
[----:B------:R-:W-:-:S04]  /*0d70*/  @!P0 IADD3 R11, PT, PT, R11, 0x1, RZ ;  /* 0x000000010b0b8810 */ /* 0x000fc80007ffe0ff */
[----:B------:R-:W-:-:S04]  /*0d80*/  @!P1 SHF.L.U32 R11, R11, 0x1, RZ ;  /* 0x000000010b0b9819 */ /* 0x000fc800000006ff */
[----:B------:R-:W-:Y:S01]  /*0d90*/  LOP3.LUT R11, R11, 0x80000000, R0, 0xf8, !PT ;  /* 0x800000000b0b7812 */ /* 0x000fe200078ef800 */
[----:B------:R-:W-:Y:S06]  /*0da0*/  BRA `(.L_x_80) ;  /* 0x0000000000047947 */ /* 0x000fec0003800000 */
.L_x_81:
[----:B------:R0:W1:Y:S02]  /*0db0*/  MUFU.RCP R11, R0 ;  /* 0x00000000000b7308 */ /* 0x0000640000001000 */
.L_x_80:
[----:B------:R-:W-:Y:S05]  /*0dc0*/  BSYNC.RECONVERGENT B1 ;  /* 0x0000000000017941 */ /* 0x000fea0003800200 */
.L_x_78:
[----:B-1----:R-:W-:Y:S01]  /*0dd0*/  MOV R2, R11 ;  /* 0x0000000b00027202 */ /* 0x002fe20000000f00 */
[----:B------:R-:W-:-:S04]  /*0de0*/  HFMA2 R11, -RZ, RZ, 0, 0 ;  /* 0x00000000ff0b7431 */ /* 0x000fc800000001ff */
[----:B0-----:R-:W-:Y:S05]  /*0df0*/  RET.REL.NODEC R10 `(_Z20backwardPassV2KerneliiiiPfS_S_S_S_S_S_PiS_S_) ;  /* 0xfffffff00a807950 */ /* 0x001fea0003c3ffff */
.L_x_82:
        /* <DEDUP_REMOVED lines=16> */
.L_x_177:


//--------------------- .text._Z21backwardPassV11KerneliiiPfS_S_PiS_ --------------------------
	.section	.text._Z21backwardPassV11KerneliiiPfS_S_PiS_,"ax",@progbits
	.align	128
        .global         _Z21backwardPassV11KerneliiiPfS_S_PiS_
        .type           _Z21backwardPassV11KerneliiiPfS_S_PiS_,@function
        .size           _Z21backwardPassV11KerneliiiPfS_S_PiS_,(.L_x_178 - _Z21backwardPassV11KerneliiiPfS_S_PiS_)
        .other          _Z21backwardPassV11KerneliiiPfS_S_PiS_,@"STO_CUDA_ENTRY STV_DEFAULT"
_Z21backwardPassV11KerneliiiPfS_S_PiS_:
.text._Z21backwardPassV11KerneliiiPfS_S_PiS_:
[----:B------:R-:W-:Y:S01]  /*0000*/  LDC R1, c[0x0][0x37c] ;  /* 0x0000df00ff017b82 */ /* 0x000fe20000000800 */
[----:B------:R-:W0:Y:S07]  /*0010*/  S2R R0, SR_TID.X ;  /* 0x0000000000007919 */ /* 0x000e2e0000002100 */
[----:B------:R-:W0:Y:S01]  /*0020*/  S2UR UR4, SR_CTAID.X ;  /* 0x00000000000479c3 */ /* 0x000e220000002500 */
[----:B------:R-:W1:Y:S07]  /*0030*/  LDCU UR5, c[0x0][0x388] ;  /* 0x00007100ff0577ac */ /* 0x000e6e0008000800 */
[----:B------:R-:W0:Y:S08]  /*0040*/  LDC R3, c[0x0][0x360] ;  /* 0x0000d800ff037b82 */ /* 0x000e300000000800 */
[----:B------:R-:W2:Y:S01]  /*0050*/  LDC R2, c[0x0][0x384] ;  /* 0x0000e100ff027b82 */ /* 0x000ea20000000800 */
[----:B0-----:R-:W-:-:S05]  /*0060*/  IMAD R3, R3, UR4, R0 ;  /* 0x0000000403037c24 */ /* 0x001fca000f8e0200 */
[----:B-1----:R-:W-:-:S04]  /*0070*/  ISETP.GE.AND P0, PT, R3, UR5, PT ;  /* 0x0000000503007c0c */ /* 0x002fc8000bf06270 */
[----:B--2---:R-:W-:-:S13]  /*0080*/  ISETP.GE.OR P0, PT, R3, R2, !P0 ;  /* 0x000000020300720c */ /* 0x004fda0004706670 */
[----:B------:R-:W-:Y:S05]  /*0090*/  @P0 EXIT ;  /* 0x000000000000094d */ /* 0x000fea0003800000 */
[----:B------:R-:W0:Y:S01]  /*00a0*/  LDC.64 R14, c[0x0][0x398] ;  /* 0x0000e600ff0e7b82 */ /* 0x000e220000000a00 */
[----:B------:R-:W1:Y:S01]  /*00b0*/  LDCU.64 UR4, c[0x0][0x358] ;  /* 0x00006b00ff0477ac */ /* 0x000e620008000a00 */
[----:B------:R-:W-:Y:S01]  /*00c0*/  ISETP.GE.AND P0, PT, R2, 0x1, PT ;  /* 0x000000010200780c */ /* 0x000fe20003f06270 */
[----:B0-----:R-:W-:-:S05]  /*00d0*/  IMAD.WIDE R14, R3, 0x4, R14 ;  /* 0x00000004030e7825 */ /* 0x001fca00078e020e */
[----:B-1----:R0:W-:Y:S07]  /*00e0*/  STG.E desc[UR4][R14.64], RZ ;  /* 0x000000ff0e007986 */ /* 0x0021ee000c101904 */
[----:B------:R-:W-:Y:S05]  /*00f0*/  @!P0 EXIT ;  /* 0x000000000000894d */ /* 0x000fea0003800000 */
[----:B------:R-:W1:Y:S01]  /*0100*/  LDC.64 R16, c[0x0][0x390] ;  /* 0x0000e400ff107b82 */ /* 0x000e620000000a00 */
[----:B------:R-:W2:Y:S01]  /*0110*/  LDCU UR6, c[0x0][0x380] ;  /* 0x00007000ff0677ac */ /* 0x000ea20008000800 */
[----:B------:R-:W-:Y:S01]  /*0120*/  ISETP.GE.U32.AND P0, PT, R2, 0x4, PT ;  /* 0x000000040200780c */ /* 0x000fe20003f06070 */
[----:B------:R-:W-:Y:S01]  /*0130*/  IMAD R4, R3, R2, RZ ;  /* 0x0000000203047224 */ /* 0x000fe200078e02ff */
[----:B------:R-:W-:-:S04]  /*0140*/  CS2R R6, SRZ ;  /* 0x0000000000067805 */ /* 0x000fc8000001ff00 */
[----:B------:R-:W3:Y:S01]  /*0150*/  LDC.64 R18, c[0x0][0x3a8] ;  /* 0x0000ea00ff127b82 */ /* 0x000ee20000000a00 */
[----:B--2---:R-:W-:-:S04]  /*0160*/  IMAD R5, R2, UR6, R3 ;  /* 0x0000000602057c24 */ /* 0x004fc8000f8e0203 */
[----:B-1----:R-:W-:Y:S01]  /*0170*/  IMAD.WIDE R16, R5, 0x4, R16 ;  /* 0x0000000405107825 */ /* 0x002fe200078e0210 */
[----:B------:R-:W-:-:S03]  /*0180*/  LOP3.LUT R5, R2, 0x3, RZ, 0xc0, !PT ;  /* 0x0000000302057812 */ /* 0x000fc600078ec0ff */
[----:B---3--:R-:W-:Y:S01]  /*0190*/  IMAD.WIDE R18, R3, 0x4, R18 ;  /* 0x0000000403127825 */ /* 0x008fe200078e0212 */
[----:B------:R-:W-:Y:S06]  /*01a0*/  @!P0 BRA `(.L_x_83) ;  /* 0x0000000c00948947 */ /* 0x000fec0003800000 */
[----:B------:R-:W1:Y:S01]  /*01b0*/  LDC R8, c[0x0][0x384] ;  /* 0x0000e100ff087b82 */ /* 0x000e620000000800 */
[----:B------:R-:W-:Y:S01]  /*01c0*/  HFMA2 R9, -RZ, RZ, 0, 0 ;  /* 0x00000000ff097431 */ /* 0x000fe200000001ff */
[----:B------:R-:W-:Y:S01]  /*01d0*/  LOP3.LUT R6, R2, 0x7ffffffc, RZ, 0xc0, !PT ;  /* 0x7ffffffc02067812 */ /* 0x000fe200078ec0ff */
[----:B------:R-:W-:Y:S01]  /*01e0*/  IMAD.MOV.U32 R7, RZ, RZ, RZ ;  /* 0x000000ffff077224 */ /* 0x000fe200078e00ff */
[----:B------:R-:W2:Y:S04]  /*01f0*/  LDCU UR8, c[0x0][0x384] ;  /* 0x00007080ff0877ac */ /* 0x000ea80008000800 */
[----:B------:R-:W3:Y:S01]  /*0200*/  LDC.64 R20, c[0x0][0x3a8] ;  /* 0x0000ea00ff147b82 */ /* 0x000ee20000000a00 */
[----:B------:R-:W4:Y:S02]  /*0210*/  LDCU.64 UR6, c[0x0][0x3b0] ;  /* 0x00007600ff0677ac */ /* 0x000f240008000a00 */
.L_x_112:
[----:B------:R-:W5:Y:S01]  /*0220*/  LDC.64 R34, c[0x0][0x3b0] ;  /* 0x0000ec00ff227b82 */ /* 0x000f620000000a00 */
[----:B--2---:R-:W-:-:S07]  /*0230*/  IMAD R33, R9, UR8, R3 ;  /* 0x0000000809217c24 */ /* 0x004fce000f8e0203 */
[----:B------:R-:W2:Y:S01]  /*0240*/  LDC.64 R26, c[0x0][0x3a0] ;  /* 0x0000e800ff1a7b82 */ /* 0x000ea20000000a00 */
[----:B-----5:R-:W-:-:S05]  /*0250*/  IMAD.WIDE R32, R33, 0x4, R34 ;  /* 0x0000000421207825 */ /* 0x020fca00078e0222 */
[----:B------:R-:W5:Y:S01]  /*0260*/  LDG.E R0, desc[UR4][R32.64] ;  /* 0x0000000420007981 */ /* 0x000f62000c1e1900 */
[----:B------:R-:W-:Y:S01]  /*0270*/  BSSY.RECONVERGENT B1, `(.L_x_84) ;  /* 0x0000032000017945 */ /* 0x000fe20003800200 */
[----:B-----5:R-:W-:-:S13]  /*0280*/  FSETP.NEU.AND P0, PT, R0, RZ, PT ;  /* 0x000000ff0000720b */ /* 0x020fda0003f0d000 */
[----:B012-4-:R-:W-:Y:S05]  /*0290*/  @!P0 BRA `(.L_x_85) ;  /* 0x0000000000bc8947 */ /* 0x017fea0003800000 */
[----:B------:R-:W2:Y:S01]  /*02a0*/  LDG.E R0, desc[UR4][R18.64] ;  /* 0x0000000412007981 */ /* 0x000ea2000c1e1900 */
[----:B------:R-:W-:-:S05]  /*02b0*/  IMAD.WIDE.U32 R10, R9, 0x4, R26 ;  /* 0x00000004090a7825 */ /* 0x000fca00078e001a */
        /* <DEDUP_REMOVED lines=10> */
[----:B-1-345:R-:W-:Y:S05]  /*0360*/  CALL.REL.NOINC `($__internal_2_$__cuda_sm20_rcp_rn_f32_slowpath) ;  /* 0x0000001800087944 */ /* 0x03afea0003c00000 */
[----:B------:R-:W-:Y:S01]  /*0370*/  IMAD.MOV.U32 R24, RZ, RZ, R0 ;  /* 0x000000ffff187224 */ /* 0x000fe200078e0000 */
[----:B------:R-:W-:Y:S06]  /*0380*/  BRA `(.L_x_88) ;  /* 0x0000000000107947 */ /* 0x000fec0003800000 */
.L_x_87:
[----:B------:R-:W0:Y:S02]  /*0390*/  MUFU.RCP R11, R0 ;  /* 0x00000000000b7308 */ /* 0x000e240000001000 */
[----:B0-----:R-:W-:-:S04]  /*03a0*/  FFMA R2, R0, R11, -1 ;  /* 0xbf80000000027423 */ /* 0x001fc8000000000b */
[----:B------:R-:W-:-:S04]  /*03b0*/  FADD.FTZ R2, -R2, -RZ ;  /* 0x800000ff02027221 */ /* 0x000fc80000010100 */
[----:B------:R-:W-:-:S07]  /*03c0*/  FFMA R24, R11, R2, R11 ;  /* 0x000000020b187223 */ /* 0x000fce000000000b */
.L_x_88:
[----:B----4-:R-:W-:Y:S05]  /*03d0*/  BSYNC.RECONVERGENT B2 ;  /* 0x0000000000027941 */ /* 0x010fea0003800200 */
.L_x_86:
[----:B---3--:R-:W-:-:S06]  /*03e0*/  IMAD.WIDE.U32 R10, R9, 0x4, R20 ;  /* 0x00000004090a7825 */ /* 0x008fcc00078e0014 */
[----:B------:R-:W2:Y:S01]  /*03f0*/  LDG.E R10, desc[UR4][R10.64] ;  /* 0x000000040a0a7981 */ /* 0x000ea2000c1e1900 */
[----:B------:R-:W-:Y:S01]  /*0400*/  FADD R24, -R24, 1 ;  /* 0x3f80000018187421 */ /* 0x000fe20000000100 */
[----:B--2---:R-:W-:-:S04]  /*0410*/  I2FP.F32.S32 R13, R10 ;  /* 0x0000000a000d7245 */ /* 0x004fc80000201400 */
[----:B------:R-:W-:-:S04]  /*0420*/  IADD3 R0, PT, PT, R13, 0x1800000, RZ ;  /* 0x018000000d007810 */ /* 0x000fc80007ffe0ff */
[----:B------:R-:W-:-:S04]  /*0430*/  LOP3.LUT R0, R0, 0x7f800000, RZ, 0xc0, !PT ;  /* 0x7f80000000007812 */ /* 0x000fc800078ec0ff */
[----:B------:R-:W-:-:S13]  /*0440*/  ISETP.GT.U32.AND P0, PT, R0, 0x1ffffff, PT ;  /* 0x01ffffff0000780c */ /* 0x000fda0003f04070 */
[----:B------:R-:W-:Y:S05]  /*0450*/  @P0 BRA `(.L_x_89) ;  /* 0x0000000000100947 */ /* 0x000fea0003800000 */
[----:B------:R-:W-:Y:S01]  /*0460*/  IMAD.MOV.U32 R0, RZ, RZ, R13 ;  /* 0x000000ffff007224 */ /* 0x000fe200078e000d */
[----:B------:R-:W-:-:S07]  /*0470*/  MOV R2, 0x490 ;  /* 0x0000049000027802 */ /* 0x000fce0000000f00 */
[----:B-1---5:R-:W-:Y:S05]  /*0480*/  CALL.REL.NOINC `($__internal_2_$__cuda_sm20_rcp_rn_f32_slowpath) ;  /* 0x0000001400c07944 */ /* 0x022fea0003c00000 */
[----:B------:R-:W-:Y:S05]  /*0490*/  BRA `(.L_x_90) ;  /* 0x0000000000107947 */ /* 0x000fea0003800000 */
.L_x_89:
[----:B------:R-:W0:Y:S02]  /*04a0*/  MUFU.RCP R0, R13 ;  /* 0x0000000d00007308 */ /* 0x000e240000001000 */
[----:B0-----:R-:W-:-:S04]  /*04b0*/  FFMA R2, R13, R0, -1 ;  /* 0xbf8000000d027423 */ /* 0x001fc80000000000 */
[----:B------:R-:W-:-:S04]  /*04c0*/  FADD.FTZ R11, -R2, -RZ ;  /* 0x800000ff020b7221 */ /* 0x000fc80000010100 */
[----:B------:R-:W-:-:S07]  /*04d0*/  FFMA R0, R0, R11, R0 ;  /* 0x0000000b00007223 */ /* 0x000fce0000000000 */
.L_x_90:
[----:B------:R-:W-:Y:S01]  /*04e0*/  IADD3 R11, PT, PT, R4, R9, RZ ;  /* 0x00000009040b7210 */ /* 0x000fe20007ffe0ff */
[----:B------:R-:W2:Y:S04]  /*04f0*/  LDG.E R2, desc[UR4][R16.64] ;  /* 0x0000000410027981 */ /* 0x000ea8000c1e1900 */
[----:B------:R-:W-:-:S06]  /*0500*/  IMAD.WIDE R34, R11, 0x4, R34 ;  /* 0x000000040b227825 */ /* 0x000fcc00078e0222 */
[----:B------:R-:W3:Y:S01]  /*0510*/  LDG.E R35, desc[UR4][R34.64] ;  /* 0x0000000422237981 */ /* 0x000ee2000c1e1900 */
[----:B--2---:R-:W-:-:S04]  /*0520*/  FADD R11, -R2, 1 ;  /* 0x3f800000020b7421 */ /* 0x004fc80000000100 */
[----:B------:R-:W-:Y:S01]  /*0530*/  FMUL R11, R2, R11 ;  /* 0x0000000b020b7220 */ /* 0x000fe20000400000 */
[----:B---3--:R-:W-:-:S04]  /*0540*/  FMUL R0, R35, R0 ;  /* 0x0000000023007220 */ /* 0x008fc80000400000 */
[----:B------:R-:W-:-:S04]  /*0550*/  FMUL R0, R0, R11 ;  /* 0x0000000b00007220 */ /* 0x000fc80000400000 */
[----:B------:R-:W-:-:S04]  /*0560*/  FFMA R0, R23, R24, R0 ;  /* 0x0000001817007223 */ /* 0x000fc80000000000 */
[----:B-----5:R-:W-:-:S05]  /*0570*/  FFMA R7, R22, R0, R7 ;  /* 0x0000000016077223 */ /* 0x020fca0000000007 */
[----:B------:R2:W-:Y:S02]  /*0580*/  STG.E desc[UR4][R14.64], R7 ;  /* 0x000000070e007986 */ /* 0x0005e4000c101904 */
.L_x_85:
[----:B----4-:R-:W-:Y:S05]  /*0590*/  BSYNC.RECONVERGENT B1 ;  /* 0x0000000000017941 */ /* 0x010fea0003800200 */
.L_x_84:
[----:B-1----:R-:W-:-:S05]  /*05a0*/  IMAD.WIDE.U32 R22, R8, 0x4, R32 ;  /* 0x0000000408167825 */ /* 0x002fca00078e0020 */
[----:B------:R-:W4:Y:S01]  /*05b0*/  LDG.E R2, desc[UR4][R22.64] ;  /* 0x0000000416027981 */ /* 0x000f22000c1e1900 */
[----:B------:R-:W-:Y:S01]  /*05c0*/  SHF.R.S32.HI R11, RZ, 0x1f, R9 ;  /* 0x0000001fff0b7819 */ /* 0x000fe20000011409 */
[----:B------:R-:W-:Y:S01]  /*05d0*/  BSSY.RECONVERGENT B1, `(.L_x_91) ;  /* 0x0000035000017945 */ /* 0x000fe20003800200 */
[----:B------:R-:W-:-:S04]  /*05e0*/  IADD3 R0, P0, PT, R4, R9, RZ ;  /* 0x0000000904007210 */ /* 0x000fc80007f1e0ff */
[----:B------:R-:W-:Y:S02]  /*05f0*/  LEA.HI.X.SX32 R11, R4, R11, 0x1, P0 ;  /* 0x0000000b040b7211 */ /* 0x000fe400000f0eff */
[----:B------:R-:W-:-:S04]  /*0600*/  LEA R24, P1, R0, UR6, 0x2 ;  /* 0x0000000600187c11 */ /* 0x000fc8000f8210ff */
[----:B------:R-:W-:Y:S02]  /*0610*/  LEA.HI.X R25, R0, UR7, R11, 0x2, P1 ;  /* 0x0000000700197c11 */ /* 0x000fe400088f140b */
[----:B----4-:R-:W-:-:S13]  /*0620*/  FSETP.NEU.AND P0, PT, R2, RZ, PT ;  /* 0x000000ff0200720b */ /* 0x010fda0003f0d000 */
[----:B------:R-:W-:Y:S05]  /*0630*/  @!P0 BRA `(.L_x_92) ;  /* 0x0000000000b88947 */ /* 0x000fea0003800000 */
[----:B------:R-:W4:Y:S01]  /*0640*/  LDG.E R0, desc[UR4][R18.64] ;  /* 0x0000000412007981 */ /* 0x000f22000c1e1900 */
[----:B------:R-:W-:-:S05]  /*0650*/  IMAD.WIDE.U32 R10, R9, 0x4, R26 ;  /* 0x00000004090a7825 */ /* 0x000fca00078e001a */
[----:B------:R1:W5:Y:S01]  /*0660*/  LDG.E R26, desc[UR4][R10.64+0x4] ;  /* 0x000004040a1a7981 */ /* 0x000362000c1e1900 */
[----:B------:R-:W-:Y:S01]  /*0670*/  BSSY.RECONVERGENT B2, `(.L_x_93) ;  /* 0x0000011000027945 */ /* 0x000fe20003800200 */
[----:B----4-:R-:W-:Y:S02]  /*0680*/  I2FP.F32.S32 R2, R0 ;  /* 0x0000000000027245 */ /* 0x010fe40000201400 */
[----:B------:R-:W-:-:S03]  /*0690*/  IADD3 R0, PT, PT, R9, 0x1, RZ ;  /* 0x0000000109007810 */ /* 0x000fc60007ffe0ff */
[----:B------:R-:W-:Y:S01]  /*06a0*/  VIADD R12, R2, 0x1800000 ;  /* 0x01800000020c7836 */ /* 0x000fe20000000000 */
[----:B------:R-:W-:-:S04]  /*06b0*/  ISETP.NE.AND P0, PT, R0, R3, PT ;  /* 0x000000030000720c */ /* 0x000fc80003f05270 */
[----:B------:R-:W-:Y:S02]  /*06c0*/  LOP3.LUT R12, R12, 0x7f800000, RZ, 0xc0, !PT ;  /* 0x7f8000000c0c7812 */ /* 0x000fe400078ec0ff */
[----:B------:R-:W-:Y:S02]  /*06d0*/  FSEL R27, RZ, 1, P0 ;  /* 0x3f800000ff1b7808 */ /* 0x000fe40000000000 */
[----:B------:R-:W-:-:S13]  /*06e0*/  ISETP.GT.U32.AND P1, PT, R12, 0x1ffffff, PT ;  /* 0x01ffffff0c00780c */ /* 0x000fda0003f24070 */
[----:B-1----:R-:W-:Y:S05]  /*06f0*/  @P1 BRA `(.L_x_94) ;  /* 0x0000000000101947 */ /* 0x002fea0003800000 */
[----:B------:R-:W-:Y:S01]  /*0700*/  IMAD.MOV.U32 R0, RZ, RZ, R2 ;  /* 0x000000ffff007224 */ /* 0x000fe200078e0002 */
[----:B------:R-:W-:-:S07]  /*0710*/  MOV R2, 0x730 ;  /* 0x0000073000027802 */ /* 0x000fce0000000f00 */
[----:B0-23-5:R-:W-:Y:S05]  /*0720*/  CALL.REL.NOINC `($__internal_2_$__cuda_sm20_rcp_rn_f32_slowpath) ;  /* 0x0000001400187944 */ /* 0x02dfea0003c00000 */
[----:B------:R-:W-:Y:S05]  /*0730*/  BRA `(.L_x_95) ;  /* 0x0000000000107947 */ /* 0x000fea0003800000 */
.L_x_94:
[----:B------:R-:W1:Y:S02]  /*0740*/  MUFU.RCP R11, R2 ;  /* 0x00000002000b7308 */ /* 0x000e640000001000 */
[----:B-1----:R-:W-:-:S04]  /*0750*/  FFMA R0, R2, R11, -1 ;  /* 0xbf80000002007423 */ /* 0x002fc8000000000b */
[----:B------:R-:W-:-:S04]  /*0760*/  FADD.FTZ R0, -R0, -RZ ;  /* 0x800000ff00007221 */ /* 0x000fc80000010100 */
[----:B------:R-:W-:-:S07]  /*0770*/  FFMA R0, R11, R0, R11 ;  /* 0x000000000b007223 */ /* 0x000fce000000000b */
.L_x_95:
[----:B------:R-:W-:Y:S05]  /*0780*/  BSYNC.RECONVERGENT B2 ;  /* 0x0000000000027941 */ /* 0x000fea0003800200 */
.L_x_93:
[----:B---3--:R-:W-:-:S06]  /*0790*/  IMAD.WIDE.U32 R10, R9, 0x4, R20 ;  /* 0x00000004090a7825 */ /* 0x008fcc00078e0014 */
[----:B------:R-:W3:Y:S01]  /*07a0*/  LDG.E R10, desc[UR4][R10.64+0x4] ;  /* 0x000004040a0a7981 */ /* 0x000ee2000c1e1900 */
[----:B------:R-:W-:Y:S01]  /*07b0*/  FADD R28, -R0, 1 ;  /* 0x3f800000001c7421 */ /* 0x000fe20000000100 */
[----:B---3--:R-:W-:-:S04]  /*07c0*/  I2FP.F32.S32 R13, R10 ;  /* 0x0000000a000d7245 */ /* 0x008fc80000201400 */
[----:B------:R-:W-:-:S04]  /*07d0*/  IADD3 R2, PT, PT, R13, 0x1800000, RZ ;  /* 0x018000000d027810 */ /* 0x000fc80007ffe0ff */
[----:B------:R-:W-:-:S04]  /*07e0*/  LOP3.LUT R2, R2, 0x7f800000, RZ, 0xc0, !PT ;  /* 0x7f80000002027812 */ /* 0x000fc800078ec0ff */
[----:B------:R-:W-:-:S13]  /*07f0*/  ISETP.GT.U32.AND P0, PT, R2, 0x1ffffff, PT ;  /* 0x01ffffff0200780c */ /* 0x000fda0003f04070 */
[----:B------:R-:W-:Y:S05]  /*0800*/  @P0 BRA `(.L_x_96) ;  /* 0x0000000000100947 */ /* 0x000fea0003800000 */
[----:B------:R-:W-:Y:S01]  /*0810*/  IMAD.MOV.U32 R0, RZ, RZ, R13 ;  /* 0x000000ffff007224 */ /* 0x000fe200078e000d */
[----:B------:R-:W-:-:S07]  /*0820*/  MOV R2, 0x840 ;  /* 0x0000084000027802 */ /* 0x000fce0000000f00 */
[----:B0-2--5:R-:W-:Y:S05]  /*0830*/  CALL.REL.NOINC `($__internal_2_$__cuda_sm20_rcp_rn_f32_slowpath) ;  /* 0x0000001000d47944 */ /* 0x025fea0003c00000 */
[----:B------:R-:W-:Y:S05]  /*0840*/  BRA `(.L_x_97) ;  /* 0x0000000000107947 */ /* 0x000fea0003800000 */
.L_x_96:
[----:B------:R-:W1:Y:S02]  /*0850*/  MUFU.RCP R0, R13 ;  /* 0x0000000d00007308 */ /* 0x000e640000001000 */
[----:B-1----:R-:W-:-:S04]  /*0860*/  FFMA R2, R13, R0, -1 ;  /* 0xbf8000000d027423 */ /* 0x002fc80000000000 */
[----:B------:R-:W-:-:S04]  /*0870*/  FADD.FTZ R11, -R2, -RZ ;  /* 0x800000ff020b7221 */ /* 0x000fc80000010100 */
[----:B------:R-:W-:-:S07]  /*0880*/  FFMA R0, R0, R11, R0 ;  /* 0x0000000b00007223 */ /* 0x000fce0000000000 */
.L_x_97:
[----:B------:R-:W3:Y:S04]  /*0890*/  LDG.E R2, desc[UR4][R16.64] ;  /* 0x0000000410027981 */ /* 0x000ee8000c1e1900 */
[----:B------:R-:W4:Y:S01]  /*08a0*/  LDG.E R11, desc[UR4][R24.64+0x4] ;  /* 0x00000404180b7981 */ /* 0x000f22000c1e1900 */
[----:B---3--:R-:W-:Y:S01]  /*08b0*/  FADD R13, -R2, 1 ;  /* 0x3f800000020d7421 */ /* 0x008fe20000000100 */
[----:B----4-:R-:W-:-:S03]  /*08c0*/  FMUL R0, R11, R0 ;  /* 0x000000000b007220 */ /* 0x010fc60000400000 */
[----:B------:R-:W-:-:S04]  /*08d0*/  FMUL R13, R2, R13 ;  /* 0x0000000d020d7220 */ /* 0x000fc80000400000 */
[----:B------:R-:W-:-:S04]  /*08e0*/  FMUL R0, R0, R13 ;  /* 0x0000000d00007220 */ /* 0x000fc80000400000 */
[----:B------:R-:W-:-:S04]  /*08f0*/  FFMA R0, R27, R28, R0 ;  /* 0x0000001c1b007223 */ /* 0x000fc80000000000 */
[----:B--2--5:R-:W-:-:S05]  /*0900*/  FFMA R7, R26, R0, R7 ;  /* 0x000000001a077223 */ /* 0x024fca0000000007 */
[----:B------:R1:W-:Y:S02]  /*0910*/  STG.E desc[UR4][R14.64], R7 ;  /* 0x000000070e007986 */ /* 0x0003e4000c101904 */
.L_x_92:
[----:B------:R-:W-:Y:S05]  /*0920*/  BSYNC.RECONVERGENT B1 ;  /* 0x0000000000017941 */ /* 0x000fea0003800200 */
.L_x_91:
[----:B------:R-:W-:-:S05]  /*0930*/  IMAD.WIDE.U32 R32, R8, 0x4, R22 ;  /* 0x0000000408207825 */ /* 0x000fca00078e0016 */
[----:B------:R-:W4:Y:S01]  /*0940*/  LDG.E R0, desc[UR4][R32.64] ;  /* 0x0000000420007981 */ /* 0x000f22000c1e1900 */
[----:B------:R-:W-:Y:S01]  /*0950*/  BSSY.RECONVERGENT B1, `(.L_x_98) ;  /* 0x0000032000017945 */ /* 0x000fe20003800200 */
[----:B----4-:R-:W-:-:S13]  /*0960*/  FSETP.NEU.AND P0, PT, R0, RZ, PT ;  /* 0x000000ff0000720b */ /* 0x010fda0003f0d000 */
[----:B------:R-:W-:Y:S05]  /*0970*/  @!P0 BRA `(.L_x_99) ;  /* 0x0000000000bc8947 */ /* 0x000fea0003800000 */
[----:B------:R-:W4:Y:S01]  /*0980*/  LDG.E R0, desc[UR4][R18.64] ;  /* 0x0000000412007981 */ /* 0x000f22000c1e1900 */
[----:B------:R-:W0:Y:S02]  /*0990*/  LDC.64 R10, c[0x0][0x3a0] ;  /* 0x0000e800ff0a7b82 */ /* 0x000e240000000a00 */
[----:B0-----:R-:W-:-:S05]  /*09a0*/  IMAD.WIDE.U32 R10, R9, 0x4, R10 ;  /* 0x00000004090a7825 */ /* 0x001fca00078e000a */
[----:B------:R0:W5:Y:S01]  /*09b0*/  LDG.E R22, desc[UR4][R10.64+0x8] ;  /* 0x000008040a167981 */ /* 0x000162000c1e1900 */
[----:B------:R-:W-:Y:S01]  /*09c0*/  BSSY.RECONVERGENT B2, `(.L_x_100) ;  /* 0x0000011000027945 */ /* 0x000fe20003800200 */
[----:B----4-:R-:W-:-:S04]  /*09d0*/  I2FP.F32.S32 R2, R0 ;  /* 0x0000000000027245 */ /* 0x010fc80000201400 */
[----:B------:R-:W-:-:S04]  /*09e0*/  IADD3 R12, PT, PT, R2, 0x1800000, RZ ;  /* 0x01800000020c7810 */ /* 0x000fc80007ffe0ff */
[----:B------:R-:W-:-:S04]  /*09f0*/  LOP3.LUT R12, R12, 0x7f800000, RZ, 0xc0, !PT ;  /* 0x7f8000000c0c7812 */ /* 0x000fc800078ec0ff */
[----:B------:R-:W-:Y:S02]  /*0a00*/  ISETP.GT.U32.AND P1, PT, R12, 0x1ffffff, PT ;  /* 0x01ffffff0c00780c */ /* 0x000fe40003f24070 */
[----:B------:R-:W-:-:S04]  /*0a10*/  IADD3 R0, PT, PT, R9, 0x2, RZ ;  /* 0x0000000209007810 */ /* 0x000fc80007ffe0ff */
[----:B------:R-:W-:-:S04]  /*0a20*/  ISETP.NE.AND P0, PT, R0, R3, PT ;  /* 0x000000030000720c */ /* 0x000fc80003f05270 */
[----:B------:R-:W-:-:S03]  /*0a30*/  FSEL R23, RZ, 1, P0 ;  /* 0x3f800000ff177808 */ /* 0x000fc60000000000 */
[----:B0-----:R-:W-:Y:S06]  /*0a40*/  @P1 BRA `(.L_x_101) ;  /* 0x0000000000101947 */ /* 0x001fec0003800000 */
[----:B------:R-:W-:Y:S01]  /*0a50*/  IMAD.MOV.U32 R0, RZ, RZ, R2 ;  /* 0x000000ffff007224 */ /* 0x000fe200078e0002 */
[----:B------:R-:W-:-:S07]  /*0a60*/  MOV R2, 0xa80 ;  /* 0x00000a8000027802 */ /* 0x000fce0000000f00 */
[----:B-123-5:R-:W-:Y:S05]  /*0a70*/  CALL.REL.NOINC `($__internal_2_$__cuda_sm20_rcp_rn_f32_slowpath) ;  /* 0x0000001000447944 */ /* 0x02efea0003c00000 */
[----:B------:R-:W-:Y:S05]  /*0a80*/  BRA `(.L_x_102) ;  /* 0x0000000000107947 */ /* 0x000fea0003800000 */
.L_x_101:
[----:B------:R-:W0:Y:S02]  /*0a90*/  MUFU.RCP R11, R2 ;  /* 0x00000002000b7308 */ /* 0x000e240000001000 */
[----:B0-----:R-:W-:-:S04]  /*0aa0*/  FFMA R0, R2, R11, -1 ;  /* 0xbf80000002007423 */ /* 0x001fc8000000000b */
[----:B------:R-:W-:-:S04]  /*0ab0*/  FADD.FTZ R0, -R0, -RZ ;  /* 0x800000ff00007221 */ /* 0x000fc80000010100 */
[----:B------:R-:W-:-:S07]  /*0ac0*/  FFMA R0, R11, R0, R11 ;  /* 0x000000000b007223 */ /* 0x000fce000000000b */
.L_x_102:
[----:B------:R-:W-:Y:S05]  /*0ad0*/  BSYNC.RECONVERGENT B2 ;  /* 0x0000000000027941 */ /* 0x000fea0003800200 */
.L_x_100:
        /* <DEDUP_REMOVED lines=8> */
[----:B------:R-:W-:Y:S02]  /*0b60*/  MOV R0, R13 ;  /* 0x0000000d00007202 */ /* 0x000fe40000000f00 */
[----:B------:R-:W-:-:S07]  /*0b70*/  MOV R2, 0xb90 ;  /* 0x00000b9000027802 */ /* 0x000fce0000000f00 */
[----:B-12--5:R-:W-:Y:S05]  /*0b80*/  CALL.REL.NOINC `($__internal_2_$__cuda_sm20_rcp_rn_f32_slowpath) ;  /* 0x0000001000007944 */ /* 0x026fea0003c00000 */
[----:B------:R-:W-:Y:S05]  /*0b90*/  BRA `(.L_x_104) ;  /* 0x0000000000107947 */ /* 0x000fea0003800000 */
.L_x_103:
[----:B------:R-:W0:Y:S02]  /*0ba0*/  MUFU.RCP R0, R13 ;  /* 0x0000000d00007308 */ /* 0x000e240000001000 */
[----:B0-----:R-:W-:-:S04]  /*0bb0*/  FFMA R2, R13, R0, -1 ;  /* 0xbf8000000d027423 */ /* 0x001fc80000000000 */
[----:B------:R-:W-:-:S04]  /*0bc0*/  FADD.FTZ R11, -R2, -RZ ;  /* 0x800000ff020b7221 */ /* 0x000fc80000010100 */
[----:B------:R-:W-:-:S07]  /*0bd0*/  FFMA R0, R0, R11, R0 ;  /* 0x0000000b00007223 */ /* 0x000fce0000000000 */
.L_x_104:
[----:B------:R-:W3:Y:S04]  /*0be0*/  LDG.E R2, desc[UR4][R16.64] ;  /* 0x0000000410027981 */ /* 0x000ee8000c1e1900 */
[----:B------:R-:W4:Y:S01]  /*0bf0*/  LDG.E R11, desc[UR4][R24.64+0x8] ;  /* 0x00000804180b7981 */ /* 0x000f22000c1e1900 */
[----:B---3--:R-:W-:Y:S01]  /*0c00*/  FADD R13, -R2, 1 ;  /* 0x3f800000020d7421 */ /* 0x008fe20000000100 */
[----:B----4-:R-:W-:-:S03]  /*0c10*/  FMUL R0, R11, R0 ;  /* 0x000000000b007220 */ /* 0x010fc60000400000 */
[----:B------:R-:W-:-:S04]  /*0c20*/  FMUL R13, R2, R13 ;  /* 0x0000000d020d7220 */ /* 0x000fc80000400000 */
[----:B------:R-:W-:-:S04]  /*0c30*/  FMUL R0, R0, R13 ;  /* 0x0000000d00007220 */ /* 0x000fc80000400000 */
[----:B------:R-:W-:-:S04]  /*0c40*/  FFMA R0, R23, R26, R0 ;  /* 0x0000001a17007223 */ /* 0x000fc80000000000 */
[----:B-12--5:R-:W-:-:S05]  /*0c50*/  FFMA R7, R22, R0, R7 ;  /* 0x0000000016077223 */ /* 0x026fca0000000007 */
[----:B------:R4:W-:Y:S02]  /*0c60*/  STG.E desc[UR4][R14.64], R7 ;  /* 0x000000070e007986 */ /* 0x0009e4000c101904 */
.L_x_99:
[----:B------:R-:W-:Y:S05]  /*0c70*/  BSYNC.RECONVERGENT B1 ;  /* 0x0000000000017941 */ /* 0x000fea0003800200 */
.L_x_98:
[----:B------:R-:W-:-:S06]  /*0c80*/  IMAD.WIDE.U32 R32, R8, 0x4, R32 ;  /* 0x0000000408207825 */ /* 0x000fcc00078e0020 */
[----:B------:R-:W5:Y:S01]  /*0c90*/  LDG.E R32, desc[UR4][R32.64] ;  /* 0x0000000420207981 */ /* 0x000f62000c1e1900 */
[----:B------:R-:W-:Y:S01]  /*0ca0*/  BSSY.RECONVERGENT B1, `(.L_x_105) ;  /* 0x0000032000017945 */ /* 0x000fe20003800200 */
[----:B-----5:R-:W-:-:S13]  /*0cb0*/  FSETP.NEU.AND P0, PT, R32, RZ, PT ;  /* 0x000000ff2000720b */ /* 0x020fda0003f0d000 */
[----:B------:R-:W-:Y:S05]  /*0cc0*/  @!P0 BRA `(.L_x_106) ;  /* 0x0000000000bc8947 */ /* 0x000fea0003800000 */
[----:B------:R-:W2:Y:S01]  /*0cd0*/  LDG.E R0, desc[UR4][R18.64] ;  /* 0x0000000412007981 */ /* 0x000ea2000c1e1900 */
[----:B------:R-:W0:Y:S02]  /*0ce0*/  LDC.64 R10, c[0x0][0x3a0] ;  /* 0x0000e800ff0a7b82 */ /* 0x000e240000000a00 */
[----:B0-----:R-:W-:-:S05]  /*0cf0*/  IMAD.WIDE.U32 R10, R9, 0x4, R10 ;  /* 0x00000004090a7825 */ /* 0x001fca00078e000a */
[----:B------:R0:W5:Y:S01]  /*0d00*/  LDG.E R22, desc[UR4][R10.64+0xc] ;  /* 0x00000c040a167981 */ /* 0x000162000c1e1900 */
[----:B------:R-:W-:Y:S01]  /*0d10*/  BSSY.RECONVERGENT B2, `(.L_x_107) ;  /* 0x0000011000027945 */ /* 0x000fe20003800200 */
[----:B--2---:R-:W-:-:S05]  /*0d20*/  I2FP.F32.S32 R2, R0 ;  /* 0x0000000000027245 */ /* 0x004fca0000201400 */
[----:B------:R-:W-:-:S05]  /*0d30*/  VIADD R12, R2, 0x1800000 ;  /* 0x01800000020c7836 */ /* 0x000fca0000000000 */
[----:B------:R-:W-:-:S04]  /*0d40*/  LOP3.LUT R12, R12, 0x7f800000, RZ, 0xc0, !PT ;  /* 0x7f8000000c0c7812 */ /* 0x000fc800078ec0ff */
[----:B------:R-:W-:Y:S02]  /*0d50*/  ISETP.GT.U32.AND P1, PT, R12, 0x1ffffff, PT ;  /* 0x01ffffff0c00780c */ /* 0x000fe40003f24070 */
[----:B------:R-:W-:-:S04]  /*0d60*/  IADD3 R0, PT, PT, R9, 0x3, RZ ;  /* 0x0000000309007810 */ /* 0x000fc80007ffe0ff */
[----:B------:R-:W-:-:S04]  /*0d70*/  ISETP.NE.AND P0, PT, R0, R3, PT ;  /* 0x000000030000720c */ /* 0x000fc80003f05270 */
[----:B------:R-:W-:-:S03]  /*0d80*/  FSEL R23, RZ, 1, P0 ;  /* 0x3f800000ff177808 */ /* 0x000fc60000000000 */
[----:B0-----:R-:W-:Y:S06]  /*0d90*/  @P1 BRA `(.L_x_108) ;  /* 0x0000000000101947 */ /* 0x001fec0003800000 */
[----:B------:R-:W-:Y:S02]  /*0da0*/  MOV R0, R2 ;  /* 0x0000000200007202 */ /* 0x000fe40000000f00 */
[----:B------:R-:W-:-:S07]  /*0db0*/  MOV R2, 0xdd0 ;  /* 0x00000dd000027802 */ /* 0x000fce0000000f00 */
[----:B-1-345:R-:W-:Y:S05]  /*0dc0*/  CALL.REL.NOINC `($__internal_2_$__cuda_sm20_rcp_rn_f32_slowpath) ;  /* 0x0000000c00707944 */ /* 0x03afea0003c00000 */
[----:B------:R-:W-:Y:S05]  /*0dd0*/  BRA `(.L_x_109) ;  /* 0x0000000000107947 */ /* 0x000fea0003800000 */
.L_x_108:
[----:B------:R-:W0:Y:S02]  /*0de0*/  MUFU.RCP R11, R2 ;  /* 0x00000002000b7308 */ /* 0x000e240000001000 */
[----:B0-----:R-:W-:-:S04]  /*0df0*/  FFMA R0, R2, R11, -1 ;  /* 0xbf80000002007423 */ /* 0x001fc8000000000b */
[----:B------:R-:W-:-:S04]  /*0e00*/  FADD.FTZ R0, -R0, -RZ ;  /* 0x800000ff00007221 */ /* 0x000fc80000010100 */
[----:B------:R-:W-:-:S07]  /*0e10*/  FFMA R0, R11, R0, R11 ;  /* 0x000000000b007223 */ /* 0x000fce000000000b */
.L_x_109:
[----:B------:R-:W-:Y:S05]  /*0e20*/  BSYNC.RECONVERGENT B2 ;  /* 0x0000000000027941 */ /* 0x000fea0003800200 */
.L_x_107:
[----:B---3--:R-:W-:-:S06]  /*0e30*/  IMAD.WIDE.U32 R10, R9, 0x4, R20 ;  /* 0x00000004090a7825 */ /* 0x008fcc00078e0014 */
[----:B------:R-:W2:Y:S01]  /*0e40*/  LDG.E R10, desc[UR4][R10.64+0xc] ;  /* 0x00000c040a0a7981 */ /* 0x000ea2000c1e1900 */
[----:B------:R-:W-:Y:S01]  /*0e50*/  FADD R26, -R0, 1 ;  /* 0x3f800000001a7421 */ /* 0x000fe20000000100 */
[----:B--2---:R-:W-:-:S05]  /*0e60*/  I2FP.F32.S32 R13, R10 ;  /* 0x0000000a000d7245 */ /* 0x004fca0000201400 */
[----:B------:R-:W-:-:S05]  /*0e70*/  VIADD R2, R13, 0x1800000 ;  /* 0x018000000d027836 */ /* 0x000fca0000000000 */
[----:B------:R-:W-:-:S04]  /*0e80*/  LOP3.LUT R2, R2, 0x7f800000, RZ, 0xc0, !PT ;  /* 0x7f80000002027812 */ /* 0x000fc800078ec0ff */
[----:B------:R-:W-:-:S13]  /*0e90*/  ISETP.GT.U32.AND P0, PT, R2, 0x1ffffff, PT ;  /* 0x01ffffff0200780c */ /* 0x000fda0003f04070 */
[----:B------:R-:W-:Y:S05]  /*0ea0*/  @P0 BRA `(.L_x_110) ;  /* 0x0000000000100947 */ /* 0x000fea0003800000 */
[----:B------:R-:W-:Y:S02]  /*0eb0*/  MOV R0, R13 ;  /* 0x0000000d00007202 */ /* 0x000fe40000000f00 */
[----:B------:R-:W-:-:S07]  /*0ec0*/  MOV R2, 0xee0 ;  /* 0x00000ee000027802 */ /* 0x000fce0000000f00 */
[----:B-1--45:R-:W-:Y:S05]  /*0ed0*/  CALL.REL.NOINC `($__internal_2_$__cuda_sm20_rcp_rn_f32_slowpath) ;  /* 0x0000000c002c7944 */ /* 0x032fea0003c00000 */
[----:B------:R-:W-:Y:S05]  /*0ee0*/  BRA `(.L_x_111) ;  /* 0x0000000000107947 */ /* 0x000fea0003800000 */
.L_x_110:
[----:B------:R-:W0:Y:S02]  /*0ef0*/  MUFU.RCP R0, R13 ;  /* 0x0000000d00007308 */ /* 0x000e240000001000 */
[----:B0-----:R-:W-:-:S04]  /*0f00*/  FFMA R2, R13, R0, -1 ;  /* 0xbf8000000d027423 */ /* 0x001fc80000000000 */
[----:B------:R-:W-:-:S04]  /*0f10*/  FADD.FTZ R11, -R2, -RZ ;  /* 0x800000ff020b7221 */ /* 0x000fc80000010100 */
[----:B------:R-:W-:-:S07]  /*0f20*/  FFMA R0, R0, R11, R0 ;  /* 0x0000000b00007223 */ /* 0x000fce0000000000 */
.L_x_111:
[----:B------:R-:W2:Y:S04]  /*0f30*/  LDG.E R2, desc[UR4][R16.64] ;  /* 0x0000000410027981 */ /* 0x000ea8000c1e1900 */
[----:B------:R-:W3:Y:S01]  /*0f40*/  LDG.E R25, desc[UR4][R24.64+0xc] ;  /* 0x00000c0418197981 */ /* 0x000ee2000c1e1900 */
[----:B--2---:R-:W-:Y:S01]  /*0f50*/  FADD R11, -R2, 1 ;  /* 0x3f800000020b7421 */ /* 0x004fe20000000100 */
[----:B---3--:R-:W-:-:S03]  /*0f60*/  FMUL R0, R25, R0 ;  /* 0x0000000019007220 */ /* 0x008fc60000400000 */
[----:B------:R-:W-:-:S04]  /*0f70*/  FMUL R11, R2, R11 ;  /* 0x0000000b020b7220 */ /* 0x000fc80000400000 */
[----:B------:R-:W-:-:S04]  /*0f80*/  FMUL R0, R0, R11 ;  /* 0x0000000b00007220 */ /* 0x000fc80000400000 */
[----:B------:R-:W-:-:S04]  /*0f90*/  FFMA R0, R23, R26, R0 ;  /* 0x0000001a17007223 */ /* 0x000fc80000000000 */
[----:B-1--45:R-:W-:-:S05]  /*0fa0*/  FFMA R7, R22, R0, R7 ;  /* 0x0000000016077223 */ /* 0x032fca0000000007 */
[----:B------:R0:W-:Y:S02]  /*0fb0*/  STG.E desc[UR4][R14.64], R7 ;  /* 0x000000070e007986 */ /* 0x0001e4000c101904 */
.L_x_106:
[----:B------:R-:W-:Y:S05]  /*0fc0*/  BSYNC.RECONVERGENT B1 ;  /* 0x0000000000017941 */ /* 0x000fea0003800200 */
.L_x_105:
[----:B------:R-:W-:-:S04]  /*0fd0*/  IADD3 R9, PT, PT, R9, 0x4, RZ ;  /* 0x0000000409097810 */ /* 0x000fc80007ffe0ff */
[----:B------:R-:W-:-:S13]  /*0fe0*/  ISETP.NE.AND P0, PT, R9, R6, PT ;  /* 0x000000060900720c */ /* 0x000fda0003f05270 */
[----:B------:R-:W-:Y:S05]  /*0ff0*/  @P0 BRA `(.L_x_112) ;  /* 0xfffffff000880947 */ /* 0x000fea000383ffff */
.L_x_83:
[----:B------:R-:W-:-:S13]  /*1000*/  ISETP.NE.AND P0, PT, R5, RZ, PT ;  /* 0x000000ff0500720c */ /* 0x000fda0003f05270 */
[----:B------:R-:W-:Y:S05]  /*1010*/  @!P0 EXIT ;  /* 0x000000000000894d */ /* 0x000fea0003800000 */
[----:B------:R-:W-:-:S13]  /*1020*/  ISETP.NE.AND P0, PT, R5, 0x1, PT ;  /* 0x000000010500780c */ /* 0x000fda0003f05270 */
[----:B------:R-:W-:Y:S05]  /*1030*/  @!P0 BRA `(.L_x_113) ;  /* 0x0000000400e08947 */ /* 0x000fea0003800000 */
[----:B---3--:R-:W3:Y:S01]  /*1040*/  LDC.64 R20, c[0x0][0x3b0] ;  /* 0x0000ec00ff147b82 */ /* 0x008ee20000000a00 */
[----:B------:R-:W5:Y:S02]  /*1050*/  LDCU UR6, c[0x0][0x384] ;  /* 0x00007080ff0677ac */ /* 0x000f640008000800 */
[----:B-----5:R-:W-:-:S04]  /*1060*/  IMAD R5, R6, UR6, R3 ;  /* 0x0000000606057c24 */ /* 0x020fc8000f8e0203 */
[----:B---3--:R-:W-:-:S05]  /*1070*/  IMAD.WIDE R20, R5, 0x4, R20 ;  /* 0x0000000405147825 */ /* 0x008fca00078e0214 */
[----:B------:R-:W3:Y:S01]  /*1080*/  LDG.E R0, desc[UR4][R20.64] ;  /* 0x0000000414007981 */ /* 0x000ee2000c1e1900 */
[----:B------:R-:W-:Y:S01]  /*1090*/  BSSY.RECONVERGENT B1, `(.L_x_114) ;  /* 0x0000035000017945 */ /* 0x000fe20003800200 */
[----:B---3--:R-:W-:-:S13]  /*10a0*/  FSETP.NEU.AND P0, PT, R0, RZ, PT ;  /* 0x000000ff0000720b */ /* 0x008fda0003f0d000 */
[----:B------:R-:W-:Y:S05]  /*10b0*/  @!P0 BRA `(.L_x_115) ;  /* 0x0000000000c88947 */ /* 0x000fea0003800000 */
[----:B------:R-:W3:Y:S01]  /*10c0*/  LDG.E R0, desc[UR4][R18.64] ;  /* 0x0000000412007981 */ /* 0x000ee2000c1e1900 */
[----:B------:R-:W0:Y:S02]  /*10d0*/  LDC.64 R10, c[0x0][0x3a0] ;  /* 0x0000e800ff0a7b82 */ /* 0x000e240000000a00 */
[----:B0-----:R-:W-:-:S05]  /*10e0*/  IMAD.WIDE.U32 R10, R6, 0x4, R10 ;  /* 0x00000004060a7825 */ /* 0x001fca00078e000a */
[----:B------:R0:W5:Y:S01]  /*10f0*/  LDG.E R9, desc[UR4][R10.64] ;  /* 0x000000040a097981 */ /* 0x000162000c1e1900 */
[----:B------:R-:W-:Y:S01]  /*1100*/  ISETP.NE.AND P0, PT, R3, R6, PT ;  /* 0x000000060300720c */ /* 0x000fe20003f05270 */
[----:B------:R-:W-:Y:S03]  /*1110*/  BSSY.RECONVERGENT B2, `(.L_x_116) ;  /* 0x000000f000027945 */ /* 0x000fe60003800200 */
[----:B------:R-:W-:Y:S02]  /*1120*/  FSEL R8, RZ, 1, P0 ;  /* 0x3f800000ff087808 */ /* 0x000fe40000000000 */
[----:B---3--:R-:W-:-:S05]  /*1130*/  I2FP.F32.S32 R0, R0 ;  /* 0x0000000000007245 */ /* 0x008fca0000201400 */
[----:B------:R-:W-:-:S05]  /*1140*/  VIADD R2, R0, 0x1800000 ;  /* 0x0180000000027836 */ /* 0x000fca0000000000 */
[----:B------:R-:W-:-:S04]  /*1150*/  LOP3.LUT R2, R2, 0x7f800000, RZ, 0xc0, !PT ;  /* 0x7f80000002027812 */ /* 0x000fc800078ec0ff */
[----:B------:R-:W-:-:S13]  /*1160*/  ISETP.GT.U32.AND P1, PT, R2, 0x1ffffff, PT ;  /* 0x01ffffff0200780c */ /* 0x000fda0003f24070 */
[----:B0-----:R-:W-:Y:S05]  /*1170*/  @P1 BRA `(.L_x_117) ;  /* 0x0000000000101947 */ /* 0x001fea0003800000 */
[----:B------:R-:W-:-:S07]  /*1180*/  MOV R2, 0x11a0 ;  /* 0x000011a000027802 */ /* 0x000fce0000000f00 */
[----:B-12-45:R-:W-:Y:S05]  /*1190*/  CALL.REL.NOINC `($__internal_2_$__cuda_sm20_rcp_rn_f32_slowpath) ;  /* 0x00000008007c7944 */ /* 0x036fea0003c00000 */
[----:B------:R-:W-:Y:S01]  /*11a0*/  MOV R5, R0 ;  /* 0x0000000000057202 */ /* 0x000fe20000000f00 */
[----:B------:R-:W-:Y:S06]  /*11b0*/  BRA `(.L_x_118) ;  /* 0x0000000000107947 */ /* 0x000fec0003800000 */
.L_x_117:
[----:B------:R-:W0:Y:S02]  /*11c0*/  MUFU.RCP R5, R0 ;  /* 0x0000000000057308 */ /* 0x000e240000001000 */
[----:B0-----:R-:W-:-:S04]  /*11d0*/  FFMA R2, R0, R5, -1 ;  /* 0xbf80000000027423 */ /* 0x001fc80000000005 */
[----:B------:R-:W-:-:S04]  /*11e0*/  FADD.FTZ R2, -R2, -RZ ;  /* 0x800000ff02027221 */ /* 0x000fc80000010100 */
[----:B------:R-:W-:-:S07]  /*11f0*/  FFMA R5, R5, R2, R5 ;  /* 0x0000000205057223 */ /* 0x000fce0000000005 */
.L_x_118:
[----:B------:R-:W-:Y:S05]  /*1200*/  BSYNC.RECONVERGENT B2 ;  /* 0x0000000000027941 */ /* 0x000fea0003800200 */
.L_x_116:
[----:B------:R-:W0:Y:S02]  /*1210*/  LDC.64 R10, c[0x0][0x3a8] ;  /* 0x0000ea00ff0a7b82 */ /* 0x000e240000000a00 */
[----:B0-----:R-:W-:-:S06]  /*1220*/  IMAD.WIDE.U32 R10, R6, 0x4, R10 ;  /* 0x00000004060a7825 */ /* 0x001fcc00078e000a */
        /* <DEDUP_REMOVED lines=9> */
[----:B-12-45:R-:W-:Y:S05]  /*12c0*/  CALL.REL.NOINC `($__internal_2_$__cuda_sm20_rcp_rn_f32_slowpath) ;  /* 0x0000000800307944 */ /* 0x036fea0003c00000 */
[----:B------:R-:W-:Y:S05]  /*12d0*/  BRA `(.L_x_120) ;  /* 0x0000000000107947 */ /* 0x000fea0003800000 */
.L_x_119:
[----:B------:R-:W0:Y:S02]  /*12e0*/  MUFU.RCP R0, R13 ;  /* 0x0000000d00007308 */ /* 0x000e240000001000 */
[----:B0-----:R-:W-:-:S04]  /*12f0*/  FFMA R2, R13, R0, -1 ;  /* 0xbf8000000d027423 */ /* 0x001fc80000000000 */
[----:B------:R-:W-:-:S04]  /*1300*/  FADD.FTZ R11, -R2, -RZ ;  /* 0x800000ff020b7221 */ /* 0x000fc80000010100 */
[----:B------:R-:W-:-:S07]  /*1310*/  FFMA R0, R0, R11, R0 ;  /* 0x0000000b00007223 */ /* 0x000fce0000000000 */
.L_x_120:
[----:B------:R-:W0:Y:S01]  /*1320*/  LDC.64 R10, c[0x0][0x3b0] ;  /* 0x0000ec00ff0a7b82 */ /* 0x000e220000000a00 */
[----:B------:R-:W-:Y:S01]  /*1330*/  IADD3 R13, PT, PT, R4, R6, RZ ;  /* 0x00000006040d7210 */ /* 0x000fe20007ffe0ff */
[----:B------:R-:W3:Y:S04]  /*1340*/  LDG.E R2, desc[UR4][R16.64] ;  /* 0x0000000410027981 */ /* 0x000ee8000c1e1900 */
[----:B0-----:R-:W-:-:S06]  /*1350*/  IMAD.WIDE R10, R13, 0x4, R10 ;  /* 0x000000040d0a7825 */ /* 0x001fcc00078e020a */
[----:B------:R-:W2:Y:S01]  /*1360*/  LDG.E R11, desc[UR4][R10.64] ;  /* 0x000000040a0b7981 */ /* 0x000ea2000c1e1900 */
[----:B---3--:R-:W-:-:S04]  /*1370*/  FADD R13, -R2, 1 ;  /* 0x3f800000020d7421 */ /* 0x008fc80000000100 */
[----:B------:R-:W-:Y:S01]  /*1380*/  FMUL R13, R2, R13 ;  /* 0x0000000d020d7220 */ /* 0x000fe20000400000 */
[----:B--2---:R-:W-:-:S04]  /*1390*/  FMUL R0, R11, R0 ;  /* 0x000000000b007220 */ /* 0x004fc80000400000 */
[----:B------:R-:W-:-:S04]  /*13a0*/  FMUL R13, R0, R13 ;  /* 0x0000000d000d7220 */ /* 0x000fc80000400000 */
[----:B------:R-:W-:-:S04]  /*13b0*/  FFMA R8, R8, R5, R13 ;  /* 0x0000000508087223 */ /* 0x000fc8000000000d */
[----:B-1--45:R-:W-:-:S05]  /*13c0*/  FFMA R7, R9, R8, R7 ;  /* 0x0000000809077223 */ /* 0x032fca0000000007 */
[----:B------:R3:W-:Y:S02]  /*13d0*/  STG.E desc[UR4][R14.64], R7 ;  /* 0x000000070e007986 */ /* 0x0007e4000c101904 */
.L_x_115:
[----:B------:R-:W-:Y:S05]  /*13e0*/  BSYNC.RECONVERGENT B1 ;  /* 0x0000000000017941 */ /* 0x000fea0003800200 */
.L_x_114:
[----:B------:R-:W5:Y:S02]  /*13f0*/  LDC R5, c[0x0][0x384] ;  /* 0x0000e100ff057b82 */ /* 0x000f640000000800 */
[----:B-----5:R-:W-:-:S06]  /*1400*/  IMAD.WIDE.U32 R20, R5, 0x4, R20 ;  /* 0x0000000405147825 */ /* 0x020fcc00078e0014 */
        /* <DEDUP_REMOVED lines=9> */
[----:B--2---:R-:W-:-:S04]  /*14a0*/  I2FP.F32.S32 R2, R0 ;  /* 0x0000000000027245 */ /* 0x004fc80000201400 */
[----:B------:R-:W-:-:S04]  /*14b0*/  IADD3 R5, PT, PT, R2, 0x1800000, RZ ;  /* 0x0180000002057810 */ /* 0x000fc80007ffe0ff */
[----:B------:R-:W-:-:S04]  /*14c0*/  LOP3.LUT R5, R5, 0x7f800000, RZ, 0xc0, !PT ;  /* 0x7f80000005057812 */ /* 0x000fc800078ec0ff */
[----:B------:R-:W-:Y:S01]  /*14d0*/  ISETP.GT.U32.AND P1, PT, R5, 0x1ffffff, PT ;  /* 0x01ffffff0500780c */ /* 0x000fe20003f24070 */
[----:B------:R-:W-:-:S05]  /*14e0*/  VIADD R0, R6, 0x1 ;  /* 0x0000000106007836 */ /* 0x000fca0000000000 */
[----:B------:R-:W-:-:S04]  /*14f0*/  ISETP.NE.AND P0, PT, R3, R0, PT ;  /* 0x000000000300720c */ /* 0x000fc80003f05270 */
[----:B------:R-:W-:-:S03]  /*1500*/  FSEL R8, RZ, 1, P0 ;  /* 0x3f800000ff087808 */ /* 0x000fc60000000000 */
[----:B0-----:R-:W-:Y:S06]  /*1510*/  @P1 BRA `(.L_x_124) ;  /* 0x0000000000101947 */ /* 0x001fec0003800000 */
[----:B------:R-:W-:Y:S02]  /*1520*/  MOV R0, R2 ;  /* 0x0000000200007202 */ /* 0x000fe40000000f00 */
[----:B------:R-:W-:-:S07]  /*1530*/  MOV R2, 0x1550 ;  /* 0x0000155000027802 */ /* 0x000fce0000000f00 */
[----:B-1-345:R-:W-:Y:S05]  /*1540*/  CALL.REL.NOINC `($__internal_2_$__cuda_sm20_rcp_rn_f32_slowpath) ;  /* 0x0000000400907944 */ /* 0x03afea0003c00000 */
[----:B------:R-:W-:Y:S05]  /*1550*/  BRA `(.L_x_125) ;  /* 0x0000000000107947 */ /* 0x000fea0003800000 */
.L_x_124:
[----:B------:R-:W0:Y:S02]  /*1560*/  MUFU.RCP R5, R2 ;  /* 0x0000000200057308 */ /* 0x000e240000001000 */
[----:B0-----:R-:W-:-:S04]  /*1570*/  FFMA R0, R2, R5, -1 ;  /* 0xbf80000002007423 */ /* 0x001fc80000000005 */
[----:B------:R-:W-:-:S04]  /*1580*/  FADD.FTZ R0, -R0, -RZ ;  /* 0x800000ff00007221 */ /* 0x000fc80000010100 */
[----:B------:R-:W-:-:S07]  /*1590*/  FFMA R0, R5, R0, R5 ;  /* 0x0000000005007223 */ /* 0x000fce0000000005 */
.L_x_125:
[----:B------:R-:W-:Y:S05]  /*15a0*/  BSYNC.RECONVERGENT B2 ;  /* 0x0000000000027941 */ /* 0x000fea0003800200 */
.L_x_123:
[----:B------:R-:W0:Y:S02]  /*15b0*/  LDC.64 R10, c[0x0][0x3a8] ;  /* 0x0000ea00ff0a7b82 */ /* 0x000e240000000a00 */
[----:B0-----:R-:W-:-:S06]  /*15c0*/  IMAD.WIDE.U32 R10, R6, 0x4, R10 ;  /* 0x00000004060a7825 */ /* 0x001fcc00078e000a */
        /* <DEDUP_REMOVED lines=11> */
.L_x_126:
[----:B------:R-:W0:Y:S02]  /*1680*/  MUFU.RCP R0, R13 ;  /* 0x0000000d00007308 */ /* 0x000e240000001000 */
[----:B0-----:R-:W-:-:S04]  /*1690*/  FFMA R2, R13, R0, -1 ;  /* 0xbf8000000d027423 */ /* 0x001fc80000000000 */
[----:B------:R-:W-:-:S04]  /*16a0*/  FADD.FTZ R11, -R2, -RZ ;  /* 0x800000ff020b7221 */ /* 0x000fc80000010100 */
[----:B------:R-:W-:-:S07]  /*16b0*/  FFMA R0, R0, R11, R0 ;  /* 0x0000000b00007223 */ /* 0x000fce0000000000 */
.L_x_127:
[----:B------:R-:W0:Y:S01]  /*16c0*/  LDCU.64 UR6, c[0x0][0x3b0] ;  /* 0x00007600ff0677ac */ /* 0x000e220008000a00 */
[----:B------:R-:W-:-:S04]  /*16d0*/  IADD3 R2, P0, PT, R4, R6, RZ ;  /* 0x0000000604027210 */ /* 0x000fc80007f1e0ff */
[----:B------:R-:W-:Y:S02]  /*16e0*/  LEA.HI.X.SX32 R11, R4, RZ, 0x1, P0 ;  /* 0x000000ff040b7211 */ /* 0x000fe400000f0eff */
[----:B0-----:R-:W-:-:S04]  /*16f0*/  LEA R10, P0, R2, UR6, 0x2 ;  /* 0x00000006020a7c11 */ /* 0x001fc8000f8010ff */
[----:B------:R-:W-:Y:S02]  /*1700*/  LEA.HI.X R11, R2, UR7, R11, 0x2, P0 ;  /* 0x00000007020b7c11 */ /* 0x000fe400080f140b */
[----:B------:R-:W2:Y:S04]  /*1710*/  LDG.E R2, desc[UR4][R16.64] ;  /* 0x0000000410027981 */ /* 0x000ea8000c1e1900 */
[----:B------:R-:W3:Y:S01]  /*1720*/  LDG.E R11, desc[UR4][R10.64+0x4] ;  /* 0x000004040a0b7981 */ /* 0x000ee2000c1e1900 */
[----:B--2---:R-:W-:-:S04]  /*1730*/  FADD R13, -R2, 1 ;  /* 0x3f800000020d7421 */ /* 0x004fc80000000100 */
[----:B------:R-:W-:Y:S01]  /*1740*/  FMUL R13, R2, R13 ;  /* 0x0000000d020d7220 */ /* 0x000fe20000400000 */
[----:B---3--:R-:W-:-:S04]  /*1750*/  FMUL R0, R11, R0 ;  /* 0x000000000b007220 */ /* 0x008fc80000400000 */
[----:B------:R-:W-:-:S04]  /*1760*/  FMUL R13, R0, R13 ;  /* 0x0000000d000d7220 */ /* 0x000fc80000400000 */
[----:B------:R-:W-:-:S04]  /*1770*/  FFMA R8, R8, R5, R13 ;  /* 0x0000000508087223 */ /* 0x000fc8000000000d */
[----:B-1--45:R-:W-:-:S05]  /*1780*/  FFMA R7, R9, R8, R7 ;  /* 0x0000000809077223 */ /* 0x032fca0000000007 */
[----:B------:R0:W-:Y:S02]  /*1790*/  STG.E desc[UR4][R14.64], R7 ;  /* 0x000000070e007986 */ /* 0x0001e4000c101904 */
.L_x_122:
[----:B------:R-:W-:Y:S05]  /*17a0*/  BSYNC.RECONVERGENT B1 ;  /* 0x0000000000017941 */ /* 0x000fea0003800200 */
.L_x_121:
[----:B------:R-:W-:-:S07]  /*17b0*/  IADD3 R6, PT, PT, R6, 0x2, RZ ;  /* 0x0000000206067810 */ /* 0x000fce0007ffe0ff */
.L_x_113:
[----:B------:R-:W5:Y:S02]  /*17c0*/  LDC R5, c[0x0][0x384] ;  /* 0x0000e100ff057b82 */ /* 0x000f640000000800 */
[----:B-----5:R-:W-:-:S04]  /*17d0*/  LOP3.LUT R0, R5, 0x1, RZ, 0xc0, !PT ;  /* 0x0000000105007812 */ /* 0x020fc800078ec0ff */
[----:B------:R-:W-:-:S13]  /*17e0*/  ISETP.NE.U32.AND P0, PT, R0, 0x1, PT ;  /* 0x000000010000780c */ /* 0x000fda0003f05070 */
[----:B------:R-:W-:Y:S05]  /*17f0*/  @P0 EXIT ;  /* 0x000000000000094d */ /* 0x000fea0003800000 */
[----:B------:R-:W5:Y:S01]  /*1800*/  LDC.64 R8, c[0x0][0x3b0] ;  /* 0x0000ec00ff087b82 */ /* 0x000f620000000a00 */
[----:B------:R-:W-:-:S04]  /*1810*/  IMAD R5, R6, R5, R3 ;  /* 0x0000000506057224 */ /* 0x000fc800078e0203 */
[----:B-----5:R-:W-:-:S06]  /*1820*/  IMAD.WIDE R8, R5, 0x4, R8 ;  /* 0x0000000405087825 */ /* 0x020fcc00078e0208 */
[----:B------:R-:W5:Y:S02]  /*1830*/  LDG.E R8, desc[UR4][R8.64] ;  /* 0x0000000408087981 */ /* 0x000f64000c1e1900 */
[----:B-----5:R-:W-:-:S13]  /*1840*/  FSETP.NEU.AND P0, PT, R8, RZ, PT ;  /* 0x000000ff0800720b */ /* 0x020fda0003f0d000 */
[----:B------:R-:W-:Y:S05]  /*1850*/  @!P0 EXIT ;  /* 0x000000000000894d */ /* 0x000fea0003800000 */
[----:B------:R-:W2:Y:S01]  /*1860*/  LDG.E R18, desc[UR4][R18.64] ;  /* 0x0000000412127981 */ /* 0x000ea2000c1e1900 */
[----:B------:R-:W0:Y:S02]  /*1870*/  LDC.64 R10, c[0x0][0x3a0] ;  /* 0x0000e800ff0a7b82 */ /* 0x000e240000000a00 */
[----:B0-----:R-:W-:-:S05]  /*1880*/  IMAD.WIDE.U32 R10, R6, 0x4, R10 ;  /* 0x00000004060a7825 */ /* 0x001fca00078e000a */
        /* <DEDUP_REMOVED lines=13> */
.L_x_129:
[----:B------:R-:W0:Y:S02]  /*1960*/  MUFU.RCP R3, R0 ;  /* 0x0000000000037308 */ /* 0x000e240000001000 */
[----:B0-----:R-:W-:-:S04]  /*1970*/  FFMA R2, R0, R3, -1 ;  /* 0xbf80000000027423 */ /* 0x001fc80000000003 */
[----:B------:R-:W-:-:S04]  /*1980*/  FADD.FTZ R2, -R2, -RZ ;  /* 0x800000ff02027221 */ /* 0x000fc80000010100 */
[----:B------:R-:W-:-:S07]  /*1990*/  FFMA R3, R3, R2, R3 ;  /* 0x0000000203037223 */ /* 0x000fce0000000003 */
.L_x_130:
[----:B------:R-:W-:Y:S05]  /*19a0*/  BSYNC.RECONVERGENT B1 ;  /* 0x0000000000017941 */ /* 0x000fea0003800200 */
.L_x_128:
        /* <DEDUP_REMOVED lines=9> */
[----:B------:R-:W-:Y:S02]  /*1a40*/  MOV R0, R13 ;  /* 0x0000000d00007202 */ /* 0x000fe40000000f00 */
[----:B------:R-:W-:-:S07]  /*1a50*/  MOV R2, 0x1a70 ;  /* 0x00001a7000027802 */ /* 0x000fce0000000f00 */
[----:B-1-345:R-:W-:Y:S05]  /*1a60*/  CALL.REL.NOINC `($__internal_2_$__cuda_sm20_rcp_rn_f32_slowpath) ;  /* 0x0000000000487944 */ /* 0x03afea0003c00000 */
[----:B------:R-:W-:Y:S05]  /*1a70*/  BRA `(.L_x_132) ;  /* 0x0000000000107947 */ /* 0x000fea0003800000 */
.L_x_131:
[----:B------:R-:W0:Y:S02]  /*1a80*/  MUFU.RCP R0, R13 ;  /* 0x0000000d00007308 */ /* 0x000e240000001000 */
[----:B0-----:R-:W-:-:S04]  /*1a90*/  FFMA R2, R13, R0, -1 ;  /* 0xbf8000000d027423 */ /* 0x001fc80000000000 */
[----:B------:R-:W-:-:S04]  /*1aa0*/  FADD.FTZ R9, -R2, -RZ ;  /* 0x800000ff02097221 */ /* 0x000fc80000010100 */
[----:B------:R-:W-:-:S07]  /*1ab0*/  FFMA R0, R0, R9, R0 ;  /* 0x0000000900007223 */ /* 0x000fce0000000000 */
.L_x_132:
[----:B------:R-:W0:Y:S01]  /*1ac0*/  LDC.64 R10, c[0x0][0x3b0] ;  /* 0x0000ec00ff0a7b82 */ /* 0x000e220000000a00 */
[----:B------:R-:W-:Y:S01]  /*1ad0*/  IMAD.IADD R9, R4, 0x1, R6 ;  /* 0x0000000104097824 */ /* 0x000fe200078e0206 */
[----:B------:R-:W2:Y:S03]  /*1ae0*/  LDG.E R16, desc[UR4][R16.64] ;  /* 0x0000000410107981 */ /* 0x000ea6000c1e1900 */
[----:B0-----:R-:W-:-:S06]  /*1af0*/  IMAD.WIDE R10, R9, 0x4, R10 ;  /* 0x00000004090a7825 */ /* 0x001fcc00078e020a */
[----:B------:R-:W3:Y:S01]  /*1b00*/  LDG.E R11, desc[UR4][R10.64] ;  /* 0x000000040a0b7981 */ /* 0x000ee2000c1e1900 */
[----:B--2---:R-:W-:-:S04]  /*1b10*/  FADD R9, -R16, 1 ;  /* 0x3f80000010097421 */ /* 0x004fc80000000100 */
[----:B------:R-:W-:Y:S01]  /*1b20*/  FMUL R9, R16, R9 ;  /* 0x0000000910097220 */ /* 0x000fe20000400000 */
[----:B---3--:R-:W-:-:S04]  /*1b30*/  FMUL R0, R11, R0 ;  /* 0x000000000b007220 */ /* 0x008fc80000400000 */
[----:B------:R-:W-:-:S04]  /*1b40*/  FMUL R9, R0, R9 ;  /* 0x0000000900097220 */ /* 0x000fc80000400000 */
[----:B------:R-:W-:-:S04]  /*1b50*/  FFMA R8, R8, R3, R9 ;  /* 0x0000000308087223 */ /* 0x000fc80000000009 */
[----:B-----5:R-:W-:-:S05]  /*1b60*/  FFMA R5, R5, R8, R7 ;  /* 0x0000000805057223 */ /* 0x020fca0000000007 */
[----:B------:R-:W-:Y:S01]  /*1b70*/  STG.E desc[UR4][R14.64], R5 ;  /* 0x000000050e007986 */ /* 0x000fe2000c101904 */
[----:B------:R-:W-:Y:S05]  /*1b80*/  EXIT ;  /* 0x000000000000794d */ /* 0x000fea0003800000 */
        .weak           $__internal_2_$__cuda_sm20_rcp_rn_f32_slowpath
        .type           $__internal_2_$__cuda_sm20_rcp_rn_f32_slowpath,@function
        .size           $__internal_2_$__cuda_sm20_rcp_rn_f32_slowpath,(.L_x_178 - $__internal_2_$__cuda_sm20_rcp_rn_f32_slowpath)
$__internal_2_$__cuda_sm20_rcp_rn_f32_slowpath:
[----:B------:R-:W-:Y:S01]  /*1b90*/  SHF.L.U32 R10, R0, 0x1, RZ ;  /* 0x00000001000a7819 */ /* 0x000fe200000006ff */
[----:B------:R-:W-:Y:S03]  /*1ba0*/  BSSY.RECONVERGENT B0, `(.L_x_133) ;  /* 0x0000030000007945 */ /* 0x000fe60003800200 */
[----:B------:R-:W-:-:S04]  /*1bb0*/  SHF.R.U32.HI R10, RZ, 0x18, R10 ;  /* 0x00000018ff0a7819 */ /* 0x000fc8000001160a */
[----:B------:R-:W-:-:S13]  /*1bc0*/  ISETP.NE.U32.AND P0, PT, R10, RZ, PT ;  /* 0x000000ff0a00720c */ /* 0x000fda0003f05070 */
[----:B------:R-:W-:Y:S05]  /*1bd0*/  @P0 BRA `(.L_x_134) ;  /* 0x0000000000280947 */ /* 0x000fea0003800000 */
[----:B------:R-:W-:-:S04]  /*1be0*/  SHF.L.U32 R10, R0, 0x1, RZ ;  /* 0x00000001000a7819 */ /* 0x000fc800000006ff */
[----:B------:R-:W-:-:S13]  /*1bf0*/  ISETP.NE.AND P0, PT, R10, RZ, PT ;  /* 0x000000ff0a00720c */ /* 0x000fda0003f05270 */
[----:B------:R-:W-:Y:S02]  /*1c00*/  @P0 FFMA R11, R0, 1.84467440737095516160e+19, RZ ;  /* 0x5f800000000b0823 */ /* 0x000fe400000000ff */
[----:B------:R-:W-:Y:S08]  /*1c10*/  @!P0 MUFU.RCP R0, R0 ;  /* 0x0000000000008308 */ /* 0x000ff00000001000 */
[----:B------:R-:W0:Y:S02]  /*1c20*/  @P0 MUFU.RCP R10, R11 ;  /* 0x0000000b000a0308 */ /* 0x000e240000001000 */
[----:B0-----:R-:W-:-:S04]  /*1c30*/  @P0 FFMA R11, R11, R10, -1 ;  /* 0xbf8000000b0b0423 */ /* 0x001fc8000000000a */
[----:B------:R-:W-:-:S04]  /*1c40*/  @P0 FADD.FTZ R11, -R11, -RZ ;  /* 0x800000ff0b0b0221 */ /* 0x000fc80000010100 */
[----:B------:R-:W-:-:S04]  /*1c50*/  @P0 FFMA R11, R10, R11, R10 ;  /* 0x0000000b0a0b0223 */ /* 0x000fc8000000000a */
[----:B------:R-:W-:Y:S01]  /*1c60*/  @P0 FFMA R0, R11, 1.84467440737095516160e+19, RZ ;  /* 0x5f8000000b000823 */ /* 0x000fe200000000ff */
[----:B------:R-:W-:Y:S06]  /*1c70*/  BRA `(.L_x_135) ;  /* 0x0000000000887947 */ /* 0x000fec0003800000 */
.L_x_134:
[----:B------:R-:W-:-:S05]  /*1c80*/  VIADD R11, R10, 0xffffff03 ;  /* 0xffffff030a0b7836 */ /* 0x000fca0000000000 */
[----:B------:R-:W-:-:S13]  /*1c90*/  ISETP.GT.U32.AND P0, PT, R11, 0x1, PT ;  /* 0x000000010b00780c */ /* 0x000fda0003f04070 */
[----:B------:R-:W-:Y:S05]  /*1ca0*/  @P0 BRA `(.L_x_136) ;  /* 0x0000000000780947 */ /* 0x000fea0003800000 */
[----:B------:R-:W-:Y:S01]  /*1cb0*/  LOP3.LUT R12, R0, 0x7fffff, RZ, 0xc0, !PT ;  /* 0x007fffff000c7812 */ /* 0x000fe200078ec0ff */
[----:B------:R-:W-:Y:S01]  /*1cc0*/  HFMA2 R13, -RZ, RZ, 0, 1.78813934326171875e-07 ;  /* 0x00000003ff0d7431 */ /* 0x000fe200000001ff */
[----:B------:R-:W-:Y:S02]  /*1cd0*/  IADD3 R10, PT, PT, R10, -0xfc, RZ ;  /* 0xffffff040a0a7810 */ /* 0x000fe40007ffe0ff */
        /* <DEDUP_REMOVED lines=14> */
[--C-:B------:R-:W-:Y:S02]  /*1dc0*/  LOP3.LUT P1, RZ, R12, R11, R30.reuse, 0xf8, !PT ;  /* 0x0000000b0cff7212 */ /* 0x100fe4000782f81e */
[C---:B------:R-:W-:Y:S02]  /*1dd0*/  LOP3.LUT P0, RZ, R13.reuse, 0x1, RZ, 0xc0, !PT ;  /* 0x000000010dff7812 */ /* 0x040fe4000780c0ff */
[----:B------:R-:W-:Y:S02]  /*1de0*/  LOP3.LUT P2, RZ, R13, 0x2, RZ, 0xc0, !PT ;  /* 0x000000020dff7812 */ /* 0x000fe4000784c0ff */
[----:B------:R-:W-:Y:S02]  /*1df0*/  SHF.R.U32.HI R10, RZ, R10, R30 ;  /* 0x0000000aff0a7219 */ /* 0x000fe4000001161e */
[----:B------:R-:W-:-:S02]  /*1e00*/  PLOP3.LUT P0, PT, P0, P1, P2, 0xe0, 0x0 ;  /* 0x000000000000781c */ /* 0x000fc40000703c20 */
[----:B------:R-:W-:Y:S02]  /*1e10*/  LOP3.LUT P1, RZ, R0, 0x7fffff, RZ, 0xc0, !PT ;  /* 0x007fffff00ff7812 */ /* 0x000fe4000782c0ff */
[----:B------:R-:W-:-:S05]  /*1e20*/  SEL R11, RZ, 0x1, !P0 ;  /* 0x00000001ff0b7807 */ /* 0x000fca0004000000 */
[----:B------:R-:W-:-:S05]  /*1e30*/  IMAD.MOV R11, RZ, RZ, -R11 ;  /* 0x000000ffff0b7224 */ /* 0x000fca00078e0a0b */
[----:B------:R-:W-:-:S13]  /*1e40*/  ISETP.GE.AND P0, PT, R11, RZ, PT ;  /* 0x000000ff0b00720c */ /* 0x000fda0003f06270 */
[----:B------:R-:W-:-:S05]  /*1e50*/  @!P0 IADD3 R10, PT, PT, R10, 0x1, RZ ;  /* 0x000000010a0a8810 */ /* 0x000fca0007ffe0ff */
[----:B------:R-:W-:-:S05]  /*1e60*/  @!P1 IMAD.SHL.U32 R10, R10, 0x2, RZ ;  /* 0x000000020a0a9824 */ /* 0x000fca00078e00ff */
[----:B------:R-:W-:Y:S01]  /*1e70*/  LOP3.LUT R0, R10, 0x80000000, R0, 0xf8, !PT ;  /* 0x800000000a007812 */ /* 0x000fe200078ef800 */
[----:B------:R-:W-:Y:S06]  /*1e80*/  BRA `(.L_x_135) ;  /* 0x0000000000047947 */ /* 0x000fec0003800000 */
.L_x_136:
[----:B------:R-:W0:Y:S02]  /*1e90*/  MUFU.RCP R0, R0 ;  /* 0x0000000000007308 */ /* 0x000e240000001000 */
.L_x_135:
[----:B------:R-:W-:Y:S05]  /*1ea0*/  BSYNC.RECONVERGENT B0 ;  /* 0x0000000000007941 */ /* 0x000fea0003800200 */
.L_x_133:
[----:B------:R-:W-:Y:S01]  /*1eb0*/  HFMA2 R11, -RZ, RZ, 0, 0 ;  /* 0x00000000ff0b7431 */ /* 0x000fe200000001ff */
[----:B------:R-:W-:-:S04]  /*1ec0*/  MOV R10, R2 ;  /* 0x00000002000a7202 */ /* 0x000fc80000000f00 */
[----:B0-----:R-:W-:Y:S05]  /*1ed0*/  RET.REL.NODEC R10 `(_Z21backwardPassV11KerneliiiPfS_S_PiS_) ;  /* 0xffffffe00a487950 */ /* 0x001fea0003c3ffff */
.L_x_137:
        /* <DEDUP_REMOVED lines=10> */
.L_x_178:


//--------------------- .text._Z20backwardPassV1KerneliiiiPfS_S_S_S_S_S_PiS_ --------------------------
	.section	.text._Z20backwardPassV1KerneliiiiPfS_S_S_S_S_S_PiS_,"ax",@progbits
	.align	128
        .global         _Z20backwardPassV1KerneliiiiPfS_S_S_S_S_S_PiS_
        .type           _Z20backwardPassV1KerneliiiiPfS_S_S_S_S_S_PiS_,@function
        .size           _Z20backwardPassV1KerneliiiiPfS_S_S_S_S_S_PiS_,(.L_x_179 - _Z20backwardPassV1KerneliiiiPfS_S_S_S_S_S_PiS_)
        .other          _Z20backwardPassV1KerneliiiiPfS_S_S_S_S_S_PiS_,@"STO_CUDA_ENTRY STV_DEFAULT"
_Z20backwardPassV1KerneliiiiPfS_S_S_S_S_S_PiS_:
.text._Z20backwardPassV1KerneliiiiPfS_S_S_S_S_S_PiS_:
[----:B------:R-:W-:Y:S01]  /*0000*/  LDC R1, c[0x0][0x37c] ;  /* 0x0000df00ff017b82 */ /* 0x000fe20000000800 */
[----:B------:R-:W0:Y:S07]  /*0010*/  S2R R3, SR_TID.Y ;  /* 0x0000000000037919 */ /* 0x000e2e0000002200 */
[----:B------:R-:W0:Y:S01]  /*0020*/  S2UR UR4, SR_CTAID.Y ;  /* 0x00000000000479c3 */ /* 0x000e220000002600 */
[----:B------:R-:W1:Y:S07]  /*0030*/  S2R R5, SR_TID.X ;  /* 0x0000000000057919 */ /* 0x000e6e0000002100 */
[----:B------:R-:W0:Y:S08]  /*0040*/  LDC R6, c[0x0][0x364] ;  /* 0x0000d900ff067b82 */ /* 0x000e300000000800 */
[----:B------:R-:W1:Y:S08]  /*0050*/  S2UR UR5, SR_CTAID.X ;  /* 0x00000000000579c3 */ /* 0x000e700000002500 */
[----:B------:R-:W1:Y:S08]  /*0060*/  LDC R0, c[0x0][0x360] ;  /* 0x0000d800ff007b82 */ /* 0x000e700000000800 */
[----:B------:R-:W2:Y:S01]  /*0070*/  LDC.64 R8, c[0x0][0x388] ;  /* 0x0000e200ff087b82 */ /* 0x000ea20000000a00 */
[----:B0-----:R-:W-:-:S02]  /*0080*/  IMAD R6, R6, UR4, R3 ;  /* 0x0000000406067c24 */ /* 0x001fc4000f8e0203 */
[----:B-1----:R-:W-:-:S03]  /*0090*/  IMAD R3, R0, UR5, R5 ;  /* 0x0000000500037c24 */ /* 0x002fc6000f8e0205 */
[----:B--2---:R-:W-:-:S04]  /*00a0*/  ISETP.GE.AND P0, PT, R6, R9, PT ;  /* 0x000000090600720c */ /* 0x004fc80003f06270 */
[----:B------:R-:W-:-:S13]  /*00b0*/  ISETP.GE.OR P0, PT, R3, R8, P0 ;  /* 0x000000080300720c */ /* 0x000fda0000706670 */
[----:B------:R-:W-:Y:S05]  /*00c0*/  @P0 EXIT ;  /* 0x000000000000094d */ /* 0x000fea0003800000 */
[----:B------:R-:W-:Y:S01]  /*00d0*/  ISETP.NE.AND P0, PT, R3, RZ, PT ;  /* 0x000000ff0300720c */ /* 0x000fe20003f05270 */
[----:B------:R-:W0:Y:S01]  /*00e0*/  LDC.64 R12, c[0x0][0x398] ;  /* 0x0000e600ff0c7b82 */ /* 0x000e220000000a00 */
[----:B------:R-:W1:Y:S01]  /*00f0*/  LDCU.64 UR6, c[0x0][0x358] ;  /* 0x00006b00ff0677ac */ /* 0x000e620008000a00 */
[----:B------:R-:W2:Y:S06]  /*0100*/  LDCU UR4, c[0x0][0x380] ;  /* 0x00007000ff0477ac */ /* 0x000eac0008000800 */
[----:B------:R-:W3:Y:S08]  /*0110*/  LDC.64 R10, c[0x0][0x390] ;  /* 0x0000e400ff0a7b82 */ /* 0x000ef00000000a00 */
[----:B------:R-:W4:Y:S08]  /*0120*/  @!P0 LDC.64 R4, c[0x0][0x380] ;  /* 0x0000e000ff048b82 */ /* 0x000f300000000a00 */
[----:B------:R-:W2:Y:S08]  /*0130*/  @!P0 LDC.64 R14, c[0x0][0x3c0] ;  /* 0x0000f000ff0e8b82 */ /* 0x000eb00000000a00 */
[----:B------:R-:W2:Y:S01]  /*0140*/  LDC.64 R16, c[0x0][0x3b8] ;  /* 0x0000ee00ff107b82 */ /* 0x000ea20000000a00 */
[----:B----4-:R-:W-:-:S05]  /*0150*/  @!P0 IMAD R9, R9, R4, R9 ;  /* 0x0000000409098224 */ /* 0x010fca00078e0209 */
[--C-:B------:R-:W-:Y:S01]  /*0160*/  @!P0 IADD3 R9, PT, PT, R9, R5, R6.reuse ;  /* 0x0000000509098210 */ /* 0x100fe20007ffe006 */
[----:B------:R-:W-:-:S04]  /*0170*/  @!P0 IMAD R5, R8, R4, R6 ;  /* 0x0000000408058224 */ /* 0x000fc800078e0206 */
[----:B0-----:R-:W-:Y:S02]  /*0180*/  @!P0 IMAD.WIDE R12, R5, 0x4, R12 ;  /* 0x00000004050c8825 */ /* 0x001fe400078e020c */
[----:B------:R-:W0:Y:S02]  /*0190*/  LDC.64 R4, c[0x0][0x3c8] ;  /* 0x0000f200ff047b82 */ /* 0x000e240000000a00 */
[----:B---3--:R-:W-:Y:S02]  /*01a0*/  @!P0 IMAD.WIDE R10, R9, 0x4, R10 ;  /* 0x00000004090a8825 */ /* 0x008fe400078e020a */
[----:B-1----:R-:W3:Y:S04]  /*01b0*/  @!P0 LDG.E R13, desc[UR6][R12.64] ;  /* 0x000000060c0d8981 */ /* 0x002ee8000c1e1900 */
[----:B------:R-:W3:Y:S01]  /*01c0*/  @!P0 LDG.E R10, desc[UR6][R10.64] ;  /* 0x000000060a0a8981 */ /* 0x000ee2000c1e1900 */
[----:B--2---:R-:W-:-:S05]  /*01d0*/  @!P0 IMAD.WIDE.U32 R14, R6, 0x4, R14 ;  /* 0x00000004060e8825 */ /* 0x004fca00078e000e */
[----:B------:R-:W2:Y:S01]  /*01e0*/  @!P0 LDG.E R7, desc[UR6][R14.64] ;  /* 0x000000060e078981 */ /* 0x000ea2000c1e1900 */
[----:B0-----:R-:W-:-:S04]  /*01f0*/  IMAD.WIDE.U32 R4, R6, 0x4, R4 ;  /* 0x0000000406047825 */ /* 0x001fc800078e0004 */
[----:B------:R-:W-:-:S04]  /*0200*/  IMAD R9, R8, UR4, R6 ;  /* 0x0000000408097c24 */ /* 0x000fc8000f8e0206 */
[----:B------:R-:W-:-:S04]  /*0210*/  IMAD.WIDE R8, R9, 0x4, R16 ;  /* 0x0000000409087825 */ /* 0x000fc800078e0210 */
[----:B---3--:R-:W-:-:S04]  /*0220*/  @!P0 FADD R0, R10, -R13 ;  /* 0x8000000d0a008221 */ /* 0x008fc80000000000 */
[----:B------:R-:W-:-:S04]  /*0230*/  @!P0 FMUL R0, R0, R0 ;  /* 0x0000000000008220 */ /* 0x000fc80000400000 */
[----:B--2---:R-:W-:-:S05]  /*0240*/  @!P0 FFMA R19, R0, 0.5, R7 ;  /* 0x3f00000000138823 */ /* 0x004fca0000000007 */
[----:B------:R0:W-:Y:S04]  /*0250*/  @!P0 STG.E desc[UR6][R14.64], R19 ;  /* 0x000000130e008986 */ /* 0x0001e8000c101906 */
[----:B------:R-:W2:Y:S04]  /*0260*/  LDG.E R0, desc[UR6][R4.64] ;  /* 0x0000000604007981 */ /* 0x000ea8000c1e1900 */
[----:B------:R0:W5:Y:S01]  /*0270*/  LDG.E R7, desc[UR6][R8.64] ;  /* 0x0000000608077981 */ /* 0x000162000c1e1900 */
[----:B------:R-:W-:Y:S01]  /*0280*/  BSSY.RECONVERGENT B0, `(.L_x_138) ;  /* 0x000000e000007945 */ /* 0x000fe20003800200 */
[----:B--2---:R-:W-:-:S04]  /*0290*/  I2FP.F32.S32 R0, R0 ;  /* 0x0000000000007245 */ /* 0x004fc80000201400 */
[----:B------:R-:W-:-:S04]  /*02a0*/  IADD3 R2, PT, PT, R0, 0x1800000, RZ ;  /* 0x0180000000027810 */ /* 0x000fc80007ffe0ff */
[----:B------:R-:W-:-:S04]  /*02b0*/  LOP3.LUT R2, R2, 0x7f800000, RZ, 0xc0, !PT ;  /* 0x7f80000002027812 */ /* 0x000fc800078ec0ff */
[----:B------:R-:W-:-:S13]  /*02c0*/  ISETP.GT.U32.AND P0, PT, R2, 0x1ffffff, PT ;  /* 0x01ffffff0200780c */ /* 0x000fda0003f04070 */
[----:B0-----:R-:W-:Y:S05]  /*02d0*/  @P0 BRA `(.L_x_139) ;  /* 0x0000000000100947 */ /* 0x001fea0003800000 */
[----:B------:R-:W-:-:S07]  /*02e0*/  MOV R10, 0x300 ;  /* 0x00000300000a7802 */ /* 0x000fce0000000f00 */
[----:B-----5:R-:W-:Y:S05]  /*02f0*/  CALL.REL.NOINC `($__internal_3_$__cuda_sm20_rcp_rn_f32_slowpath) ;  /* 0x0000000000d07944 */ /* 0x020fea0003c00000 */
[----:B------:R-:W-:Y:S01]  /*0300*/  IMAD.MOV.U32 R2, RZ, RZ, R9 ;  /* 0x000000ffff027224 */ /* 0x000fe200078e0009 */
[----:B------:R-:W-:Y:S06]  /*0310*/  BRA `(.L_x_140) ;  /* 0x0000000000107947 */ /* 0x000fec0003800000 */
.L_x_139:
[----:B------:R-:W0:Y:S02]  /*0320*/  MUFU.RCP R9, R0 ;  /* 0x0000000000097308 */ /* 0x000e240000001000 */
[----:B0-----:R-:W-:-:S04]  /*0330*/  FFMA R2, R0, R9, -1 ;  /* 0xbf80000000027423 */ /* 0x001fc80000000009 */
[----:B------:R-:W-:-:S04]  /*0340*/  FADD.FTZ R2, -R2, -RZ ;  /* 0x800000ff02027221 */ /* 0x000fc80000010100 */
[----:B------:R-:W-:-:S07]  /*0350*/  FFMA R2, R9, R2, R9 ;  /* 0x0000000209027223 */ /* 0x000fce0000000009 */
.L_x_140:
[----:B------:R-:W-:Y:S05]  /*0360*/  BSYNC.RECONVERGENT B0 ;  /* 0x0000000000007941 */ /* 0x000fea0003800200 */
.L_x_138:
        /* <DEDUP_REMOVED lines=23> */
[----:B------:R-:W-:Y:S05]  /*04e0*/  CALL.REL.NOINC `($__internal_3_$__cuda_sm20_rcp_rn_f32_slowpath) ;  /* 0x0000000000547944 */ /* 0x000fea0003c00000 */
[----:B------:R-:W-:Y:S01]  /*04f0*/  IMAD.MOV.U32 R6, RZ, RZ, R9 ;  /* 0x000000ffff067224 */ /* 0x000fe200078e0009 */
[----:B------:R-:W-:Y:S06]  /*0500*/  BRA `(.L_x_143) ;  /* 0x0000000000107947 */ /* 0x000fec0003800000 */
.L_x_142:
[----:B------:R-:W0:Y:S02]  /*0510*/  MUFU.RCP R5, R0 ;  /* 0x0000000000057308 */ /* 0x000e240000001000 */
[----:B0-----:R-:W-:-:S04]  /*0520*/  FFMA R2, R0, R5, -1 ;  /* 0xbf80000000027423 */ /* 0x001fc80000000005 */
[----:B------:R-:W-:-:S04]  /*0530*/  FADD.FTZ R2, -R2, -RZ ;  /* 0x800000ff02027221 */ /* 0x000fc80000010100 */
[----:B------:R-:W-:-:S07]  /*0540*/  FFMA R6, R5, R2, R5 ;  /* 0x0000000205067223 */ /* 0x000fce0000000005 */
.L_x_143:
[----:B------:R-:W-:Y:S05]  /*0550*/  BSYNC.RECONVERGENT B0 ;  /* 0x0000000000007941 */ /* 0x000fea0003800200 */
.L_x_141:
        /* <DEDUP_REMOVED lines=14> */
        .weak           $__internal_3_$__cuda_sm20_rcp_rn_f32_slowpath
        .type           $__internal_3_$__cuda_sm20_rcp_rn_f32_slowpath,@function
        .size           $__internal_3_$__cuda_sm20_rcp_rn_f32_slowpath,(.L_x_179 - $__internal_3_$__cuda_sm20_rcp_rn_f32_slowpath)
$__internal_3_$__cuda_sm20_rcp_rn_f32_slowpath:
        /* <DEDUP_REMOVED lines=15> */
.L_x_145:
        /* <DEDUP_REMOVED lines=26> */
[----:B------:R-:W-:Y:S02]  /*08d0*/  ISETP.GE.AND P0, PT, R2, RZ, PT ;  /* 0x000000ff0200720c */ /* 0x000fe40003f06270 */
[----:B------:R-:W-:-:S04]  /*08e0*/  IADD3 R2, PT, PT, R13, -0xfc, RZ ;  /* 0xffffff040d027810 */ /* 0x000fc80007ffe0ff */
[----:B------:R-:W-:-:S07]  /*08f0*/  SHF.R.U32.HI R9, RZ, R2, R9 ;  /* 0x00000002ff097219 */ /* 0x000fce0000011609 */
[----:B------:R-:W-:-:S05]  /*0900*/  @!P0 VIADD R9, R9, 0x1 ;  /* 0x0000000109098836 */ /* 0x000fca0000000000 */
[----:B------:R-:W-:-:S04]  /*0910*/  @!P1 SHF.L.U32 R9, R9, 0x1, RZ ;  /* 0x0000000109099819 */ /* 0x000fc800000006ff */
[----:B------:R-:W-:Y:S01]  /*0920*/  LOP3.LUT R9, R9, 0x80000000, R0, 0xf8, !PT ;  /* 0x8000000009097812 */ /* 0x000fe200078ef800 */
[----:B------:R-:W-:Y:S06]  /*0930*/  BRA `(.L_x_146) ;  /* 0x0000000000047947 */ /* 0x000fec0003800000 */
.L_x_147:
[----:B------:R0:W1:Y:S02]  /*0940*/  MUFU.RCP R9, R0 ;  /* 0x0000000000097308 */ /* 0x0000640000001000 */
.L_x_146:
[----:B------:R-:W-:Y:S05]  /*0950*/  BSYNC.RECONVERGENT B1 ;  /* 0x0000000000017941 */ /* 0x000fea0003800200 */
.L_x_144:
[----:B------:R-:W-:-:S04]  /*0960*/  MOV R11, 0x0 ;  /* 0x00000000000b7802 */ /* 0x000fc80000000f00 */
[----:B01----:R-:W-:Y:S05]  /*0970*/  RET.REL.NODEC R10 `(_Z20backwardPassV1KerneliiiiPfS_S_S_S_S_S_PiS_) ;  /* 0xfffffff40aa07950 */ /* 0x003fea0003c3ffff */
.L_x_148:
        /* <DEDUP_REMOVED lines=16> */
.L_x_179:


//--------------------- .text._Z19forwardPassV1KerneliiPfS_S_S_S_S_Piii --------------------------
	.section	.text._Z19forwardPassV1KerneliiPfS_S_S_S_S_Piii,"ax",@progbits
	.align	128
        .global         _Z19forwardPassV1KerneliiPfS_S_S_S_S_Piii
        .type           _Z19forwardPassV1KerneliiPfS_S_S_S_S_Piii,@function
        .size           _Z19forwardPassV1KerneliiPfS_S_S_S_S_Piii,(.L_x_180 - _Z19forwardPassV1KerneliiPfS_S_S_S_S_Piii)
        .other          _Z19forwardPassV1KerneliiPfS_S_S_S_S_Piii,@"STO_CUDA_ENTRY STV_DEFAULT"
_Z19forwardPassV1KerneliiPfS_S_S_S_S_Piii:
.text._Z19forwardPassV1KerneliiPfS_S_S_S_S_Piii:
[----:B------:R-:W-:Y:S01]  /*0000*/  LDC R1, c[0x0][0x37c] ;  /* 0x0000df00ff017b82 */ /* 0x000fe20000000800 */
[----:B------:R-:W0:Y:S07]  /*0010*/  S2R R15, SR_TID.X ;  /* 0x00000000000f7919 */ /* 0x000e2e0000002100 */
[----:B------:R-:W1:Y:S01]  /*0020*/  S2UR UR4, SR_CTAID.X ;  /* 0x00000000000479c3 */ /* 0x000e620000002500 */
[----:B------:R-:W1:Y:S01]  /*0030*/  LDCU UR5, c[0x0][0x360] ;  /* 0x00006c00ff0577ac */ /* 0x000e620008000800 */
[----:B------:R-:W2:Y:S02]  /*0040*/  LDCU UR6, c[0x0][0x3c0] ;  /* 0x00007800ff0677ac */ /* 0x000ea40008000800 */
[----:B--2---:R-:W-:Y:S01]  /*0050*/  MOV R14, UR6 ;  /* 0x00000006000e7c02 */ /* 0x004fe20008000f00 */
[----:B-1----:R-:W-:-:S06]  /*0060*/  UIMAD UR4, UR4, UR5, URZ ;  /* 0x00000005040472a4 */ /* 0x002fcc000f8e02ff */
[----:B0-----:R-:W-:-:S04]  /*0070*/  IADD3 R5, PT, PT, R15, UR4, RZ ;  /* 0x000000040f057c10 */ /* 0x001fc8000fffe0ff */
[----:B------:R-:W-:-:S13]  /*0080*/  ISETP.GE.AND P0, PT, R5, R14, PT ;  /* 0x0000000e0500720c */ /* 0x000fda0003f06270 */
[----:B------:R-:W-:Y:S05]  /*0090*/  @P0 EXIT ;  /* 0x000000000000094d */ /* 0x000fea0003800000 */
[----:B------:R-:W0:Y:S01]  /*00a0*/  LDC.64 R12, c[0x0][0x3b0] ;  /* 0x0000ec00ff0c7b82 */ /* 0x000e220000000a00 */
[----:B------:R-:W1:Y:S01]  /*00b0*/  LDCU.64 UR6, c[0x0][0x358] ;  /* 0x00006b00ff0677ac */ /* 0x000e620008000a00 */
[----:B------:R-:W-:Y:S01]  /*00c0*/  ISETP.GE.AND P0, PT, R14, 0x1, PT ;  /* 0x000000010e00780c */ /* 0x000fe20003f06270 */
[----:B------:R-:W-:Y:S02]  /*00d0*/  IMAD.MOV.U32 R4, RZ, RZ, RZ ;  /* 0x000000ffff047224 */ /* 0x000fe400078e00ff */
[----:B0-----:R-:W-:-:S05]  /*00e0*/  IMAD.WIDE R12, R5, 0x4, R12 ;  /* 0x00000004050c7825 */ /* 0x001fca00078e020c */
[----:B-1----:R0:W-:Y:S05]  /*00f0*/  STG.E desc[UR6][R12.64], RZ ;  /* 0x000000ff0c007986 */ /* 0x0021ea000c101906 */
[----:B------:R-:W-:Y:S05]  /*0100*/  @!P0 BRA `(.L_x_149) ;  /* 0x0000000800848947 */ /* 0x000fea0003800000 */
[----:B------:R-:W1:Y:S01]  /*0110*/  LDC.64 R6, c[0x0][0x380] ;  /* 0x0000e000ff067b82 */ /* 0x000e620000000a00 */
[C---:B------:R-:W-:Y:S01]  /*0120*/  ISETP.GE.U32.AND P0, PT, R14.reuse, 0x4, PT ;  /* 0x000000040e00780c */ /* 0x040fe20003f06070 */
[----:B------:R-:W-:Y:S01]  /*0130*/  HFMA2 R4, -RZ, RZ, 0, 0 ;  /* 0x00000000ff047431 */ /* 0x000fe200000001ff */
[----:B------:R-:W-:-:S05]  /*0140*/  LOP3.LUT R3, R14, 0x3, RZ, 0xc0, !PT ;  /* 0x000000030e037812 */ /* 0x000fca00078ec0ff */
[----:B------:R-:W2:Y:S01]  /*0150*/  LDC R24, c[0x0][0x3c4] ;  /* 0x0000f100ff187b82 */ /* 0x000ea20000000800 */
[----:B-1----:R-:W-:-:S05]  /*0160*/  IADD3 R9, PT, PT, R6, -0x1, RZ ;  /* 0xffffffff06097810 */ /* 0x002fca0007ffe0ff */
[C---:B------:R-:W-:Y:S02]  /*0170*/  IMAD R0, R9.reuse, R14, RZ ;  /* 0x0000000e09007224 */ /* 0x040fe400078e02ff */
[----:B--2---:R-:W-:Y:S02]  /*0180*/  IMAD R2, R9, R24, R7 ;  /* 0x0000001809027224 */ /* 0x004fe400078e0207 */
[----:B------:R-:W-:Y:S01]  /*0190*/  IMAD.MOV.U32 R7, RZ, RZ, RZ ;  /* 0x000000ffff077224 */ /* 0x000fe200078e00ff */
[----:B------:R-:W-:Y:S06]  /*01a0*/  @!P0 BRA `(.L_x_150) ;  /* 0x00000004004c8947 */ /* 0x000fec0003800000 */
[----:B------:R-:W1:Y:S01]  /*01b0*/  LDC.64 R8, c[0x0][0x388] ;  /* 0x0000e200ff087b82 */ /* 0x000e620000000a00 */
[C-C-:B------:R-:W-:Y:S01]  /*01c0*/  IMAD R21, R14.reuse, 0x3, R5.reuse ;  /* 0x000000030e157824 */ /* 0x140fe200078e0205 */
[C---:B------:R-:W-:Y:S01]  /*01d0*/  LOP3.LUT R20, R14.reuse, 0x7ffffffc, RZ, 0xc0, !PT ;  /* 0x7ffffffc0e147812 */ /* 0x040fe200078ec0ff */
[C---:B------:R-:W-:Y:S01]  /*01e0*/  IMAD R23, R14.reuse, 0x2, R5 ;  /* 0x000000020e177824 */ /* 0x040fe200078e0205 */
[----:B------:R-:W-:Y:S01]  /*01f0*/  MOV R4, RZ ;  /* 0x000000ff00047202 */ /* 0x000fe20000000f00 */
[----:B------:R-:W-:Y:S01]  /*0200*/  IMAD.MOV.U32 R22, RZ, RZ, R2 ;  /* 0x000000ffff167224 */ /* 0x000fe200078e0002 */
[----:B------:R-:W-:Y:S02]  /*0210*/  MOV R25, R5 ;  /* 0x0000000500197202 */ /* 0x000fe40000000f00 */
[----:B------:R-:W2:Y:S01]  /*0220*/  LDC.64 R10, c[0x0][0x390] ;  /* 0x0000e400ff0a7b82 */ /* 0x000ea20000000a00 */
[----:B------:R-:W-:Y:S02]  /*0230*/  MOV R27, R0 ;  /* 0x00000000001b7202 */ /* 0x000fe40000000f00 */
[----:B------:R-:W-:Y:S01]  /*0240*/  IADD3 R7, PT, PT, R14, UR4, R15 ;  /* 0x000000040e077c10 */ /* 0x000fe2000fffe00f */
[----:B------:R-:W-:-:S04]  /*0250*/  UMOV UR4, URZ ;  /* 0x000000ff00047c82 */ /* 0x000fc80008000000 */
[----:B------:R-:W3:Y:S08]  /*0260*/  LDC R24, c[0x0][0x3c4] ;  /* 0x0000f100ff187b82 */ /* 0x000ef00000000800 */
[----:B------:R-:W4:Y:S01]  /*0270*/  LDC R6, c[0x0][0x3c0] ;  /* 0x0000f000ff067b82 */ /* 0x000f220000000800 */
[----:B-1----:R-:W-:-:S03]  /*0280*/  IMAD.WIDE R8, R0, 0x4, R8 ;  /* 0x0000000400087825 */ /* 0x002fc600078e0208 */
[----:B------:R-:W-:Y:S01]  /*0290*/  IADD3 R8, P0, PT, R8, 0xc, RZ ;  /* 0x0000000c08087810 */ /* 0x000fe20007f1e0ff */
[----:B--2---:R-:W-:-:S03]  /*02a0*/  IMAD.WIDE R10, R2, 0x4, R10 ;  /* 0x00000004020a7825 */ /* 0x004fc600078e020a */
[----:B------:R-:W-:Y:S02]  /*02b0*/  IADD3.X R9, PT, PT, RZ, R9, RZ, P0, !PT ;  /* 0x00000009ff097210 */ /* 0x000fe400007fe4ff */
[----:B------:R-:W-:-:S04]  /*02c0*/  IADD3 R10, P1, PT, R10, 0x8, RZ ;  /* 0x000000080a0a7810 */ /* 0x000fc80007f3e0ff */
[----:B------:R-:W-:-:S09]  /*02d0*/  IADD3.X R11, PT, PT, RZ, R11, RZ, P1, !PT ;  /* 0x0000000bff0b7210 */ /* 0x000fd20000ffe4ff */
.L_x_151:
[----:B------:R-:W1:Y:S01]  /*02e0*/  LDC.64 R16, c[0x0][0x390] ;  /* 0x0000e400ff107b82 */ /* 0x000e620000000a00 */
[----:B---3--:R-:W-:-:S07]  /*02f0*/  ISETP.LE.AND P0, PT, R24, UR4, PT ;  /* 0x0000000418007c0c */ /* 0x008fce000bf03270 */
[----:B------:R-:W2:Y:S06]  /*0300*/  LDC.64 R14, c[0x0][0x398] ;  /* 0x0000e600ff0e7b82 */ /* 0x000eac0000000a00 */
[----:B-1----:R-:W-:-:S05]  /*0310*/  @!P0 IMAD.WIDE R18, R22, 0x4, R16 ;  /* 0x0000000416128825 */ /* 0x002fca00078e0210 */
[----:B------:R2:W3:Y:S02]  /*0320*/  @!P0 LDG.E R29, desc[UR6][R18.64] ;  /* 0x00000006121d8981 */ /* 0x0004e4000c1e1900 */
[----:B--2---:R-:W-:Y:S02]  /*0330*/  @!P0 IMAD.WIDE R18, R25, 0x4, R14 ;  /* 0x0000000419128825 */ /* 0x004fe400078e020e */
[----:B------:R-:W1:Y:S03]  /*0340*/  @P0 LDC.64 R14, c[0x0][0x398] ;  /* 0x0000e600ff0e0b82 */ /* 0x000e660000000a00 */
[----:B------:R-:W3:Y:S02]  /*0350*/  @!P0 LDG.E R16, desc[UR6][R18.64] ;  /* 0x0000000612108981 */ /* 0x000ee4000c1e1900 */
[----:B---3--:R-:W-:-:S03]  /*0360*/  @!P0 FMUL R29, R29, R16 ;  /* 0x000000101d1d8220 */ /* 0x008fc60000400000 */
[----:B------:R-:W2:Y:S02]  /*0370*/  @P0 LDC.64 R16, c[0x0][0x388] ;  /* 0x0000e200ff100b82 */ /* 0x000ea40000000a00 */
[----:B--2---:R-:W-:-:S05]  /*0380*/  @P0 IMAD.WIDE R16, R27, 0x4, R16 ;  /* 0x000000041b100825 */ /* 0x004fca00078e0210 */
[----:B------:R1:W2:Y:S02]  /*0390*/  @P0 LDG.E R26, desc[UR6][R16.64] ;  /* 0x00000006101a0981 */ /* 0x0002a4000c1e1900 */
[----:B-1----:R-:W-:-:S05]  /*03a0*/  @P0 IMAD.WIDE R16, R25, 0x4, R14 ;  /* 0x0000000419100825 */ /* 0x002fca00078e020e */
[----:B------:R-:W2:Y:S01]  /*03b0*/  @P0 LDG.E R28, desc[UR6][R16.64] ;  /* 0x00000006101c0981 */ /* 0x000ea2000c1e1900 */
[----:B------:R-:W-:-:S06]  /*03c0*/  UIADD3 UR5, UPT, UPT, UR4, 0x1, URZ ;  /* 0x0000000104057890 */ /* 0x000fcc000fffe0ff */
[----:B------:R-:W-:-:S13]  /*03d0*/  ISETP.LE.AND P1, PT, R24, UR5, PT ;  /* 0x0000000518007c0c */ /* 0x000fda000bf23270 */
[----:B------:R-:W-:Y:S01]  /*03e0*/  @P1 IMAD.WIDE R18, R7, 0x4, R14 ;  /* 0x0000000407121825 */ /* 0x000fe200078e020e */
[----:B------:R-:W3:Y:S05]  /*03f0*/  @!P1 LDG.E R17, desc[UR6][R10.64+-0x4] ;  /* 0xfffffc060a119981 */ /* 0x000eea000c1e1900 */
[----:B------:R-:W5:Y:S01]  /*0400*/  @P1 LDG.E R18, desc[UR6][R18.64] ;  /* 0x0000000612121981 */ /* 0x000f62000c1e1900 */
[----:B--2---:R-:W-:-:S03]  /*0410*/  @P0 FMUL R29, R28, R26 ;  /* 0x0000001a1c1d0220 */ /* 0x004fc60000400000 */
[----:B------:R-:W5:Y:S01]  /*0420*/  @P1 LDG.E R26, desc[UR6][R8.64+-0x8] ;  /* 0xfffff806081a1981 */ /* 0x000f62000c1e1900 */
[----:B------:R-:W-:Y:S01]  /*0430*/  FADD R4, R29, R4 ;  /* 0x000000041d047221 */ /* 0x000fe20000000000 */
[----:B------:R-:W-:-:S06]  /*0440*/  @!P1 IMAD.WIDE R28, R7, 0x4, R14 ;  /* 0x00000004071c9825 */ /* 0x000fcc00078e020e */
[----:B------:R-:W3:Y:S01]  /*0450*/  @!P1 LDG.E R28, desc[UR6][R28.64] ;  /* 0x000000061c1c9981 */ /* 0x000ee2000c1e1900 */
[----:B------:R-:W-:-:S06]  /*0460*/  UIADD3 UR5, UPT, UPT, UR4, 0x2, URZ ;  /* 0x0000000204057890 */ /* 0x000fcc000fffe0ff */
[----:B------:R-:W-:-:S13]  /*0470*/  ISETP.LE.AND P0, PT, R24, UR5, PT ;  /* 0x0000000518007c0c */ /* 0x000fda000bf03270 */
[----:B------:R-:W2:Y:S01]  /*0480*/  @P0 LDG.E R29, desc[UR6][R8.64+-0x4] ;  /* 0xfffffc06081d0981 */ /* 0x000ea2000c1e1900 */
[----:B-----5:R-:W-:Y:S01]  /*0490*/  @P1 FMUL R26, R26, R18 ;  /* 0x000000121a1a1220 */ /* 0x020fe20000400000 */
[----:B------:R-:W-:-:S06]  /*04a0*/  @!P0 IMAD.WIDE R18, R23, 0x4, R14 ;  /* 0x0000000417128825 */ /* 0x000fcc00078e020e */
[----:B------:R-:W5:Y:S01]  /*04b0*/  @!P0 LDG.E R19, desc[UR6][R18.64] ;  /* 0x0000000612138981 */ /* 0x000f62000c1e1900 */
[----:B---3--:R-:W-:Y:S01]  /*04c0*/  @!P1 FMUL R26, R28, R17 ;  /* 0x000000111c1a9220 */ /* 0x008fe20000400000 */
[----:B------:R-:W-:-:S06]  /*04d0*/  @P0 IMAD.WIDE R16, R23, 0x4, R14 ;  /* 0x0000000417100825 */ /* 0x000fcc00078e020e */
[----:B------:R-:W2:Y:S01]  /*04e0*/  @P0 LDG.E R16, desc[UR6][R16.64] ;  /* 0x0000000610100981 */ /* 0x000ea2000c1e1900 */
[----:B------:R-:W-:-:S03]  /*04f0*/  FADD R4, R4, R26 ;  /* 0x0000001a04047221 */ /* 0x000fc60000000000 */
[----:B------:R-:W5:Y:S01]  /*0500*/  @!P0 LDG.E R26, desc[UR6][R10.64] ;  /* 0x000000060a1a8981 */ /* 0x000f62000c1e1900 */
[----:B------:R-:W-:-:S06]  /*0510*/  UIADD3 UR5, UPT, UPT, UR4, 0x3, URZ ;  /* 0x0000000304057890 */ /* 0x000fcc000fffe0ff */
[----:B------:R-:W-:Y:S01]  /*0520*/  ISETP.LE.AND P1, PT, R24, UR5, PT ;  /* 0x0000000518007c0c */ /* 0x000fe2000bf23270 */
[----:B--2---:R-:W-:-:S12]  /*0530*/  @P0 FMUL R29, R29, R16 ;  /* 0x000000101d1d0220 */ /* 0x004fd80000400000 */
[----:B------:R-:W-:-:S04]  /*0540*/  @P1 IMAD.WIDE R16, R21, 0x4, R14 ;  /* 0x0000000415101825 */ /* 0x000fc800078e020e */
[----:B------:R-:W-:-:S04]  /*0550*/  @!P1 IMAD.WIDE R14, R21, 0x4, R14 ;  /* 0x00000004150e9825 */ /* 0x000fc800078e020e */
[----:B-----5:R-:W-:Y:S01]  /*0560*/  @!P0 FMUL R29, R19, R26 ;  /* 0x0000001a131d8220 */ /* 0x020fe20000400000 */
[----:B------:R-:W2:Y:S04]  /*0570*/  @P1 LDG.E R17, desc[UR6][R16.64] ;  /* 0x0000000610111981 */ /* 0x000ea8000c1e1900 */
[----:B------:R1:W2:Y:S04]  /*0580*/  @P1 LDG.E R26, desc[UR6][R8.64] ;  /* 0x00000006081a1981 */ /* 0x0002a8000c1e1900 */
[----:B------:R-:W3:Y:S04]  /*0590*/  @!P1 LDG.E R14, desc[UR6][R14.64] ;  /* 0x000000060e0e9981 */ /* 0x000ee8000c1e1900 */
[----:B------:R-:W3:Y:S01]  /*05a0*/  @!P1 LDG.E R19, desc[UR6][R10.64+0x4] ;  /* 0x000004060a139981 */ /* 0x000ee2000c1e1900 */
[----:B------:R-:W-:Y:S01]  /*05b0*/  UIADD3 UR4, UPT, UPT, UR4, 0x4, URZ ;  /* 0x0000000404047890 */ /* 0x000fe2000fffe0ff */
[----:B-1----:R-:W-:-:S04]  /*05c0*/  IADD3 R8, P0, PT, R8, 0x10, RZ ;  /* 0x0000001008087810 */ /* 0x002fc80007f1e0ff */
[----:B------:R-:W-:Y:S02]  /*05d0*/  IADD3.X R9, PT, PT, RZ, R9, RZ, P0, !PT ;  /* 0x00000009ff097210 */ /* 0x000fe400007fe4ff */
[----:B------:R-:W-:Y:S01]  /*05e0*/  ISETP.NE.AND P0, PT, R20, UR4, PT ;  /* 0x0000000414007c0c */ /* 0x000fe2000bf05270 */
[----:B------:R-:W-:Y:S01]  /*05f0*/  FADD R29, R4, R29 ;  /* 0x0000001d041d7221 */ /* 0x000fe20000000000 */
[----:B------:R-:W-:Y:S02]  /*0600*/  IADD3 R22, PT, PT, R22, 0x4, RZ ;  /* 0x0000000416167810 */ /* 0x000fe40007ffe0ff */
[----:B------:R-:W-:Y:S01]  /*0610*/  IADD3 R27, PT, PT, R27, 0x4, RZ ;  /* 0x000000041b1b7810 */ /* 0x000fe20007ffe0ff */
[----:B--2---:R-:W-:Y:S01]  /*0620*/  @P1 FMUL R18, R26, R17 ;  /* 0x000000111a121220 */ /* 0x004fe20000400000 */
[----:B---3--:R-:W-:Y:S01]  /*0630*/  @!P1 FMUL R18, R14, R19 ;  /* 0x000000130e129220 */ /* 0x008fe20000400000 */
[----:B----4-:R-:W-:Y:S01]  /*0640*/  IMAD.MOV.U32 R14, RZ, RZ, R6 ;  /* 0x000000ffff0e7224 */ /* 0x010fe200078e0006 */
[----:B------:R-:W-:-:S02]  /*0650*/  IADD3 R10, P1, PT, R10, 0x10, RZ ;  /* 0x000000100a0a7810 */ /* 0x000fc40007f3e0ff */
[----:B------:R-:W-:Y:S01]  /*0660*/  FADD R4, R29, R18 ;  /* 0x000000121d047221 */ /* 0x000fe20000000000 */
[C---:B------:R-:W-:Y:S01]  /*0670*/  IMAD R23, R14.reuse, 0x4, R23 ;  /* 0x000000040e177824 */ /* 0x040fe200078e0217 */
[----:B------:R-:W-:Y:S02]  /*0680*/  IADD3.X R11, PT, PT, RZ, R11, RZ, P1, !PT ;  /* 0x0000000bff0b7210 */ /* 0x000fe40000ffe4ff */
[C---:B------:R-:W-:Y:S02]  /*0690*/  LEA R21, R14.reuse, R21, 0x2 ;  /* 0x000000150e157211 */ /* 0x040fe400078e10ff */
[C---:B------:R-:W-:Y:S02]  /*06a0*/  LEA R25, R14.reuse, R25, 0x2 ;  /* 0x000000190e197211 */ /* 0x040fe400078e10ff */
[----:B------:R-:W-:Y:S01]  /*06b0*/  LEA R7, R14, R7, 0x2 ;  /* 0x000000070e077211 */ /* 0x000fe200078e10ff */
[----:B------:R-:W-:Y:S06]  /*06c0*/  @P0 BRA `(.L_x_151) ;  /* 0xfffffffc00040947 */ /* 0x000fec000383ffff */
[----:B------:R-:W-:-:S07]  /*06d0*/  MOV R7, R20 ;  /* 0x0000001400077202 */ /* 0x000fce0000000f00 */
.L_x_150:
[----:B------:R-:W-:-:S13]  /*06e0*/  ISETP.NE.AND P0, PT, R3, RZ, PT ;  /* 0x000000ff0300720c */ /* 0x000fda0003f05270 */
[----:B------:R-:W-:Y:S05]  /*06f0*/  @!P0 BRA `(.L_x_149) ;  /* 0x0000000400088947 */ /* 0x000fea0003800000 */
[----:B------:R-:W-:Y:S02]  /*0700*/  ISETP.NE.AND P1, PT, R3, 0x1, PT ;  /* 0x000000010300780c */ /* 0x000fe40003f25270 */
[----:B------:R-:W-:-:S04]  /*0710*/  LOP3.LUT R6, R14, 0x1, RZ, 0xc0, !PT ;  /* 0x000000010e067812 */ /* 0x000fc800078ec0ff */
[----:B------:R-:W-:-:S07]  /*0720*/  ISETP.NE.U32.AND P0, PT, R6, 0x1, PT ;  /* 0x000000010600780c */ /* 0x000fce0003f05070 */
[----:B------:R-:W-:Y:S06]  /*0730*/  @!P1 BRA `(.L_x_152) ;  /* 0x0000000000a89947 */ /* 0x000fec0003800000 */
[C---:B------:R-:W-:Y:S01]  /*0740*/  ISETP.GE.AND P2, PT, R7.reuse, R24, PT ;  /* 0x000000180700720c */ /* 0x040fe20003f46270 */
[C---:B------:R-:W-:Y:S01]  /*0750*/  VIADD R3, R7.reuse, 0x1 ;  /* 0x0000000107037836 */ /* 0x040fe20000000000 */
[----:B------:R-:W1:Y:S01]  /*0760*/  LDC.64 R22, c[0x0][0x390] ;  /* 0x0000e400ff167b82 */ /* 0x000e620000000a00 */
[----:B------:R-:W-:-:S03]  /*0770*/  IMAD R15, R7, R14, R5 ;  /* 0x0000000e070f7224 */ /* 0x000fc600078e0205 */
[----:B------:R-:W-:-:S07]  /*0780*/  ISETP.GE.AND P1, PT, R3, R24, PT ;  /* 0x000000180300720c */ /* 0x000fce0003f26270 */
[----:B------:R-:W2:Y:S01]  /*0790*/  @P2 LDC.64 R8, c[0x0][0x398] ;  /* 0x0000e600ff082b82 */ /* 0x000ea20000000a00 */
[-C--:B------:R-:W-:Y:S02]  /*07a0*/  @P2 IADD3 R25, PT, PT, R0, R7.reuse, RZ ;  /* 0x0000000700192210 */ /* 0x080fe40007ffe0ff */
[----:B------:R-:W-:-:S03]  /*07b0*/  @!P2 IADD3 R27, PT, PT, R2, R7, RZ ;  /* 0x00000007021ba210 */ /* 0x000fc60007ffe0ff */
[----:B------:R-:W-:Y:S02]  /*07c0*/  @P1 IADD3 R6, P3, PT, R0, R7, RZ ;  /* 0x0000000700061210 */ /* 0x000fe40007f7e0ff */
[----:B------:R-:W3:Y:S08]  /*07d0*/  @P1 LDC.64 R10, c[0x0][0x388] ;  /* 0x0000e200ff0a1b82 */ /* 0x000ef00000000a00 */
[----:B------:R-:W4:Y:S01]  /*07e0*/  @P2 LDC.64 R20, c[0x0][0x388] ;  /* 0x0000e200ff142b82 */ /* 0x000f220000000a00 */
[----:B--2---:R-:W-:-:S07]  /*07f0*/  @P2 IMAD.WIDE R16, R15, 0x4, R8 ;  /* 0x000000040f102825 */ /* 0x004fce00078e0208 */
[----:B------:R-:W2:Y:S01]  /*0800*/  @!P1 LDC.64 R18, c[0x0][0x390] ;  /* 0x0000e400ff129b82 */ /* 0x000ea20000000a00 */
[----:B------:R-:W-:Y:S01]  /*0810*/  @P1 LEA.HI.X.SX32 R26, R0, RZ, 0x1, P3 ;  /* 0x000000ff001a1211 */ /* 0x000fe200018f0eff */
[----:B-1----:R-:W-:Y:S01]  /*0820*/  @!P2 IMAD.WIDE R22, R27, 0x4, R22 ;  /* 0x000000041b16a825 */ /* 0x002fe200078e0216 */
[----:B------:R-:W5:Y:S05]  /*0830*/  @P2 LDG.E R17, desc[UR6][R16.64] ;  /* 0x0000000610112981 */ /* 0x000f6a000c1e1900 */
[----:B------:R-:W1:Y:S01]  /*0840*/  LDC.64 R8, c[0x0][0x398] ;  /* 0x0000e600ff087b82 */ /* 0x000e620000000a00 */
[C---:B---3--:R-:W-:Y:S01]  /*0850*/  @P1 LEA R10, P3, R6.reuse, R10, 0x2 ;  /* 0x0000000a060a1211 */ /* 0x048fe200078610ff */
[----:B------:R-:W3:Y:S03]  /*0860*/  @!P2 LDG.E R22, desc[UR6][R22.64] ;  /* 0x000000061616a981 */ /* 0x000ee6000c1e1900 */
[----:B------:R-:W-:Y:S01]  /*0870*/  @P1 LEA.HI.X R11, R6, R11, R26, 0x2, P3 ;  /* 0x0000000b060b1211 */ /* 0x000fe200018f141a */
[----:B----4-:R-:W-:-:S04]  /*0880*/  @P2 IMAD.WIDE R20, R25, 0x4, R20 ;  /* 0x0000000419142825 */ /* 0x010fc800078e0214 */
[----:B------:R-:W4:Y:S01]  /*0890*/  @P1 LDG.E R10, desc[UR6][R10.64+0x4] ;  /* 0x000004060a0a1981 */ /* 0x000f22000c1e1900 */
[----:B------:R-:W-:Y:S01]  /*08a0*/  IMAD R25, R3, R14, R5 ;  /* 0x0000000e03197224 */ /* 0x000fe200078e0205 */
[C---:B------:R-:W-:Y:S02]  /*08b0*/  @!P1 IADD3 R3, P3, PT, R2.reuse, R7, RZ ;  /* 0x0000000702039210 */ /* 0x040fe40007f7e0ff */
[----:B------:R-:W5:Y:S02]  /*08c0*/  @P2 LDG.E R20, desc[UR6][R20.64] ;  /* 0x0000000614142981 */ /* 0x000f64000c1e1900 */
[----:B------:R-:W-:Y:S02]  /*08d0*/  @!P1 LEA.HI.X.SX32 R6, R2, RZ, 0x1, P3 ;  /* 0x000000ff02069211 */ /* 0x000fe400018f0eff */
[----:B--2---:R-:W-:Y:S01]  /*08e0*/  @!P1 LEA R18, P3, R3, R18, 0x2 ;  /* 0x0000001203129211 */ /* 0x004fe200078610ff */
[----:B-1----:R-:W-:-:S03]  /*08f0*/  @!P2 IMAD.WIDE R26, R15, 0x4, R8 ;  /* 0x000000040f1aa825 */ /* 0x002fc600078e0208 */
[----:B------:R-:W-:Y:S01]  /*0900*/  @!P1 LEA.HI.X R19, R3, R19, R6, 0x2, P3 ;  /* 0x0000001303139211 */ /* 0x000fe200018f1406 */
[C-C-:B------:R-:W-:Y:S02]  /*0910*/  @P1 IMAD.WIDE R28, R25.reuse, 0x4, R8.reuse ;  /* 0x00000004191c1825 */ /* 0x140fe400078e0208 */
[----:B------:R-:W3:Y:S02]  /*0920*/  @!P2 LDG.E R27, desc[UR6][R26.64] ;  /* 0x000000061a1ba981 */ /* 0x000ee4000c1e1900 */
[----:B------:R-:W-:Y:S02]  /*0930*/  @!P1 IMAD.WIDE R8, R25, 0x4, R8 ;  /* 0x0000000419089825 */ /* 0x000fe400078e0208 */
[----:B------:R-:W4:Y:S04]  /*0940*/  @P1 LDG.E R29, desc[UR6][R28.64] ;  /* 0x000000061c1d1981 */ /* 0x000f28000c1e1900 */
[----:B------:R-:W2:Y:S04]  /*0950*/  @!P1 LDG.E R9, desc[UR6][R8.64] ;  /* 0x0000000608099981 */ /* 0x000ea8000c1e1900 */
[----:B------:R-:W2:Y:S01]  /*0960*/  @!P1 LDG.E R18, desc[UR6][R18.64+0x4] ;  /* 0x0000040612129981 */ /* 0x000ea2000c1e1900 */
[----:B------:R-:W-:Y:S01]  /*0970*/  IADD3 R7, PT, PT, R7, 0x2, RZ ;  /* 0x0000000207077810 */ /* 0x000fe20007ffe0ff */
[----:B-----5:R-:W-:Y:S01]  /*0980*/  @P2 FMUL R17, R20, R17 ;  /* 0x0000001114112220 */ /* 0x020fe20000400000 */
[----:B---3--:R-:W-:Y:S01]  /*0990*/  @!P2 FMUL R17, R27, R22 ;  /* 0x000000161b11a220 */ /* 0x008fe20000400000 */
[----:B----4-:R-:W-:-:S03]  /*09a0*/  @P1 FMUL R3, R10, R29 ;  /* 0x0000001d0a031220 */ /* 0x010fc60000400000 */
[----:B------:R-:W-:Y:S01]  /*09b0*/  FADD R4, R4, R17 ;  /* 0x0000001104047221 */ /* 0x000fe20000000000 */
[----:B--2---:R-:W-:-:S04]  /*09c0*/  @!P1 FMUL R3, R9, R18 ;  /* 0x0000001209039220 */ /* 0x004fc80000400000 */
[----:B------:R-:W-:-:S07]  /*09d0*/  FADD R4, R4, R3 ;  /* 0x0000000304047221 */ /* 0x000fce0000000000 */
.L_x_152:
[----:B------:R-:W-:Y:S05]  /*09e0*/  @P0 BRA `(.L_x_149) ;  /* 0x00000000004c0947 */ /* 0x000fea0003800000 */
[C---:B------:R-:W-:Y:S01]  /*09f0*/  ISETP.GE.AND P0, PT, R7.reuse, R24, PT ;  /* 0x000000180700720c */ /* 0x040fe20003f06270 */
[----:B------:R-:W1:Y:S01]  /*0a00*/  LDC.64 R10, c[0x0][0x390] ;  /* 0x0000e400ff0a7b82 */ /* 0x000e620000000a00 */
[----:B------:R-:W-:-:S07]  /*0a10*/  IMAD R15, R7, R14, R5 ;  /* 0x0000000e070f7224 */ /* 0x000fce00078e0205 */
[----:B------:R-:W2:Y:S04]  /*0a20*/  LDC.64 R8, c[0x0][0x398] ;  /* 0x0000e600ff087b82 */ /* 0x000ea80000000a00 */
[----:B------:R-:W-:Y:S01]  /*0a30*/  @P0 IMAD.IADD R3, R0, 0x1, R7 ;  /* 0x0000000100030824 */ /* 0x000fe200078e0207 */
[----:B------:R-:W-:-:S03]  /*0a40*/  @!P0 IADD3 R7, PT, PT, R2, R7, RZ ;  /* 0x0000000702078210 */ /* 0x000fc60007ffe0ff */
[----:B------:R-:W3:Y:S08]  /*0a50*/  @P0 LDC.64 R18, c[0x0][0x388] ;  /* 0x0000e200ff120b82 */ /* 0x000ef00000000a00 */
[----:B------:R-:W4:Y:S01]  /*0a60*/  @P0 LDC.64 R16, c[0x0][0x398] ;  /* 0x0000e600ff100b82 */ /* 0x000f220000000a00 */
[----:B-1----:R-:W-:-:S06]  /*0a70*/  @!P0 IMAD.WIDE R10, R7, 0x4, R10 ;  /* 0x00000004070a8825 */ /* 0x002fcc00078e020a */
[----:B------:R-:W5:Y:S01]  /*0a80*/  @!P0 LDG.E R10, desc[UR6][R10.64] ;  /* 0x000000060a0a8981 */ /* 0x000f62000c1e1900 */
[----:B--2---:R-:W-:-:S06]  /*0a90*/  @!P0 IMAD.WIDE R8, R15, 0x4, R8 ;  /* 0x000000040f088825 */ /* 0x004fcc00078e0208 */
[----:B------:R-:W5:Y:S01]  /*0aa0*/  @!P0 LDG.E R9, desc[UR6][R8.64] ;  /* 0x0000000608098981 */ /* 0x000f62000c1e1900 */
[----:B---3--:R-:W-:-:S06]  /*0ab0*/  @P0 IMAD.WIDE R18, R3, 0x4, R18 ;  /* 0x0000000403120825 */ /* 0x008fcc00078e0212 */
[----:B------:R-:W2:Y:S01]  /*0ac0*/  @P0 LDG.E R18, desc[UR6][R18.64] ;  /* 0x0000000612120981 */ /* 0x000ea2000c1e1900 */
[----:B----4-:R-:W-:-:S06]  /*0ad0*/  @P0 IMAD.WIDE R16, R15, 0x4, R16 ;  /* 0x000000040f100825 */ /* 0x010fcc00078e0210 */
[----:B------:R-:W2:Y:S02]  /*0ae0*/  @P0 LDG.E R17, desc[UR6][R16.64] ;  /* 0x0000000610110981 */ /* 0x000ea4000c1e1900 */
[----:B--2---:R-:W-:Y:S01]  /*0af0*/  @P0 FMUL R3, R18, R17 ;  /* 0x0000001112030220 */ /* 0x004fe20000400000 */
[----:B-----5:R-:W-:-:S04]  /*0b00*/  @!P0 FMUL R3, R9, R10 ;  /* 0x0000000a09038220 */ /* 0x020fc80000400000 */
[----:B------:R-:W-:-:S07]  /*0b10*/  FADD R4, R4, R3 ;  /* 0x0000000304047221 */ /* 0x000fce0000000000 */
.L_x_149:
[----:B------:R-:W1:Y:S08]  /*0b20*/  LDC.64 R6, c[0x0][0x3b8] ;  /* 0x0000ee00ff067b82 */ /* 0x000e700000000a00 */
[----:B------:R-:W2:Y:S01]  /*0b30*/  LDC.64 R2, c[0x0][0x398] ;  /* 0x0000e600ff027b82 */ /* 0x000ea20000000a00 */
[----:B-1----:R-:W-:-:S06]  /*0b40*/  IMAD.WIDE R6, R5, 0x4, R6 ;  /* 0x0000000405067825 */ /* 0x002fcc00078e0206 */
[----:B------:R-:W3:Y:S01]  /*0b50*/  LDG.E R6, desc[UR6][R6.64] ;  /* 0x0000000606067981 */ /* 0x000ee2000c1e1900 */
[----:B------:R-:W-:-:S04]  /*0b60*/  IMAD R9, R14, R14, R5 ;  /* 0x0000000e0e097224 */ /* 0x000fc800078e0205 */
[----:B--2---:R-:W-:-:S06]  /*0b70*/  IMAD.WIDE R2, R9, 0x4, R2 ;  /* 0x0000000409027825 */ /* 0x004fcc00078e0202 */
[----:B------:R-:W2:Y:S01]  /*0b80*/  LDG.E R3, desc[UR6][R2.64] ;  /* 0x0000000602037981 */ /* 0x000ea2000c1e1900 */
[----:B------:R-:W-:Y:S01]  /*0b90*/  BSSY.RECONVERGENT B0, `(.L_x_153) ;  /* 0x000000f000007945 */ /* 0x000fe20003800200 */
[----:B---3--:R-:W-:-:S04]  /*0ba0*/  I2FP.F32.S32 R0, R6 ;  /* 0x0000000600007245 */ /* 0x008fc80000201400 */
[----:B------:R-:W-:-:S04]  /*0bb0*/  IADD3 R8, PT, PT, R0, 0x1800000, RZ ;  /* 0x0180000000087810 */ /* 0x000fc80007ffe0ff */
[----:B------:R-:W-:Y:S01]  /*0bc0*/  LOP3.LUT R8, R8, 0x7f800000, RZ, 0xc0, !PT ;  /* 0x7f80000008087812 */ /* 0x000fe200078ec0ff */
[----:B--2---:R-:W-:-:S03]  /*0bd0*/  FADD R4, R3, R4 ;  /* 0x0000000403047221 */ /* 0x004fc60000000000 */
[----:B------:R-:W-:-:S13]  /*0be0*/  ISETP.GT.U32.AND P0, PT, R8, 0x1ffffff, PT ;  /* 0x01ffffff0800780c */ /* 0x000fda0003f04070 */
[----:B------:R-:W-:Y:S05]  /*0bf0*/  @P0 BRA `(.L_x_154) ;  /* 0x0000000000100947 */ /* 0x000fea0003800000 */
[----:B------:R-:W-:-:S07]  /*0c00*/  MOV R6, 0xc20 ;  /* 0x00000c2000067802 */ /* 0x000fce0000000f00 */
[----:B0-----:R-:W-:Y:S05]  /*0c10*/  CALL.REL.NOINC `($__internal_4_$__cuda_sm20_rcp_rn_f32_slowpath) ;  /* 0x0000000000dc7944 */ /* 0x001fea0003c00000 */
[----:B------:R-:W-:Y:S01]  /*0c20*/  MOV R7, R3 ;  /* 0x0000000300077202 */ /* 0x000fe20000000f00 */
[----:B------:R-:W-:Y:S06]  /*0c30*/  BRA `(.L_x_155) ;  /* 0x0000000000107947 */ /* 0x000fec0003800000 */
.L_x_154:
[----:B------:R-:W1:Y:S02]  /*0c40*/  MUFU.RCP R7, R0 ;  /* 0x0000000000077308 */ /* 0x000e640000001000 */
[----:B-1----:R-:W-:-:S04]  /*0c50*/  FFMA R2, R0, R7, -1 ;  /* 0xbf80000000027423 */ /* 0x002fc80000000007 */
[----:B------:R-:W-:-:S04]  /*0c60*/  FADD.FTZ R2, -R2, -RZ ;  /* 0x800000ff02027221 */ /* 0x000fc80000010100 */
[----:B------:R-:W-:-:S07]  /*0c70*/  FFMA R7, R7, R2, R7 ;  /* 0x0000000207077223 */ /* 0x000fce0000000007 */
.L_x_155:
[----:B------:R-:W-:Y:S05]  /*0c80*/  BSYNC.RECONVERGENT B0 ;  /* 0x0000000000007941 */ /* 0x000fea0003800200 */
.L_x_153:
[----:B------:R-:W1:Y:S02]  /*0c90*/  LDC.64 R2, c[0x0][0x3a0] ;  /* 0x0000e800ff027b82 */ /* 0x000e640000000a00 */
[----:B-1----:R-:W-:-:S05]  /*0ca0*/  IMAD.WIDE R2, R5, 0x4, R2 ;  /* 0x0000000405027825 */ /* 0x002fca00078e0202 */
[----:B------:R-:W2:Y:S01]  /*0cb0*/  LDG.E R0, desc[UR6][R2.64] ;  /* 0x0000000602007981 */ /* 0x000ea2000c1e1900 */
[----:B------:R-:W-:Y:S01]  /*0cc0*/  FMUL R4, R4, R7 ;  /* 0x0000000704047220 */ /* 0x000fe20000400000 */
[----:B------:R-:W-:-:S04]  /*0cd0*/  FADD R7, -R7, 1 ;  /* 0x3f80000007077421 */ /* 0x000fc80000000100 */
[----:B--2---:R-:W-:-:S05]  /*0ce0*/  FFMA R7, R7, R0, R4 ;  /* 0x0000000007077223 */ /* 0x004fca0000000004 */
[----:B------:R1:W-:Y:S04]  /*0cf0*/  STG.E desc[UR6][R12.64], R7 ;  /* 0x000000070c007986 */ /* 0x0003e8000c101906 */
[----:B------:R1:W-:Y:S04]  /*0d00*/  STG.E desc[UR6][R2.64], R7 ;  /* 0x0000000702007986 */ /* 0x0003e8000c101906 */
[----:B------:R-:W2:Y:S01]  /*0d10*/  LDG.E R0, desc[UR6][R12.64] ;  /* 0x000000060c007981 */ /* 0x000ea2000c1e1900 */
[----:B------:R-:W-:Y:S01]  /*0d20*/  BSSY.RECONVERGENT B0, `(.L_x_156) ;  /* 0x0000013000007945 */ /* 0x000fe20003800200 */
[----:B--2---:R-:W-:-:S05]  /*0d30*/  FMUL R0, R0, -1.4426950216293334961 ;  /* 0xbfb8aa3b00007820 */ /* 0x004fca0000400000 */
[----:B------:R-:W-:-:S13]  /*0d40*/  FSETP.GEU.AND P0, PT, R0, -126, PT ;  /* 0xc2fc00000000780b */ /* 0x000fda0003f0e000 */
[----:B------:R-:W-:-:S04]  /*0d50*/  @!P0 FMUL R0, R0, 0.5 ;  /* 0x3f00000000008820 */ /* 0x000fc80000400000 */
[----:B------:R-:W2:Y:S02]  /*0d60*/  MUFU.EX2 R4, R0 ;  /* 0x0000000000047308 */ /* 0x000ea40000000800 */
[----:B--2---:R-:W-:-:S04]  /*0d70*/  @!P0 FMUL R4, R4, R4 ;  /* 0x0000000404048220 */ /* 0x004fc80000400000 */
[----:B------:R-:W-:-:S04]  /*0d80*/  FADD R0, R4, 1 ;  /* 0x3f80000004007421 */ /* 0x000fc80000000000 */
[----:B------:R-:W-:-:S05]  /*0d90*/  VIADD R4, R0, 0x1800000 ;  /* 0x0180000000047836 */ /* 0x000fca0000000000 */
[----:B------:R-:W-:-:S04]  /*0da0*/  LOP3.LUT R4, R4, 0x7f800000, RZ, 0xc0, !PT ;  /* 0x7f80000004047812 */ /* 0x000fc800078ec0ff */
[----:B------:R-:W-:-:S13]  /*0db0*/  ISETP.GT.U32.AND P0, PT, R4, 0x1ffffff, PT ;  /* 0x01ffffff0400780c */ /* 0x000fda0003f04070 */
[----:B-1----:R-:W-:Y:S05]  /*0dc0*/  @P0 BRA `(.L_x_157) ;  /* 0x0000000000100947 */ /* 0x002fea0003800000 */
[----:B------:R-:W-:-:S07]  /*0dd0*/  MOV R6, 0xdf0 ;  /* 0x00000df000067802 */ /* 0x000fce0000000f00 */
[----:B0-----:R-:W-:Y:S05]  /*0de0*/  CALL.REL.NOINC `($__internal_4_$__cuda_sm20_rcp_rn_f32_slowpath) ;  /* 0x0000000000687944 */ /* 0x001fea0003c00000 */
[----:B------:R-:W-:Y:S01]  /*0df0*/  MOV R7, R3 ;  /* 0x0000000300077202 */ /* 0x000fe20000000f00 */
[----:B------:R-:W-:Y:S06]  /*0e00*/  BRA `(.L_x_158) ;  /* 0x0000000000107947 */ /* 0x000fec0003800000 */
.L_x_157:
[----:B------:R-:W1:Y:S02]  /*0e10*/  MUFU.RCP R7, R0 ;  /* 0x0000000000077308 */ /* 0x000e640000001000 */
[----:B-1----:R-:W-:-:S04]  /*0e20*/  FFMA R2, R0, R7, -1 ;  /* 0xbf80000000027423 */ /* 0x002fc80000000007 */
[----:B------:R-:W-:-:S04]  /*0e30*/  FADD.FTZ R2, -R2, -RZ ;  /* 0x800000ff02027221 */ /* 0x000fc80000010100 */
[----:B------:R-:W-:-:S07]  /*0e40*/  FFMA R7, R7, R2, R7 ;  /* 0x0000000207077223 */ /* 0x000fce0000000007 */
.L_x_158:
[----:B------:R-:W-:Y:S05]  /*0e50*/  BSYNC.RECONVERGENT B0 ;  /* 0x0000000000007941 */ /* 0x000fea0003800200 */
.L_x_156:
[----:B------:R-:W1:Y:S08]  /*0e60*/  LDC.64 R10, c[0x0][0x3c0] ;  /* 0x0000f000ff0a7b82 */ /* 0x000e700000000a00 */
[----:B------:R-:W2:Y:S08]  /*0e70*/  LDC R0, c[0x0][0x380] ;  /* 0x0000e000ff007b82 */ /* 0x000eb00000000800 */
[----:B------:R-:W3:Y:S01]  /*0e80*/  LDC.64 R2, c[0x0][0x388] ;  /* 0x0000e200ff027b82 */ /* 0x000ee20000000a00 */
[----:B-1----:R-:W-:Y:S01]  /*0e90*/  ISETP.GE.AND P0, PT, R5, R11, PT ;  /* 0x0000000b0500720c */ /* 0x002fe20003f06270 */
[----:B--2---:R-:W-:-:S04]  /*0ea0*/  IMAD R9, R10, R0, R5 ;  /* 0x000000000a097224 */ /* 0x004fc800078e0205 */
[----:B---3--:R-:W-:-:S05]  /*0eb0*/  IMAD.WIDE R2, R9, 0x4, R2 ;  /* 0x0000000409027825 */ /* 0x008fca00078e0202 */
[----:B------:R1:W-:Y:S03]  /*0ec0*/  STG.E desc[UR6][R2.64], R7 ;  /* 0x0000000702007986 */ /* 0x0003e6000c101906 */
[----:B------:R-:W-:Y:S05]  /*0ed0*/  @P0 EXIT ;  /* 0x000000000000094d */ /* 0x000fea0003800000 */
[----:B-1----:R-:W1:Y:S01]  /*0ee0*/  LDC.64 R2, c[0x0][0x390] ;  /* 0x0000e400ff027b82 */ /* 0x002e620000000a00 */
[----:B------:R-:W2:Y:S01]  /*0ef0*/  LDCU UR4, c[0x0][0x384] ;  /* 0x00007080ff0477ac */ /* 0x000ea20008000800 */
[----:B------:R-:W-:-:S05]  /*0f00*/  IMAD R0, R0, R11, R11 ;  /* 0x0000000b00007224 */ /* 0x000fca00078e020b */
[----:B--2---:R-:W-:-:S05]  /*0f10*/  IADD3 R5, PT, PT, R0, UR4, R5 ;  /* 0x0000000400057c10 */ /* 0x004fca000fffe005 */
[----:B-1----:R-:W-:Y:S02]  /*0f20*/  IMAD.WIDE R2, R5, 0x4, R2 ;  /* 0x0000000405027825 */ /* 0x002fe400078e0202 */
[----:B------:R-:W1:Y:S04]  /*0f30*/  LDC.64 R4, c[0x0][0x3a8] ;  /* 0x0000ea00ff047b82 */ /* 0x000e680000000a00 */
[----:B------:R-:W2:Y:S01]  /*0f40*/  LDG.E R2, desc[UR6][R2.64] ;  /* 0x0000000602027981 */ /* 0x000ea2000c1e1900 */
[----:B-1----:R-:W-:-:S04]  /*0f50*/  IMAD.WIDE R4, R9, 0x4, R4 ;  /* 0x0000000409047825 */ /* 0x002fc800078e0204 */
[----:B--2---:R-:W-:-:S05]  /*0f60*/  FADD R7, -R2, R7 ;  /* 0x0000000702077221 */ /* 0x004fca0000000100 */
[----:B------:R-:W-:Y:S01]  /*0f70*/  STG.E desc[UR6][R4.64], R7 ;  /* 0x0000000704007986 */ /* 0x000fe2000c101906 */
[----:B------:R-:W-:Y:S05]  /*0f80*/  EXIT ;  /* 0x000000000000794d */ /* 0x000fea0003800000 */
        .weak           $__internal_4_$__cuda_sm20_rcp_rn_f32_slowpath
        .type           $__internal_4_$__cuda_sm20_rcp_rn_f32_slowpath,@function
        .size           $__internal_4_$__cuda_sm20_rcp_rn_f32_slowpath,(.L_x_180 - $__internal_4_$__cuda_sm20_rcp_rn_f32_slowpath)
$__internal_4_$__cuda_sm20_rcp_rn_f32_slowpath:
[----:B------:R-:W-:Y:S01]  /*0f90*/  SHF.L.U32 R2, R0, 0x1, RZ ;  /* 0x0000000100027819 */ /* 0x000fe200000006ff */
[----:B------:R-:W-:Y:S03]  /*0fa0*/  BSSY.RECONVERGENT B1, `(.L_x_159) ;  /* 0x0000030000017945 */ /* 0x000fe60003800200 */
        /* <DEDUP_REMOVED lines=13> */
.L_x_160:
        /* <DEDUP_REMOVED lines=29> */
[----:B------:R-:W-:-:S04]  /*1250*/  @!P0 IADD3 R3, PT, PT, R3, 0x1, RZ ;  /* 0x0000000103038810 */ /* 0x000fc80007ffe0ff */
[----:B------:R-:W-:-:S04]  /*1260*/  @!P1 SHF.L.U32 R3, R3, 0x1, RZ ;  /* 0x0000000103039819 */ /* 0x000fc800000006ff */
[----:B------:R-:W-:Y:S01]  /*1270*/  LOP3.LUT R3, R3, 0x80000000, R0, 0xf8, !PT ;  /* 0x8000000003037812 */ /* 0x000fe200078ef800 */
[----:B------:R-:W-:Y:S06]  /*1280*/  BRA `(.L_x_161) ;  /* 0x0000000000047947 */ /* 0x000fec0003800000 */
.L_x_162:
[----:B------:R0:W1:Y:S02]  /*1290*/  MUFU.RCP R3, R0 ;  /* 0x0000000000037308 */ /* 0x0000640000001000 */
.L_x_161:
[----:B------:R-:W-:Y:S05]  /*12a0*/  BSYNC.RECONVERGENT B1 ;  /* 0x0000000000017941 */ /* 0x000fea0003800200 */
.L_x_159:
[----:B------:R-:W-:-:S04]  /*12b0*/  MOV R7, 0x0 ;  /* 0x0000000000077802 */ /* 0x000fc80000000f00 */
[----:B01----:R-:W-:Y:S05]  /*12c0*/  RET.REL.NODEC R6 `(_Z19forwardPassV1KerneliiPfS_S_S_S_S_Piii) ;  /* 0xffffffec064c7950 */ /* 0x003fea0003c3ffff */
.L_x_163:
        /* <DEDUP_REMOVED lines=11> */
.L_x_180:


//--------------------- .text._Z20forwardPassV21KerneliiPfS_S_S_S_S_S_Piii --------------------------
	.section	.text._Z20forwardPassV21KerneliiPfS_S_S_S_S_S_Piii,"ax",@progbits
	.align	128
        .global         _Z20forwardPassV21KerneliiPfS_S_S_S_S_S_Piii
        .type           _Z20forwardPassV21KerneliiPfS_S_S_S_S_S_Piii,@function
        .size           _Z20forwardPassV21KerneliiPfS_S_S_S_S_S_Piii,(.L_x_181 - _Z20forwardPassV21KerneliiPfS_S_S_S_S_S_Piii)
        .other          _Z20forwardPassV21KerneliiPfS_S_S_S_S_S_Piii,@"STO_CUDA_ENTRY STV_DEFAULT"
_Z20forwardPassV21KerneliiPfS_S_S_S_S_S_Piii:
.text._Z20forwardPassV21KerneliiPfS_S_S_S_S_S_Piii:
        /* <DEDUP_REMOVED lines=10> */
[----:B------:R-:W1:Y:S01]  /*00a0*/  S2R R2, SR_CTAID.X ;  /* 0x0000000000027919 */ /* 0x000e620000002500 */
[----:B------:R-:W2:Y:S01]  /*00b0*/  LDC.64 R4, c[0x0][0x398] ;  /* 0x0000e600ff047b82 */ /* 0x000ea20000000a00 */
[----:B------:R-:W3:Y:S01]  /*00c0*/  LDCU.64 UR6, c[0x0][0x358] ;  /* 0x00006b00ff0677ac */ /* 0x000ee20008000a00 */
[----:B-1----:R-:W-:-:S04]  /*00d0*/  IMAD R3, R7, UR8, R2 ;  /* 0x0000000807037c24 */ /* 0x002fc8000f8e0202 */
[----:B--2---:R-:W-:-:S06]  /*00e0*/  IMAD.WIDE.U32 R4, R3, 0x4, R4 ;  /* 0x0000000403047825 */ /* 0x004fcc00078e0004 */
[----:B---3--:R-:W2:Y:S01]  /*00f0*/  LDG.E R5, desc[UR6][R4.64] ;  /* 0x0000000604057981 */ /* 0x008ea2000c1e1900 */
        /* <DEDUP_REMOVED lines=8> */
.L_x_165:
[----:B------:R-:W-:-:S04]  /*0180*/  SHF.R.U32.HI R6, RZ, 0x1, R3 ;  /* 0x00000001ff067819 */ /* 0x000fc80000011603 */
[----:B------:R-:W-:-:S13]  /*0190*/  ISETP.GE.U32.AND P0, PT, R7, R6, PT ;  /* 0x000000060700720c */ /* 0x000fda0003f06070 */
[----:B------:R-:W-:Y:S01]  /*01a0*/  @!P0 LEA R4, R6, R0, 0x2 ;  /* 0x0000000006048211 */ /* 0x000fe200078e10ff */
[----:B-1----:R-:W-:Y:S01]  /*01b0*/  @!P0 LDS R5, [R0] ;  /* 0x0000000000058984 */ /* 0x002fe20000000800 */
        /* <DEDUP_REMOVED lines=9> */
.L_x_164:
[----:B------:R-:W-:Y:S05]  /*0250*/  @P1 EXIT ;  /* 0x000000000000194d */ /* 0x000fea0003800000 */
[----:B------:R-:W2:Y:S01]  /*0260*/  S2UR UR5, SR_CgaCtaId ;  /* 0x00000000000579c3 */ /* 0x000ea20000008800 */
[----:B------:R-:W-:-:S07]  /*0270*/  UMOV UR4, 0x400 ;  /* 0x0000040000047882 */ /* 0x000fce0000000000 */
[----:B------:R-:W3:Y:S08]  /*0280*/  LDC R3, c[0x0][0x3c8] ;  /* 0x0000f200ff037b82 */ /* 0x000ef00000000800 */
[----:B-1----:R-:W1:Y:S01]  /*0290*/  LDC.64 R4, c[0x0][0x3a0] ;  /* 0x0000e800ff047b82 */ /* 0x002e620000000a00 */
[----:B--2---:R-:W-:-:S07]  /*02a0*/  ULEA UR4, UR5, UR4, 0x18 ;  /* 0x0000000405047291 */ /* 0x004fce000f8ec0ff */
[----:B------:R-:W2:Y:S01]  /*02b0*/  LDC.64 R6, c[0x0][0x3a8] ;  /* 0x0000ea00ff067b82 */ /* 0x000ea20000000a00 */
[----:B---3--:R-:W-:Y:S01]  /*02c0*/  IMAD R3, R3, R3, R2 ;  /* 0x0000000303037224 */ /* 0x008fe200078e0202 */
[----:B------:R-:W3:Y:S06]  /*02d0*/  LDS R11, [UR4] ;  /* 0x00000004ff0b7984 */ /* 0x000eec0008000800 */
[----:B------:R-:W4:Y:S01]  /*02e0*/  LDC.64 R8, c[0x0][0x3c0] ;  /* 0x0000f000ff087b82 */ /* 0x000f220000000a00 */
[----:B-1----:R-:W-:-:S04]  /*02f0*/  IMAD.WIDE.U32 R4, R2, 0x4, R4 ;  /* 0x0000000402047825 */ /* 0x002fc800078e0004 */
[----:B--2---:R-:W-:Y:S01]  /*0300*/  IMAD.WIDE.U32 R6, R3, 0x4, R6 ;  /* 0x0000000403067825 */ /* 0x004fe200078e0006 */
[----:B---3--:R1:W-:Y:S05]  /*0310*/  STG.E desc[UR6][R4.64], R11 ;  /* 0x0000000b04007986 */ /* 0x0083ea000c101906 */
[----:B------:R-:W2:Y:S01]  /*0320*/  LDG.E R6, desc[UR6][R6.64] ;  /* 0x0000000606067981 */ /* 0x000ea2000c1e1900 */
[----:B----4-:R-:W-:-:S04]  /*0330*/  IMAD.WIDE.U32 R8, R2, 0x4, R8 ;  /* 0x0000000402087825 */ /* 0x010fc800078e0008 */
[----:B--2---:R-:W-:-:S05]  /*0340*/  FADD R3, R11, R6 ;  /* 0x000000060b037221 */ /* 0x004fca0000000000 */
[----:B------:R1:W-:Y:S04]  /*0350*/  STG.E desc[UR6][R4.64], R3 ;  /* 0x0000000304007986 */ /* 0x0003e8000c101906 */
[----:B------:R-:W0:Y:S02]  /*0360*/  LDG.E R8, desc[UR6][R8.64] ;  /* 0x0000000608087981 */ /* 0x000e24000c1e1900 */
[----:B0-----:R-:W-:-:S04]  /*0370*/  I2FP.F32.S32 R0, R8 ;  /* 0x0000000800007245 */ /* 0x001fc80000201400 */
[----:B------:R-:W-:-:S04]  /*0380*/  IADD3 R10, PT, PT, R0, 0x1800000, RZ ;  /* 0x01800000000a7810 */ /* 0x000fc80007ffe0ff */
[----:B------:R-:W-:-:S04]  /*0390*/  LOP3.LUT R10, R10, 0x7f800000, RZ, 0xc0, !PT ;  /* 0x7f8000000a0a7812 */ /* 0x000fc800078ec0ff */
[----:B------:R-:W-:-:S13]  /*03a0*/  ISETP.GT.U32.AND P0, PT, R10, 0x1ffffff, PT ;  /* 0x01ffffff0a00780c */ /* 0x000fda0003f04070 */
[----:B-1----:R-:W-:Y:S05]  /*03b0*/  @P0 BRA `(.L_x_166) ;  /* 0x00000000000c0947 */ /* 0x002fea0003800000 */
[----:B------:R-:W-:-:S07]  /*03c0*/  MOV R6, 0x3e0 ;  /* 0x000003e000067802 */ /* 0x000fce0000000f00 */
[----:B------:R-:W-:Y:S05]  /*03d0*/  CALL.REL.NOINC `($__internal_5_$__cuda_sm20_rcp_rn_f32_slowpath) ;  /* 0x0000000000cc7944 */ /* 0x000fea0003c00000 */
[----:B------:R-:W-:Y:S05]  /*03e0*/  BRA `(.L_x_167) ;  /* 0x0000000000107947 */ /* 0x000fea0003800000 */
.L_x_166:
[----:B------:R-:W0:Y:S02]  /*03f0*/  MUFU.RCP R7, R0 ;  /* 0x0000000000077308 */ /* 0x000e240000001000 */
[----:B0-----:R-:W-:-:S04]  /*0400*/  FFMA R6, R0, R7, -1 ;  /* 0xbf80000000067423 */ /* 0x001fc80000000007 */
[----:B------:R-:W-:-:S04]  /*0410*/  FADD.FTZ R6, -R6, -RZ ;  /* 0x800000ff06067221 */ /* 0x000fc80000010100 */
[----:B------:R-:W-:-:S07]  /*0420*/  FFMA R8, R7, R6, R7 ;  /* 0x0000000607087223 */ /* 0x000fce0000000007 */
.L_x_167:
[----:B------:R-:W0:Y:S02]  /*0430*/  LDC.64 R6, c[0x0][0x3b0] ;  /* 0x0000ec00ff067b82 */ /* 0x000e240000000a00 */
[----:B0-----:R-:W-:-:S05]  /*0440*/  IMAD.WIDE.U32 R6, R2, 0x4, R6 ;  /* 0x0000000402067825 */ /* 0x001fca00078e0006 */
[----:B------:R-:W2:Y:S01]  /*0450*/  LDG.E R9, desc[UR6][R6.64] ;  /* 0x0000000606097981 */ /* 0x000ea2000c1e1900 */
[----:B------:R-:W-:Y:S01]  /*0460*/  FMUL R3, R3, R8 ;  /* 0x0000000803037220 */ /* 0x000fe20000400000 */
[----:B------:R-:W-:-:S04]  /*0470*/  FADD R8, -R8, 1 ;  /* 0x3f80000008087421 */ /* 0x000fc80000000100 */
[----:B--2---:R-:W-:-:S05]  /*0480*/  FFMA R3, R8, R9, R3 ;  /* 0x0000000908037223 */ /* 0x004fca0000000003 */
[----:B------:R0:W-:Y:S04]  /*0490*/  STG.E desc[UR6][R4.64], R3 ;  /* 0x0000000304007986 */ /* 0x0001e8000c101906 */
[----:B------:R0:W-:Y:S04]  /*04a0*/  STG.E desc[UR6][R6.64], R3 ;  /* 0x0000000306007986 */ /* 0x0001e8000c101906 */
[----:B------:R-:W2:Y:S02]  /*04b0*/  LDG.E R0, desc[UR6][R4.64] ;  /* 0x0000000604007981 */ /* 0x000ea4000c1e1900 */
[----:B--2---:R-:W-:-:S05]  /*04c0*/  FMUL R0, R0, -1.4426950216293334961 ;  /* 0xbfb8aa3b00007820 */ /* 0x004fca0000400000 */
[----:B------:R-:W-:-:S13]  /*04d0*/  FSETP.GEU.AND P0, PT, R0, -126, PT ;  /* 0xc2fc00000000780b */ /* 0x000fda0003f0e000 */
[----:B------:R-:W-:-:S04]  /*04e0*/  @!P0 FMUL R0, R0, 0.5 ;  /* 0x3f00000000008820 */ /* 0x000fc80000400000 */
[----:B------:R-:W1:Y:S02]  /*04f0*/  MUFU.EX2 R8, R0 ;  /* 0x0000000000087308 */ /* 0x000e640000000800 */
[----:B-1----:R-:W-:-:S04]  /*0500*/  @!P0 FMUL R8, R8, R8 ;  /* 0x0000000808088220 */ /* 0x002fc80000400000 */
[----:B------:R-:W-:-:S04]  /*0510*/  FADD R0, R8, 1 ;  /* 0x3f80000008007421 */ /* 0x000fc80000000000 */
[----:B------:R-:W-:-:S05]  /*0520*/  VIADD R8, R0, 0x1800000 ;  /* 0x0180000000087836 */ /* 0x000fca0000000000 */
[----:B------:R-:W-:-:S04]  /*0530*/  LOP3.LUT R8, R8, 0x7f800000, RZ, 0xc0, !PT ;  /* 0x7f80000008087812 */ /* 0x000fc800078ec0ff */
[----:B------:R-:W-:-:S13]  /*0540*/  ISETP.GT.U32.AND P0, PT, R8, 0x1ffffff, PT ;  /* 0x01ffffff0800780c */ /* 0x000fda0003f04070 */
[----:B0-----:R-:W-:Y:S05]  /*0550*/  @P0 BRA `(.L_x_168) ;  /* 0x0000000000100947 */ /* 0x001fea0003800000 */
[----:B------:R-:W-:-:S07]  /*0560*/  MOV R6, 0x580 ;  /* 0x0000058000067802 */ /* 0x000fce0000000f00 */
[----:B------:R-:W-:Y:S05]  /*0570*/  CALL.REL.NOINC `($__internal_5_$__cuda_sm20_rcp_rn_f32_slowpath) ;  /* 0x0000000000647944 */ /* 0x000fea0003c00000 */
[----:B------:R-:W-:Y:S01]  /*0580*/  MOV R7, R8 ;  /* 0x0000000800077202 */ /* 0x000fe20000000f00 */
[----:B------:R-:W-:Y:S06]  /*0590*/  BRA `(.L_x_169) ;  /* 0x0000000000107947 */ /* 0x000fec0003800000 */
.L_x_168:
[----:B------:R-:W0:Y:S02]  /*05a0*/  MUFU.RCP R7, R0 ;  /* 0x0000000000077308 */ /* 0x000e240000001000 */
[----:B0-----:R-:W-:-:S04]  /*05b0*/  FFMA R3, R0, R7, -1 ;  /* 0xbf80000000037423 */ /* 0x001fc80000000007 */
[----:B------:R-:W-:-:S04]  /*05c0*/  FADD.FTZ R4, -R3, -RZ ;  /* 0x800000ff03047221 */ /* 0x000fc80000010100 */
[----:B------:R-:W-:-:S07]  /*05d0*/  FFMA R7, R7, R4, R7 ;  /* 0x0000000407077223 */ /* 0x000fce0000000007 */
.L_x_169:
[----:B------:R-:W0:Y:S08]  /*05e0*/  LDC.64 R10, c[0x0][0x3c8] ;  /* 0x0000f200ff0a7b82 */ /* 0x000e300000000a00 */
[----:B------:R-:W1:Y:S08]  /*05f0*/  LDC R3, c[0x0][0x380] ;  /* 0x0000e000ff037b82 */ /* 0x000e700000000800 */
[----:B------:R-:W2:Y:S01]  /*0600*/  LDC.64 R4, c[0x0][0x388] ;  /* 0x0000e200ff047b82 */ /* 0x000ea20000000a00 */
[----:B0-----:R-:W-:Y:S01]  /*0610*/  ISETP.GE.U32.AND P0, PT, R2, R11, PT ;  /* 0x0000000b0200720c */ /* 0x001fe20003f06070 */
[----:B-1----:R-:W-:-:S04]  /*0620*/  IMAD R9, R10, R3, R2 ;  /* 0x000000030a097224 */ /* 0x002fc800078e0202 */
[----:B--2---:R-:W-:-:S05]  /*0630*/  IMAD.WIDE.U32 R4, R9, 0x4, R4 ;  /* 0x0000000409047825 */ /* 0x004fca00078e0004 */
[----:B------:R0:W-:Y:S03]  /*0640*/  STG.E desc[UR6][R4.64], R7 ;  /* 0x0000000704007986 */ /* 0x0001e6000c101906 */
[----:B------:R-:W-:Y:S05]  /*0650*/  @P0 EXIT ;  /* 0x000000000000094d */ /* 0x000fea0003800000 */
[----:B0-----:R-:W0:Y:S01]  /*0660*/  LDC.64 R4, c[0x0][0x390] ;  /* 0x0000e400ff047b82 */ /* 0x001e220000000a00 */
[----:B------:R-:W1:Y:S01]  /*0670*/  LDCU UR4, c[0x0][0x384] ;  /* 0x00007080ff0477ac */ /* 0x000e620008000800 */
[----:B------:R-:W-:-:S05]  /*0680*/  IMAD R3, R3, R11, R11 ;  /* 0x0000000b03037224 */ /* 0x000fca00078e020b */
[----:B-1----:R-:W-:-:S05]  /*0690*/  IADD3 R3, PT, PT, R3, UR4, R2 ;  /* 0x0000000403037c10 */ /* 0x002fca000fffe002 */
[----:B0-----:R-:W-:Y:S02]  /*06a0*/  IMAD.WIDE.U32 R2, R3, 0x4, R4 ;  /* 0x0000000403027825 */ /* 0x001fe400078e0004 */
[----:B------:R-:W0:Y:S04]  /*06b0*/  LDC.64 R4, c[0x0][0x3b8] ;  /* 0x0000ee00ff047b82 */ /* 0x000e280000000a00 */
[----:B------:R-:W2:Y:S01]  /*06c0*/  LDG.E R2, desc[UR6][R2.64] ;  /* 0x0000000602027981 */ /* 0x000ea2000c1e1900 */
[----:B0-----:R-:W-:-:S04]  /*06d0*/  IMAD.WIDE.U32 R4, R9, 0x4, R4 ;  /* 0x0000000409047825 */ /* 0x001fc800078e0004 */
[----:B--2---:R-:W-:-:S05]  /*06e0*/  FADD R7, -R2, R7 ;  /* 0x0000000702077221 */ /* 0x004fca0000000100 */
[----:B------:R-:W-:Y:S01]  /*06f0*/  STG.E desc[UR6][R4.64], R7 ;  /* 0x0000000704007986 */ /* 0x000fe2000c101906 */
[----:B------:R-:W-:Y:S05]  /*0700*/  EXIT ;  /* 0x000000000000794d */ /* 0x000fea0003800000 */
        .weak           $__internal_5_$__cuda_sm20_rcp_rn_f32_slowpath
        .type           $__internal_5_$__cuda_sm20_rcp_rn_f32_slowpath,@function
        .size           $__internal_5_$__cuda_sm20_rcp_rn_f32_slowpath,(.L_x_181 - $__internal_5_$__cuda_sm20_rcp_rn_f32_slowpath)
$__internal_5_$__cuda_sm20_rcp_rn_f32_slowpath:
[----:B------:R-:W-:-:S05]  /*0710*/  IMAD.SHL.U32 R7, R0, 0x2, RZ ;  /* 0x0000000200077824 */ /* 0x000fca00078e00ff */
[----:B------:R-:W-:-:S04]  /*0720*/  SHF.R.U32.HI R12, RZ, 0x18, R7 ;  /* 0x00000018ff0c7819 */ /* 0x000fc80000011607 */
[----:B------:R-:W-:-:S13]  /*0730*/  ISETP.NE.U32.AND P0, PT, R12, RZ, PT ;  /* 0x000000ff0c00720c */ /* 0x000fda0003f05070 */
[----:B------:R-:W-:Y:S05]  /*0740*/  @P0 BRA `(.L_x_170) ;  /* 0x00000000002c0947 */ /* 0x000fea0003800000 */
[----:B------:R-:W-:-:S04]  /*0750*/  SHF.L.U32 R7, R0, 0x1, RZ ;  /* 0x0000000100077819 */ /* 0x000fc800000006ff */
[----:B------:R-:W-:-:S13]  /*0760*/  ISETP.NE.AND P0, PT, R7, RZ, PT ;  /* 0x000000ff0700720c */ /* 0x000fda0003f05270 */
[----:B------:R0:W1:Y:S01]  /*0770*/  @!P0 MUFU.RCP R7, R0 ;  /* 0x0000000000078308 */ /* 0x0000620000001000 */
[----:B------:R-:W-:Y:S05]  /*0780*/  @!P0 BRA `(.L_x_171) ;  /* 0x0000000000a48947 */ /* 0x000fea0003800000 */
[----:B------:R-:W-:-:S04]  /*0790*/  FFMA R8, R0, 1.84467440737095516160e+19, RZ ;  /* 0x5f80000000087823 */ /* 0x000fc800000000ff */
[----:B-1----:R-:W0:Y:S02]  /*07a0*/  MUFU.RCP R7, R8 ;  /* 0x0000000800077308 */ /* 0x002e240000001000 */
[----:B0-----:R-:W-:-:S04]  /*07b0*/  FFMA R0, R8, R7, -1 ;  /* 0xbf80000008007423 */ /* 0x001fc80000000007 */
[----:B------:R-:W-:-:S04]  /*07c0*/  FADD.FTZ R0, -R0, -RZ ;  /* 0x800000ff00007221 */ /* 0x000fc80000010100 */
[----:B------:R-:W-:-:S04]  /*07d0*/  FFMA R0, R7, R0, R7 ;  /* 0x0000000007007223 */ /* 0x000fc80000000007 */
[----:B------:R-:W-:Y:S01]  /*07e0*/  FFMA R7, R0, 1.84467440737095516160e+19, RZ ;  /* 0x5f80000000077823 */ /* 0x000fe200000000ff */
[----:B------:R-:W-:Y:S06]  /*07f0*/  BRA `(.L_x_171) ;  /* 0x0000000000887947 */ /* 0x000fec0003800000 */
.L_x_170:
        /* <DEDUP_REMOVED lines=33> */
.L_x_172:
[----:B------:R2:W3:Y:S02]  /*0a10*/  MUFU.RCP R7, R0 ;  /* 0x0000000000077308 */ /* 0x0004e40000001000 */
.L_x_171:
[----:B-1-3--:R-:W-:Y:S01]  /*0a20*/  MOV R8, R7 ;  /* 0x0000000700087202 */ /* 0x00afe20000000f00 */
[----:B------:R-:W-:-:S04]  /*0a30*/  IMAD.MOV.U32 R7, RZ, RZ, 0x0 ;  /* 0x00000000ff077424 */ /* 0x000fc800078e00ff */
[----:B0-2---:R-:W-:Y:S05]  /*0a40*/  RET.REL.NODEC R6 `(_Z20forwardPassV21KerneliiPfS_S_S_S_S_S_Piii) ;  /* 0xfffffff4066c7950 */ /* 0x005fea0003c3ffff */
.L_x_173:
        /* <DEDUP_REMOVED lines=11> */
.L_x_181:


//--------------------- .text._Z19forwardPassV2KerneliiPfS_S_iiS_ --------------------------
	.section	.text._Z19forwardPassV2KerneliiPfS_S_iiS_,"ax",@progbits
	.align	128
        .global         _Z19forwardPassV2KerneliiPfS_S_iiS_
        .type           _Z19forwardPassV2KerneliiPfS_S_iiS_,@function
        .size           _Z19forwardPassV2KerneliiPfS_S_iiS_,(.L_x_206 - _Z19forwardPassV2KerneliiPfS_S_iiS_)
        .other          _Z19forwardPassV2KerneliiPfS_S_iiS_,@"STO_CUDA_ENTRY STV_DEFAULT"
_Z19forwardPassV2KerneliiPfS_S_iiS_:
.text._Z19forwardPassV2KerneliiPfS_S_iiS_:
        /* <DEDUP_REMOVED lines=14> */
[----:B------:R-:W1:Y:S01]  /*00e0*/  LDC R6, c[0x0][0x380] ;  /* 0x0000e000ff067b82 */ /* 0x000e620000000800 */
[----:B------:R-:W2:Y:S01]  /*00f0*/  LDCU.64 UR4, c[0x0][0x358] ;  /* 0x00006b00ff0477ac */ /* 0x000ea20008000a00 */
[----:B0-----:R-:W-:Y:S02]  /*0100*/  ISETP.GE.AND P0, PT, R7, UR7, PT ;  /* 0x0000000707007c0c */ /* 0x001fe4000bf06270 */
[----:B-1----:R-:W-:-:S11]  /*0110*/  IADD3 R6, PT, PT, R6, -0x1, RZ ;  /* 0xffffffff06067810 */ /* 0x002fd60007ffe0ff */
[----:B--2---:R-:W-:Y:S05]  /*0120*/  @P0 BRA `(.L_x_174) ;  /* 0x00000000003c0947 */ /* 0x004fea0003800000 */
[----:B------:R-:W0:Y:S01]  /*0130*/  LDCU UR8, c[0x0][0x384] ;  /* 0x00007080ff0877ac */ /* 0x000e220008000800 */
[----:B------:R-:W1:Y:S01]  /*0140*/  LDC.64 R4, c[0x0][0x398] ;  /* 0x0000e600ff047b82 */ /* 0x000e620000000a00 */
[----:B------:R-:W-:-:S07]  /*0150*/  IMAD R11, R7, UR6, R0 ;  /* 0x00000006070b7c24 */ /* 0x000fce000f8e0200 */
[----:B------:R-:W2:Y:S01]  /*0160*/  LDC.64 R2, c[0x0][0x390] ;  /* 0x0000e400ff027b82 */ /* 0x000ea20000000a00 */
[----:B0-----:R-:W-:-:S05]  /*0170*/  IADD3 R9, PT, PT, R7, UR8, RZ ;  /* 0x0000000807097c10 */ /* 0x001fca000fffe0ff */
[----:B------:R-:W-:Y:S02]  /*0180*/  IMAD R9, R6, UR7, R9 ;  /* 0x0000000706097c24 */ /* 0x000fe4000f8e0209 */
[----:B-1----:R-:W-:Y:S01]  /*0190*/  IMAD.WIDE R4, R11, 0x4, R4 ;  /* 0x000000040b047825 */ /* 0x002fe200078e0204 */
[----:B------:R-:W0:Y:S05]  /*01a0*/  LDC.64 R6, c[0x0][0x3a8] ;  /* 0x0000ea00ff067b82 */ /* 0x000e2a0000000a00 */
[----:B------:R-:W3:Y:S01]  /*01b0*/  LDG.E R5, desc[UR4][R4.64] ;  /* 0x0000000404057981 */ /* 0x000ee2000c1e1900 */
[----:B--2---:R-:W-:-:S06]  /*01c0*/  IMAD.WIDE R2, R9, 0x4, R2 ;  /* 0x0000000409027825 */ /* 0x004fcc00078e0202 */
[----:B------:R-:W3:Y:S01]  /*01d0*/  LDG.E R2, desc[UR4][R2.64] ;  /* 0x0000000402027981 */ /* 0x000ee2000c1e1900 */
[----:B0-----:R-:W-:-:S04]  /*01e0*/  IMAD.WIDE R6, R11, 0x4, R6 ;  /* 0x000000040b067825 */ /* 0x001fc800078e0206 */
[----:B---3--:R-:W-:-:S05]  /*01f0*/  FMUL R9, R2, R5 ;  /* 0x0000000502097220 */ /* 0x008fca0000400000 */
[----:B------:R-:W-:Y:S01]  /*0200*/  STG.E desc[UR4][R6.64], R9 ;  /* 0x0000000906007986 */ /* 0x000fe2000c101904 */
[----:B------:R-:W-:Y:S05]  /*0210*/  EXIT ;  /* 0x000000000000794d */ /* 0x000fea0003800000 */
.L_x_174:
[----:B------:R-:W0:Y:S01]  /*0220*/  LDC.64 R2, c[0x0][0x388] ;  /* 0x0000e200ff027b82 */ /* 0x000e220000000a00 */
[----:B------:R-:W-:Y:S02]  /*0230*/  IMAD R9, R6, UR6, R7 ;  /* 0x0000000606097c24 */ /* 0x000fe4000f8e0207 */
[----:B------:R-:W-:-:S05]  /*0240*/  IMAD R11, R7, UR6, R0 ;  /* 0x00000006070b7c24 */ /* 0x000fca000f8e0200 */
[----:B------:R-:W1:Y:S08]  /*0250*/  LDC.64 R4, c[0x0][0x398] ;  /* 0x0000e600ff047b82 */ /* 0x000e700000000a00 */
[----:B------:R-:W2:Y:S01]  /*0260*/  LDC.64 R6, c[0x0][0x3a8] ;  /* 0x0000ea00ff067b82 */ /* 0x000ea20000000a00 */
[----:B0-----:R-:W-:-:S06]  /*0270*/  IMAD.WIDE R2, R9, 0x4, R2 ;  /* 0x0000000409027825 */ /* 0x001fcc00078e0202 */
[----:B------:R-:W3:Y:S01]  /*0280*/  LDG.E R2, desc[UR4][R2.64] ;  /* 0x0000000402027981 */ /* 0x000ee2000c1e1900 */
[----:B-1----:R-:W-:-:S06]  /*0290*/  IMAD.WIDE R4, R11, 0x4, R4 ;  /* 0x000000040b047825 */ /* 0x002fcc00078e0204 */
[----:B------:R-:W3:Y:S01]  /*02a0*/  LDG.E R5, desc[UR4][R4.64] ;  /* 0x0000000404057981 */ /* 0x000ee2000c1e1900 */
[----:B--2---:R-:W-:-:S04]  /*02b0*/  IMAD.WIDE R6, R11, 0x4, R6 ;  /* 0x000000040b067825 */ /* 0x004fc800078e0206 */
[----:B---3--:R-:W-:-:S05]  /*02c0*/  FMUL R9, R2, R5 ;  /* 0x0000000502097220 */ /* 0x008fca0000400000 */
[----:B------:R-:W-:Y:S01]  /*02d0*/  STG.E desc[UR4][R6.64], R9 ;  /* 0x0000000906007986 */ /* 0x000fe2000c101904 */
[----:B------:R-:W-:Y:S05]  /*02e0*/  EXIT ;  /* 0x000000000000794d */ /* 0x000fea0003800000 */
.L_x_175:
        /* <DEDUP_REMOVED lines=9> */
.L_x_206:


//--------------------- .nv.shared._Z12reduceKernelILj1EEvPfS0_jb --------------------------
	.section	.nv.shared._Z12reduceKernelILj1EEvPfS0_jb,"aw",@nobits
	.sectionflags	@""
	.align	16
	.zero		1024


//--------------------- .nv.shared.reserved.0     --------------------------
	.section	.nv.shared.reserved.0,"aw",@nobits
	.weak		__nv_reservedSMEM_offset_0_alias
	.size		__nv_reservedSMEM_offset_0_alias, 0, 64
	.other		__nv_reservedSMEM_offset_0_alias,@"STO_CUDA_RESERVED_SHARED STV_DEFAULT"
__nv_reservedSMEM_offset_0_alias:
	.zero		0
	.zero		64


//--------------------- .nv.shared._Z12reduceKernelILj2EEvPfS0_jb --------------------------
	.section	.nv.shared._Z12reduceKernelILj2EEvPfS0_jb,"aw",@nobits
	.sectionflags	@""
	.align	16
	.zero		1024


//--------------------- .nv.shared._Z12reduceKernelILj4EEvPfS0_jb --------------------------
	.section	.nv.shared._Z12reduceKernelILj4EEvPfS0_jb,"aw",@nobits
	.sectionflags	@""
	.align	16
	.zero		1024


//--------------------- .nv.shared._Z12reduceKernelILj8EEvPfS0_jb --------------------------
	.section	.nv.shared._Z12reduceKernelILj8EEvPfS0_jb,"aw",@nobits
	.sectionflags	@""
	.align	16
	.zero		1024


//--------------------- .nv.shared._Z12reduceKernelILj16EEvPfS0_jb --------------------------
	.section	.nv.shared._Z12reduceKernelILj16EEvPfS0_jb,"aw",@nobits
	.sectionflags	@""
	.align	16
	.zero		1024


//--------------------- .nv.shared._Z12reduceKernelILj32EEvPfS0_jb --------------------------
	.section	.nv.shared._Z12reduceKernelILj32EEvPfS0_jb,"aw",@nobits
	.sectionflags	@""
	.align	16
	.zero		1024


//--------------------- .nv.shared._Z12reduceKernelILj64EEvPfS0_jb --------------------------
	.section	.nv.shared._Z12reduceKernelILj64EEvPfS0_jb,"aw",@nobits
	.sectionflags	@""
	.align	16
	.zero		1024


//--------------------- .nv.shared._Z12reduceKernelILj128EEvPfS0_jb --------------------------
	.section	.nv.shared._Z12reduceKernelILj128EEvPfS0_jb,"aw",@nobits
	.sectionflags	@""
	.align	16
	.zero		1024


//--------------------- .nv.shared._Z12reduceKernelILj256EEvPfS0_jb --------------------------
	.section	.nv.shared._Z12reduceKernelILj256EEvPfS0_jb,"aw",@nobits
	.sectionflags	@""
	.align	16
	.zero		1024


//--------------------- .nv.shared._Z12reduceKernelILj512EEvPfS0_jb --------------------------
	.section	.nv.shared._Z12reduceKernelILj512EEvPfS0_jb,"aw",@nobits
	.sectionflags	@""
	.align	16
	.zero		1024


//--------------------- .nv.shared._Z23resetDeltaWeightsKerneliiPfS_ --------------------------
	.section	.nv.shared._Z23resetDeltaWeightsKerneliiPfS_,"aw",@nobits
	.sectionflags	@""
	.align	16
	.zero		1024


//--------------------- .nv.shared._Z21resetParametersKerneliiPfS_S_S_S_ --------------------------
	.section	.nv.shared._Z21resetParametersKerneliiPfS_S_S_S_,"aw",@nobits
	.sectionflags	@""
	.align	16
	.zero		1024


//--------------------- .nv.shared._Z19setInitStatesKernelfPfiii --------------------------
	.section	.nv.shared._Z19setInitStatesKernelfPfiii,"aw",@nobits
	.sectionflags	@""
	.align	16
	.zero		1024


//--------------------- .nv.shared._Z17sumErrorP2PKernelPfS_ --------------------------
	.section	.nv.shared._Z17sumErrorP2PKernelPfS_,"aw",@nobits
	.sectionflags	@""
	.align	16
	.zero		1024


//--------------------- .nv.shared._Z22updateWeightsP2PKerneliffPfS_S_S_ --------------------------
	.section	.nv.shared._Z22updateWeightsP2PKerneliffPfS_S_S_,"aw",@nobits
	.sectionflags	@""
	.align	16
	.zero		1024


//--------------------- .nv.shared._Z24sumDeltaWeightsP2PKerneliPfS_ --------------------------
	.section	.nv.shared._Z24sumDeltaWeightsP2PKerneliPfS_,"aw",@nobits
	.sectionflags	@""
	.align	16
	.zero		1024


//--------------------- .nv.shared._Z19updateWeightsKernelffPfS_S_i --------------------------
	.section	.nv.shared._Z19updateWeightsKernelffPfS_S_i,"aw",@nobits
	.sectionflags	@""
	.align	16
	.zero		1024


//--------------------- .nv.shared._Z20backwardPassV3KerneliiiPfS_S_S_PiS_ --------------------------
	.section	.nv.shared._Z20backwardPassV3KerneliiiPfS_S_S_PiS_,"aw",@nobits
	.sectionflags	@""
	.align	16
	.zero		1024


//--------------------- .nv.shared._Z21backwardPassV21KernelPfS_ii --------------------------
	.section	.nv.shared._Z21backwardPassV21KernelPfS_ii,"aw",@nobits
	.sectionflags	@""
	.align	16
	.zero		1024


//--------------------- .nv.shared._Z20backwardPassV2KerneliiiiPfS_S_S_S_S_S_PiS_S_ --------------------------
	.section	.nv.shared._Z20backwardPassV2KerneliiiiPfS_S_S_S_S_S_PiS_S_,"aw",@nobits
	.sectionflags	@""
	.align	16
	.zero		1024


//--------------------- .nv.shared._Z21backwardPassV11KerneliiiPfS_S_PiS_ --------------------------
	.section	.nv.shared._Z21backwardPassV11KerneliiiPfS_S_PiS_,"aw",@nobits
	.sectionflags	@""
	.align	16
	.zero		1024


//--------------------- .nv.shared._Z20backwardPassV1KerneliiiiPfS_S_S_S_S_S_PiS_ --------------------------
	.section	.nv.shared._Z20backwardPassV1KerneliiiiPfS_S_S_S_S_S_PiS_,"aw",@nobits
	.sectionflags	@""
	.align	16
	.zero		1024


//--------------------- .nv.shared._Z19forwardPassV1KerneliiPfS_S_S_S_S_Piii --------------------------
	.section	.nv.shared._Z19forwardPassV1KerneliiPfS_S_S_S_S_Piii,"aw",@nobits
	.sectionflags	@""
	.align	16
	.zero		1024


//--------------------- .nv.shared._Z20forwardPassV21KerneliiPfS_S_S_S_S_S_Piii --------------------------
	.section	.nv.shared._Z20forwardPassV21KerneliiPfS_S_S_S_S_S_Piii,"aw",@nobits
	.sectionflags	@""
	.align	16
	.zero		1024


//--------------------- .nv.shared._Z19forwardPassV2KerneliiPfS_S_iiS_ --------------------------
	.section	.nv.shared._Z19forwardPassV2KerneliiPfS_S_iiS_,"aw",@nobits
	.sectionflags	@""
	.align	16
	.zero		1024


//--------------------- .nv.constant0._Z12reduceKernelILj1EEvPfS0_jb --------------------------
	.section	.nv.constant0._Z12reduceKernelILj1EEvPfS0_jb,"a",@progbits
	.sectionflags	@""
	.align	4
.nv.constant0._Z12reduceKernelILj1EEvPfS0_jb:
	.zero		917


//--------------------- .nv.constant0._Z12reduceKernelILj2EEvPfS0_jb --------------------------
	.section	.nv.constant0._Z12reduceKernelILj2EEvPfS0_jb,"a",@progbits
	.sectionflags	@""
	.align	4
.nv.constant0._Z12reduceKernelILj2EEvPfS0_jb:
	.zero		917


//--------------------- .nv.constant0._Z12reduceKernelILj4EEvPfS0_jb --------------------------
	.section	.nv.constant0._Z12reduceKernelILj4EEvPfS0_jb,"a",@progbits
	.sectionflags	@""
	.align	4
.nv.constant0._Z12reduceKernelILj4EEvPfS0_jb:
	.zero		917


//--------------------- .nv.constant0._Z12reduceKernelILj8EEvPfS0_jb --------------------------
	.section	.nv.constant0._Z12reduceKernelILj8EEvPfS0_jb,"a",@progbits
	.sectionflags	@""
	.align	4
.nv.constant0._Z12reduceKernelILj8EEvPfS0_jb:
	.zero		917


//--------------------- .nv.constant0._Z12reduceKernelILj16EEvPfS0_jb --------------------------
	.section	.nv.constant0._Z12reduceKernelILj16EEvPfS0_jb,"a",@progbits
	.sectionflags	@""
	.align	4
.nv.constant0._Z12reduceKernelILj16EEvPfS0_jb:
	.zero		917


//--------------------- .nv.constant0._Z12reduceKernelILj32EEvPfS0_jb --------------------------
	.section	.nv.constant0._Z12reduceKernelILj32EEvPfS0_jb,"a",@progbits
	.sectionflags	@""
	.align	4
.nv.constant0._Z12reduceKernelILj32EEvPfS0_jb:
	.zero		917


//--------------------- .nv.constant0._Z12reduceKernelILj64EEvPfS0_jb --------------------------
	.section	.nv.constant0._Z12reduceKernelILj64EEvPfS0_jb,"a",@progbits
	.sectionflags	@""
	.align	4
.nv.constant0._Z12reduceKernelILj64EEvPfS0_jb:
	.zero		917


//--------------------- .nv.constant0._Z12reduceKernelILj128EEvPfS0_jb --------------------------
	.section	.nv.constant0._Z12reduceKernelILj128EEvPfS0_jb,"a",@progbits
	.sectionflags	@""
	.align	4
.nv.constant0._Z12reduceKernelILj128EEvPfS0_jb:
	.zero		917


//--------------------- .nv.constant0._Z12reduceKernelILj256EEvPfS0_jb --------------------------
	.section	.nv.constant0._Z12reduceKernelILj256EEvPfS0_jb,"a",@progbits
	.sectionflags	@""
	.align	4
.nv.constant0._Z12reduceKernelILj256EEvPfS0_jb:
	.zero		917


//--------------------- .nv.constant0._Z12reduceKernelILj512EEvPfS0_jb --------------------------
	.section	.nv.constant0._Z12reduceKernelILj512EEvPfS0_jb,"a",@progbits
	.sectionflags	@""
	.align	4
.nv.constant0._Z12reduceKernelILj512EEvPfS0_jb:
	.zero		917


//--------------------- .nv.constant0._Z23resetDeltaWeightsKerneliiPfS_ --------------------------
	.section	.nv.constant0._Z23resetDeltaWeightsKerneliiPfS_,"a",@progbits
	.sectionflags	@""
	.align	4
.nv.constant0._Z23resetDeltaWeightsKerneliiPfS_:
	.zero		920


//--------------------- .nv.constant0._Z21resetParametersKerneliiPfS_S_S_S_ --------------------------
	.section	.nv.constant0._Z21resetParametersKerneliiPfS_S_S_S_,"a",@progbits
	.sectionflags	@""
	.align	4
.nv.constant0._Z21resetParametersKerneliiPfS_S_S_S_:
	.zero		944


//--------------------- .nv.constant0._Z19setInitStatesKernelfPfiii --------------------------
	.section	.nv.constant0._Z19setInitStatesKernelfPfiii,"a",@progbits
	.sectionflags	@""
	.align	4
.nv.constant0._Z19setInitStatesKernelfPfiii:
	.zero		924


//--------------------- .nv.constant0._Z17sumErrorP2PKernelPfS_ --------------------------
	.section	.nv.constant0._Z17sumErrorP2PKernelPfS_,"a",@progbits
	.sectionflags	@""
	.align	4
.nv.constant0._Z17sumErrorP2PKernelPfS_:
	.zero		912


//--------------------- .nv.constant0._Z22updateWeightsP2PKerneliffPfS_S_S_ --------------------------
	.section	.nv.constant0._Z22updateWeightsP2PKerneliffPfS_S_S_,"a",@progbits
	.sectionflags	@""
	.align	4
.nv.constant0._Z22updateWeightsP2PKerneliffPfS_S_S_:
	.zero		944


//--------------------- .nv.constant0._Z24sumDeltaWeightsP2PKerneliPfS_ --------------------------
	.section	.nv.constant0._Z24sumDeltaWeightsP2PKerneliPfS_,"a",@progbits
	.sectionflags	@""
	.align	4
.nv.constant0._Z24sumDeltaWeightsP2PKerneliPfS_:
	.zero		920


//--------------------- .nv.constant0._Z19updateWeightsKernelffPfS_S_i --------------------------
	.section	.nv.constant0._Z19updateWeightsKernelffPfS_S_i,"a",@progbits
	.sectionflags	@""
	.align	4
.nv.constant0._Z19updateWeightsKernelffPfS_S_i:
	.zero		932


//--------------------- .nv.constant0._Z20backwardPassV3KerneliiiPfS_S_S_PiS_ --------------------------
	.section	.nv.constant0._Z20backwardPassV3KerneliiiPfS_S_S_PiS_,"a",@progbits
	.sectionflags	@""
	.align	4
.nv.constant0._Z20backwardPassV3KerneliiiPfS_S_S_PiS_:
	.zero		960


//--------------------- .nv.constant0._Z21backwardPassV21KernelPfS_ii --------------------------
	.section	.nv.constant0._Z21backwardPassV21KernelPfS_ii,"a",@progbits
	.sectionflags	@""
	.align	4
.nv.constant0._Z21backwardPassV21KernelPfS_ii:
	.zero		920


//--------------------- .nv.constant0._Z20backwardPassV2KerneliiiiPfS_S_S_S_S_S_PiS_S_ --------------------------
	.section	.nv.constant0._Z20backwardPassV2KerneliiiiPfS_S_S_S_S_S_PiS_S_,"a",@progbits
	.sectionflags	@""
	.align	4
.nv.constant0._Z20backwardPassV2KerneliiiiPfS_S_S_S_S_S_PiS_S_:
	.zero		992


//--------------------- .nv.constant0._Z21backwardPassV11KerneliiiPfS_S_PiS_ --------------------------
	.section	.nv.constant0._Z21backwardPassV11KerneliiiPfS_S_PiS_,"a",@progbits
	.sectionflags	@""
	.align	4
.nv.constant0._Z21backwardPassV11KerneliiiPfS_S_PiS_:
	.zero		952


//--------------------- .nv.constant0._Z20backwardPassV1KerneliiiiPfS_S_S_S_S_S_PiS_ --------------------------
	.section	.nv.constant0._Z20backwardPassV1KerneliiiiPfS_S_S_S_S_S_PiS_,"a",@progbits
	.sectionflags	@""
	.align	4
.nv.constant0._Z20backwardPassV1KerneliiiiPfS_S_S_S_S_S_PiS_:
	.zero		984


//--------------------- .nv.constant0._Z19forwardPassV1KerneliiPfS_S_S_S_S_Piii --------------------------
	.section	.nv.constant0._Z19forwardPassV1KerneliiPfS_S_S_S_S_Piii,"a",@progbits
	.sectionflags	@""
	.align	4
.nv.constant0._Z19forwardPassV1KerneliiPfS_S_S_S_S_Piii:
	.zero		968


//--------------------- .nv.constant0._Z20forwardPassV21KerneliiPfS_S_S_S_S_S_Piii --------------------------
	.section	.nv.constant0._Z20forwardPassV21KerneliiPfS_S_S_S_S_S_Piii,"a",@progbits
	.sectionflags	@""
	.align	4
.nv.constant0._Z20forwardPassV21KerneliiPfS_S_S_S_S_S_Piii:
	.zero		976


//--------------------- .nv.constant0._Z19forwardPassV2KerneliiPfS_S_iiS_ --------------------------
	.section	.nv.constant0._Z19forwardPassV2KerneliiPfS_S_iiS_,"a",@progbits
	.sectionflags	@""
	.align	4
.nv.constant0._Z19forwardPassV2KerneliiPfS_S_iiS_:
	.zero		944


//--------------------- SYMBOLS --------------------------

	.type		.nv.reservedSmem.offset0,@object
	.size		.nv.reservedSmem.offset0,0x4
	.type		.nv.reservedSmem.cap,@object
	.size		.nv.reservedSmem.cap,0x4
